def matmul_kernel(
    a_ptr,
    b_ptr,
    c_ptr,
    M,
    N,
    K,
    stride_am,
    stride_ak,
    stride_bk,
    stride_bn,
    stride_cm,
    stride_cn,
    BLOCK_M: tl.constexpr,
    BLOCK_N: tl.constexpr,
    BLOCK_K: tl.constexpr,
    GROUP_M: tl.constexpr,
):
    pid = tl.program_id(axis=0)
    num_pid_m = tl.cdiv(M, BLOCK_M)
    num_pid_n = tl.cdiv(N, BLOCK_N)
    num_pid_in_group = GROUP_M * num_pid_n
    group_id = pid // num_pid_in_group
    first_pid_m = group_id * GROUP_M
    group_size_m = min(num_pid_m - first_pid_m, GROUP_M)
    pid_m = first_pid_m + ((pid % num_pid_in_group) % group_size_m)
    pid_n = (pid % num_pid_in_group) // group_size_m

    offs_am = (pid_m * BLOCK_M + tl.arange(0, BLOCK_M)) % M
    offs_bn = (pid_n * BLOCK_N + tl.arange(0, BLOCK_N)) % N
    offs_k = tl.arange(0, BLOCK_K)
    a_ptrs = a_ptr + offs_am[:, None] * stride_am + offs_k[None, :] * stride_ak
    b_ptrs = b_ptr + offs_k[:, None] * stride_bk + offs_bn[None, :] * stride_bn

    acc = tl.zeros((BLOCK_M, BLOCK_N), dtype=tl.float32)
    for kk in range(0, tl.cdiv(K, BLOCK_K)):
        a = tl.load(a_ptrs, mask=offs_k[None, :] < K - kk * BLOCK_K, other=0.0)
        b = tl.load(b_ptrs, mask=offs_k[:, None] < K - kk * BLOCK_K, other=0.0)
        acc = tl.dot(a, b, acc)
        a_ptrs += BLOCK_K * stride_ak
        b_ptrs += BLOCK_K * stride_bk

    c = acc.to(c_ptr.dtype.element_ty)
    offs_cm = pid_m * BLOCK_M + tl.arange(0, BLOCK_M)
    offs_cn = pid_n * BLOCK_N + tl.arange(0, BLOCK_N)
    c_ptrs = c_ptr + offs_cm[:, None] * stride_cm + offs_cn[None, :] * stride_cn
    mask = (offs_cm[:, None] < M) & (offs_cn[None, :] < N)
    tl.store(c_ptrs, c, mask=mask)

# config = {"BLOCK_K": 128, "BLOCK_M": 512, "BLOCK_N": 512, "GROUP_M": 8, "arch": "sm_80", "dtype": "fp16", "num_ctas": 1, "num_stages": 2, "num_warps": 8}
# arch = sm_80


// ===== COMPILED SASS (sm_80) =====

	.target	sm_80

	.elftype	@"ET_EXEC"


//--------------------- .note.nv.tkinfo           --------------------------
	.section	.note.nv.tkinfo,"",@"SHT_NOTE"
	.sectionflags	@"SHF_NOTE_NV_TKINFO"
	.tkinfo
        /*0018*/ 	.word	0x00000002
        /*0030*/ 	.string	""
        /*0030*/ 	.string	"ptxas"
        /*0030*/ 	.string	"Cuda compilation tools, release 13.0, V13.0.88"
        /*0030*/ 	.string	"Build cuda_13.0.r13.0/compiler.36424714_0"
        /*0030*/ 	.string	"-v  -suppress-debug-info  -lineinfo  -arch sm_80 "



//--------------------- .note.nv.cuinfo           --------------------------
	.section	.note.nv.cuinfo,"",@"SHT_NOTE"
	.sectionflags	@"SHF_NOTE_NV_CUINFO"
        /*0018*/ 	.short	0x0002
        /*001a*/ 	.short	0x0050
        /*001c*/ 	.short	0x0082
	.zero		2


//--------------------- .nv.info                  --------------------------
	.section	.nv.info,"",@"SHT_CUDA_INFO"
	.align	4


	//----- nvinfo : EIATTR_REGCOUNT
	.align		4
        /*0000*/ 	.byte	0x04, 0x2f
        /*0002*/ 	.short	(.L_1 - .L_0)
	.align		4
.L_0:
        /*0004*/ 	.word	index@(matmul_kernel)
        /*0008*/ 	.word	0x00000020


	//----- nvinfo : EIATTR_FRAME_SIZE
	.align		4
.L_1:
        /*000c*/ 	.byte	0x04, 0x11
        /*000e*/ 	.short	(.L_3 - .L_2)
	.align		4
.L_2:
        /*0010*/ 	.word	index@(matmul_kernel)
        /*0014*/ 	.word	0x0000ab10


	//----- nvinfo : EIATTR_MIN_STACK_SIZE
	.align		4
.L_3:
        /*0018*/ 	.byte	0x04, 0x12
        /*001a*/ 	.short	(.L_5 - .L_4)
	.align		4
.L_4:
        /*001c*/ 	.word	index@(matmul_kernel)
        /*0020*/ 	.word	0x0000ab10
.L_5:


//--------------------- .nv.info.matmul_kernel    --------------------------
	.section	.nv.info.matmul_kernel,"",@"SHT_CUDA_INFO"
	.sectionflags	@""
	.align	4


	//----- nvinfo : EIATTR_CUDA_API_VERSION
	.align		4
        /*0000*/ 	.byte	0x04, 0x37
        /*0002*/ 	.short	(.L_7 - .L_6)
.L_6:
        /*0004*/ 	.word	0x00000082


	//----- nvinfo : EIATTR_SW2861232_WAR
	.align		4
.L_7:
        /*0008*/ 	.byte	0x01, 0x35
	.zero		2


	//----- nvinfo : EIATTR_PARAM_CBANK
	.align		4
        /*000c*/ 	.byte	0x04, 0x0a
        /*000e*/ 	.short	(.L_9 - .L_8)
	.align		4
.L_8:
        /*0010*/ 	.word	index@(.nv.constant0.matmul_kernel)
        /*0014*/ 	.short	0x0160
        /*0016*/ 	.short	0x0050


	//----- nvinfo : EIATTR_CBANK_PARAM_SIZE
	.align		4
.L_9:
        /*0018*/ 	.byte	0x03, 0x19
        /*001a*/ 	.short	0x0050


	//----- nvinfo : EIATTR_KPARAM_INFO
	.align		4
        /*001c*/ 	.byte	0x04, 0x17
        /*001e*/ 	.short	(.L_11 - .L_10)
.L_10:
        /*0020*/ 	.word	0x00000000
        /*0024*/ 	.short	0x000d
        /*0026*/ 	.short	0x0048
        /*0028*/ 	.byte	0x00, 0xf4, 0x21, 0x00


	//----- nvinfo : EIATTR_KPARAM_INFO
	.align		4
.L_11:
        /*002c*/ 	.byte	0x04, 0x17
        /*002e*/ 	.short	(.L_13 - .L_12)
.L_12:
        /*0030*/ 	.word	0x00000000
        /*0034*/ 	.short	0x000c
        /*0036*/ 	.short	0x0040
        /*0038*/ 	.byte	0x00, 0xf4, 0x21, 0x00


	//----- nvinfo : EIATTR_KPARAM_INFO
	.align		4
.L_13:
        /*003c*/ 	.byte	0x04, 0x17
        /*003e*/ 	.short	(.L_15 - .L_14)
.L_14:
        /*0040*/ 	.word	0x00000000
        /*0044*/ 	.short	0x000b
        /*0046*/ 	.short	0x0038
        /*0048*/ 	.byte	0x00, 0xf0, 0x11, 0x00


	//----- nvinfo : EIATTR_KPARAM_INFO
	.align		4
.L_15:
        /*004c*/ 	.byte	0x04, 0x17
        /*004e*/ 	.short	(.L_17 - .L_16)
.L_16:
        /*0050*/ 	.word	0x00000000
        /*0054*/ 	.short	0x000a
        /*0056*/ 	.short	0x0034
        /*0058*/ 	.byte	0x00, 0xf0, 0x11, 0x00


	//----- nvinfo : EIATTR_KPARAM_INFO
	.align		4
.L_17:
        /*005c*/ 	.byte	0x04, 0x17
        /*005e*/ 	.short	(.L_19 - .L_18)
.L_18:
        /*0060*/ 	.word	0x00000000
        /*0064*/ 	.short	0x0009
        /*0066*/ 	.short	0x0030
        /*0068*/ 	.byte	0x00, 0xf0, 0x11, 0x00


	//----- nvinfo : EIATTR_KPARAM_INFO
	.align		4
.L_19:
        /*006c*/ 	.byte	0x04, 0x17
        /*006e*/ 	.short	(.L_21 - .L_20)
.L_20:
        /*0070*/ 	.word	0x00000000
        /*0074*/ 	.short	0x0008
        /*0076*/ 	.short	0x002c
        /*0078*/ 	.byte	0x00, 0xf0, 0x11, 0x00


	//----- nvinfo : EIATTR_KPARAM_INFO
	.align		4
.L_21:
        /*007c*/ 	.byte	0x04, 0x17
        /*007e*/ 	.short	(.L_23 - .L_22)
.L_22:
        /*0080*/ 	.word	0x00000000
        /*0084*/ 	.short	0x0007
        /*0086*/ 	.short	0x0028
        /*0088*/ 	.byte	0x00, 0xf0, 0x11, 0x00


	//----- nvinfo : EIATTR_KPARAM_INFO
	.align		4
.L_23:
        /*008c*/ 	.byte	0x04, 0x17
        /*008e*/ 	.short	(.L_25 - .L_24)
.L_24:
        /*0090*/ 	.word	0x00000000
        /*0094*/ 	.short	0x0006
        /*0096*/ 	.short	0x0024
        /*0098*/ 	.byte	0x00, 0xf0, 0x11, 0x00


	//----- nvinfo : EIATTR_KPARAM_INFO
	.align		4
.L_25:
        /*009c*/ 	.byte	0x04, 0x17
        /*009e*/ 	.short	(.L_27 - .L_26)
.L_26:
        /*00a0*/ 	.word	0x00000000
        /*00a4*/ 	.short	0x0005
        /*00a6*/ 	.short	0x0020
        /*00a8*/ 	.byte	0x00, 0xf0, 0x11, 0x00


	//----- nvinfo : EIATTR_KPARAM_INFO
	.align		4
.L_27:
        /*00ac*/ 	.byte	0x04, 0x17
        /*00ae*/ 	.short	(.L_29 - .L_28)
.L_28:
        /*00b0*/ 	.word	0x00000000
        /*00b4*/ 	.short	0x0004
        /*00b6*/ 	.short	0x001c
        /*00b8*/ 	.byte	0x00, 0xf0, 0x11, 0x00


	//----- nvinfo : EIATTR_KPARAM_INFO
	.align		4
.L_29:
        /*00bc*/ 	.byte	0x04, 0x17
        /*00be*/ 	.short	(.L_31 - .L_30)
.L_30:
        /*00c0*/ 	.word	0x00000000
        /*00c4*/ 	.short	0x0003
        /*00c6*/ 	.short	0x0018
        /*00c8*/ 	.byte	0x00, 0xf0, 0x11, 0x00


	//----- nvinfo : EIATTR_KPARAM_INFO
	.align		4
.L_31:
        /*00cc*/ 	.byte	0x04, 0x17
        /*00ce*/ 	.short	(.L_33 - .L_32)
.L_32:
        /*00d0*/ 	.word	0x00000000
        /*00d4*/ 	.short	0x0002
        /*00d6*/ 	.short	0x0010
        /*00d8*/ 	.byte	0x00, 0xf4, 0x21, 0x00


	//----- nvinfo : EIATTR_KPARAM_INFO
	.align		4
.L_33:
        /*00dc*/ 	.byte	0x04, 0x17
        /*00de*/ 	.short	(.L_35 - .L_34)
.L_34:
        /*00e0*/ 	.word	0x00000000
        /*00e4*/ 	.short	0x0001
        /*00e6*/ 	.short	0x0008
        /*00e8*/ 	.byte	0x00, 0xf4, 0x21, 0x00


	//----- nvinfo : EIATTR_KPARAM_INFO
	.align		4
.L_35:
        /*00ec*/ 	.byte	0x04, 0x17
        /*00ee*/ 	.short	(.L_37 - .L_36)
.L_36:
        /*00f0*/ 	.word	0x00000000
        /*00f4*/ 	.short	0x0000
        /*00f6*/ 	.short	0x0000
        /*00f8*/ 	.byte	0x00, 0xf4, 0x21, 0x00


	//----- nvinfo : EIATTR_MAXREG_COUNT
	.align		4
.L_37:
        /*00fc*/ 	.byte	0x03, 0x1b
        /*00fe*/ 	.short	0x00ff


	//----- nvinfo : EIATTR_NUM_BARRIERS
	.align		4
        /*0100*/ 	.byte	0x02, 0x4c
        /*0102*/ 	.byte	0x01
	.zero		1


	//----- nvinfo : EIATTR_ANNOTATIONS
	.align		4
        /*0104*/ 	.byte	0x04, 0x55
        /*0106*/ 	.short	(.L_39 - .L_38)


	//   ....[0]....
.L_38:
        /*0108*/ 	.word	0x00000001
        /*010c*/ 	.byte	0x70, 0x00, 0x00, 0x00, 0x01, 0x00, 0x00, 0x00, 0xb0, 0x00, 0x00, 0x00, 0x01, 0x00, 0x00, 0x00
        /* <DEDUP_REMOVED lines=1551> */
        /*620c*/ 	.byte	0xb0, 0xe2, 0x01, 0x00, 0x01, 0x00, 0x00, 0x00, 0xc0, 0xe2, 0x01, 0x00


	//----- nvinfo : EIATTR_MERCURY_ISA_VERSION
	.align		4
.L_39:
        /*6218*/ 	.byte	0x03, 0x5f
        /*621a*/ 	.short	0x0000


	//----- nvinfo : EIATTR_EXIT_INSTR_OFFSETS
	.align		4
        /*621c*/ 	.byte	0x04, 0x1c
        /*621e*/ 	.short	(.L_41 - .L_40)


	//   ....[0]....
.L_40:
        /*6220*/ 	.word	0x000e4040


	//   ....[1]....
        /*6224*/ 	.word	0x000e4070


	//----- nvinfo : EIATTR_REQNTID
	.align		4
.L_41:
        /*6228*/ 	.byte	0x04, 0x10
        /*622a*/ 	.short	(.L_43 - .L_42)
.L_42:
        /*622c*/ 	.word	0x00000100
        /*6230*/ 	.word	0x00000001
        /*6234*/ 	.word	0x00000001
.L_43:


//--------------------- .nv.callgraph             --------------------------
	.section	.nv.callgraph,"",@"SHT_CUDA_CALLGRAPH"
	.align	4
	.sectionentsize	8
	.align		4
        /*0000*/ 	.word	0x00000000
	.align		4
        /*0004*/ 	.word	0xffffffff
	.align		4
        /*0008*/ 	.word	0x00000000
	.align		4
        /*000c*/ 	.word	0xfffffffe
	.align		4
        /*0010*/ 	.word	0x00000000
	.align		4
        /*0014*/ 	.word	0xfffffffd
	.align		4
        /*0018*/ 	.word	0x00000000
	.align		4
        /*001c*/ 	.word	0xfffffffc


//--------------------- .nv.rel.action            --------------------------
	.section	.nv.rel.action,"",@"SHT_CUDA_RELOCINFO"
	.align	8
	.sectionentsize	8
        /*0000*/ 	.byte	0x73, 0x00, 0x00, 0x00, 0x00, 0x00, 0x00, 0x00, 0x00, 0x00, 0x00, 0x11, 0x25, 0x00, 0x05, 0x36


//--------------------- .nv.constant0.matmul_kernel --------------------------
	.section	.nv.constant0.matmul_kernel,"a",@progbits
	.sectionflags	@""
	.align	4
.nv.constant0.matmul_kernel:
	.zero		432


//--------------------- .text.matmul_kernel       --------------------------
	.section	.text.matmul_kernel,"ax",@progbits
	.sectioninfo	@"SHI_REGISTERS=32"
	.align	128
        .global         matmul_kernel
        .type           matmul_kernel,@function
        .size           matmul_kernel,(.L_x_4 - matmul_kernel)
        .other          matmul_kernel,@"STO_CUDA_ENTRY STV_DEFAULT"
matmul_kernel:
.text.matmul_kernel:
[----:B------:R-:W-:-:S05]  /*0000*/  IMAD.MOV.U32 R1, RZ, RZ, c[0x0][0x28] ;  /* 0x00000a00ff017624 */ /* 0x000fca00078e00ff */
[----:B------:R-:W-:Y:S01]  /*0010*/  IADD3 R1, R1, -0xab10, RZ ;  /* 0xffff54f001017810 */ /* 0x000fe20007ffe0ff */
[----:B------:R-:W-:Y:S01]  /*0020*/  IMAD.MOV.U32 R6, RZ, RZ, 0x1ff ;  /* 0x000001ffff067424 */ /* 0x000fe200078e00ff */
[----:B------:R-:W0:Y:S01]  /*0030*/  S2R R28, SR_TID.X ;  /* 0x00000000001c7919 */ /* 0x000e220000002100 */
[----:B------:R-:W-:Y:S01]  /*0040*/  ULDC.64 UR6, c[0x0][0x118] ;  /* 0x0000460000067ab9 */ /* 0x000fe20000000a00 */
[----:B------:R-:W-:Y:S01]  /*0050*/  CS2R R16, SRZ ;  /* 0x0000000000107805 */ /* 0x000fe2000001ff00 */
[----:B------:R-:W-:Y:S01]  /*0060*/  CS2R R18, SRZ ;  /* 0x0000000000127805 */ /* 0x000fe2000001ff00 */
[----:B------:R1:W-:Y:S01]  /*0070*/  STL [R1+0x290], RZ ;  /* 0x000290ff01007387 */ /* 0x0003e20000100800 */
[----:B------:R-:W-:Y:S01]  /*0080*/  IADD3 R0, R6, c[0x0][0x17c], RZ ;  /* 0x00005f0006007a10 */ /* 0x000fe20007ffe0ff */
[----:B------:R-:W-:Y:S01]  /*0090*/  CS2R R12, SRZ ;  /* 0x00000000000c7805 */ /* 0x000fe2000001ff00 */
[----:B------:R-:W-:Y:S01]  /*00a0*/  CS2R R14, SRZ ;  /* 0x00000000000e7805 */ /* 0x000fe2000001ff00 */
[----:B------:R1:W-:Y:S01]  /*00b0*/  STL [R1+0x294], RZ ;  /* 0x000294ff01007387 */ /* 0x0003e20000100800 */
[----:B------:R-:W-:Y:S01]  /*00c0*/  SHF.R.S32.HI R3, RZ, 0x1f, R0 ;  /* 0x0000001fff037819 */ /* 0x000fe20000011400 */
[----:B------:R-:W-:Y:S01]  /*00d0*/  CS2R R20, SRZ ;  /* 0x0000000000147805 */ /* 0x000fe2000001ff00 */
[----:B------:R-:W-:Y:S01]  /*00e0*/  CS2R R22, SRZ ;  /* 0x0000000000167805 */ /* 0x000fe2000001ff00 */
[----:B------:R1:W-:Y:S01]  /*00f0*/  STL [R1+0x298], RZ ;  /* 0x000298ff01007387 */ /* 0x0003e20000100800 */
[----:B------:R-:W-:Y:S01]  /*0100*/  LEA.HI R3, R3, R0, RZ, 0x9 ;  /* 0x0000000003037211 */ /* 0x000fe200078f48ff */
[----:B------:R-:W-:Y:S01]  /*0110*/  CS2R R24, SRZ ;  /* 0x0000000000187805 */ /* 0x000fe2000001ff00 */
[----:B------:R-:W-:Y:S01]  /*0120*/  CS2R R26, SRZ ;  /* 0x00000000001a7805 */ /* 0x000fe2000001ff00 */
[----:B------:R1:W-:Y:S01]  /*0130*/  STL [R1+0x29c], RZ ;  /* 0x00029cff01007387 */ /* 0x0003e20000100800 */
[----:B------:R-:W-:-:S03]  /*0140*/  SHF.R.S32.HI R0, RZ, 0x9, R3 ;  /* 0x00000009ff007819 */ /* 0x000fc60000011403 */
[----:B------:R1:W-:Y:S02]  /*0150*/  STL [R1+0x280], RZ ;  /* 0x000280ff01007387 */ /* 0x0003e40000100800 */
[----:B------:R-:W-:Y:S02]  /*0160*/  IMAD.SHL.U32 R0, R0, 0x8, RZ ;  /* 0x0000000800007824 */ /* 0x000fe400078e00ff */
[----:B------:R1:W-:Y:S01]  /*0170*/  STL [R1+0x284], RZ ;  /* 0x000284ff01007387 */ /* 0x0003e20000100800 */
[----:B0-----:R-:W-:Y:S02]  /*0180*/  LOP3.LUT R28, R28, 0xff, RZ, 0xc0, !PT ;  /* 0x000000ff1c1c7812 */ /* 0x001fe400078ec0ff */
[-C--:B------:R-:W-:Y:S01]  /*0190*/  IABS R7, R0.reuse ;  /* 0x0000000000077213 */ /* 0x080fe20000000000 */
[----:B------:R1:W-:Y:S01]  /*01a0*/  STL [R1+0x288], RZ ;  /* 0x000288ff01007387 */ /* 0x0003e20000100800 */
[----:B------:R-:W-:Y:S02]  /*01b0*/  IABS R11, R0 ;  /* 0x00000000000b7213 */ /* 0x000fe40000000000 */
[----:B------:R-:W0:Y:S01]  /*01c0*/  I2F.RP R2, R7 ;  /* 0x0000000700027306 */ /* 0x000e220000209400 */
[----:B------:R1:W-:Y:S04]  /*01d0*/  STL [R1+0x28c], RZ ;  /* 0x00028cff01007387 */ /* 0x0003e80000100800 */
[----:B------:R1:W-:Y:S04]  /*01e0*/  STL [R1+0x270], RZ ;  /* 0x000270ff01007387 */ /* 0x0003e80000100800 */
[----:B------:R1:W-:Y:S04]  /*01f0*/  STL [R1+0x274], RZ ;  /* 0x000274ff01007387 */ /* 0x0003e80000100800 */
[----:B------:R1:W-:Y:S01]  /*0200*/  STL [R1+0x278], RZ ;  /* 0x000278ff01007387 */ /* 0x0003e20000100800 */
[----:B0-----:R-:W0:Y:S03]  /*0210*/  MUFU.RCP R2, R2 ;  /* 0x0000000200027308 */ /* 0x001e260000001000 */
[----:B------:R1:W-:Y:S04]  /*0220*/  STL [R1+0x27c], RZ ;  /* 0x00027cff01007387 */ /* 0x0003e80000100800 */
[----:B------:R1:W-:Y:S04]  /*0230*/  STL [R1+0x260], RZ ;  /* 0x000260ff01007387 */ /* 0x0003e80000100800 */
[----:B------:R1:W-:Y:S04]  /*0240*/  STL [R1+0x264], RZ ;  /* 0x000264ff01007387 */ /* 0x0003e80000100800 */
[----:B------:R1:W-:Y:S01]  /*0250*/  STL [R1+0x268], RZ ;  /* 0x000268ff01007387 */ /* 0x0003e20000100800 */
[----:B0-----:R-:W-:-:S03]  /*0260*/  IADD3 R4, R2, 0xffffffe, RZ ;  /* 0x0ffffffe02047810 */ /* 0x001fc60007ffe0ff */
[----:B------:R1:W-:Y:S01]  /*0270*/  STL [R1+0x26c], RZ ;  /* 0x00026cff01007387 */ /* 0x0003e20000100800 */
[----:B------:R-:W-:Y:S01]  /*0280*/  IMAD.MOV R2, RZ, RZ, -R11 ;  /* 0x000000ffff027224 */ /* 0x000fe200078e0a0b */
[----:B------:R0:W2:Y:S02]  /*0290*/  F2I.FTZ.U32.TRUNC.NTZ R5, R4 ;  /* 0x0000000400057305 */ /* 0x0000a4000021f000 */
[----:B------:R1:W-:Y:S04]  /*02a0*/  STL [R1+0x250], RZ ;  /* 0x000250ff01007387 */ /* 0x0003e80000100800 */
[----:B------:R1:W-:Y:S04]  /*02b0*/  STL [R1+0x254], RZ ;  /* 0x000254ff01007387 */ /* 0x0003e80000100800 */
[----:B------:R1:W-:Y:S01]  /*02c0*/  STL [R1+0x258], RZ ;  /* 0x000258ff01007387 */ /* 0x0003e20000100800 */
[----:B0-----:R-:W-:-:S03]  /*02d0*/  IMAD.MOV.U32 R4, RZ, RZ, RZ ;  /* 0x000000ffff047224 */ /* 0x001fc600078e00ff */
[----:B------:R1:W-:Y:S01]  /*02e0*/  STL [R1+0x25c], RZ ;  /* 0x00025cff01007387 */ /* 0x0003e20000100800 */
[----:B--2---:R-:W-:-:S03]  /*02f0*/  IMAD.MOV R8, RZ, RZ, -R5 ;  /* 0x000000ffff087224 */ /* 0x004fc600078e0a05 */
[----:B------:R1:W-:Y:S01]  /*0300*/  STL [R1+0x240], RZ ;  /* 0x000240ff01007387 */ /* 0x0003e20000100800 */
[----:B------:R-:W-:-:S03]  /*0310*/  IMAD R9, R8, R7, RZ ;  /* 0x0000000708097224 */ /* 0x000fc600078e02ff */
[----:B------:R1:W-:Y:S01]  /*0320*/  STL [R1+0x244], RZ ;  /* 0x000244ff01007387 */ /* 0x0003e20000100800 */
[----:B------:R-:W-:-:S03]  /*0330*/  IMAD.HI.U32 R5, R5, R9, R4 ;  /* 0x0000000905057227 */ /* 0x000fc600078e0004 */
[----:B------:R1:W-:Y:S04]  /*0340*/  STL [R1+0x248], RZ ;  /* 0x000248ff01007387 */ /* 0x0003e80000100800 */
        /* <DEDUP_REMOVED lines=141> */
[----:B------:R1:W-:Y:S04]  /*0c20*/  STL [R1], RZ ;  /* 0x000000ff01007387 */ /* 0x0003e80000100800 */
        /* <DEDUP_REMOVED lines=52> */
[----:B------:R-:W0:Y:S04]  /*0f70*/  S2R R3, SR_CTAID.X ;  /* 0x0000000000037919 */ /* 0x000e280000002500 */
[----:B------:R1:W-:Y:S04]  /*0f80*/  STL [R1+0x364], RZ ;  /* 0x000364ff01007387 */ /* 0x0003e80000100800 */
[----:B------:R1:W-:Y:S04]  /*0f90*/  STL [R1+0x368], RZ ;  /* 0x000368ff01007387 */ /* 0x0003e80000100800 */
[----:B------:R1:W-:Y:S04]  /*0fa0*/  STL [R1+0x36c], RZ ;  /* 0x00036cff01007387 */ /* 0x0003e80000100800 */
[----:B------:R1:W-:Y:S04]  /*0fb0*/  STL [R1+0x370], RZ ;  /* 0x000370ff01007387 */ /* 0x0003e80000100800 */
[----:B------:R1:W-:Y:S04]  /*0fc0*/  STL [R1+0x374], RZ ;  /* 0x000374ff01007387 */ /* 0x0003e80000100800 */
[----:B------:R1:W-:Y:S01]  /*0fd0*/  STL [R1+0x378], RZ ;  /* 0x000378ff01007387 */ /* 0x0003e20000100800 */
[----:B0-----:R-:W-:-:S03]  /*0fe0*/  IABS R10, R3 ;  /* 0x00000003000a7213 */ /* 0x001fc60000000000 */
[----:B------:R1:W-:Y:S02]  /*0ff0*/  STL [R1+0x37c], RZ ;  /* 0x00037cff01007387 */ /* 0x0003e40000100800 */
[----:B------:R-:W-:Y:S02]  /*1000*/  IMAD.MOV.U32 R8, RZ, RZ, R10 ;  /* 0x000000ffff087224 */ /* 0x000fe400078e000a */
[----:B------:R1:W-:Y:S02]  /*1010*/  STL [R1+0x380], RZ ;  /* 0x000380ff01007387 */ /* 0x0003e40000100800 */
[----:B------:R-:W-:Y:S02]  /*1020*/  IMAD.HI.U32 R5, R5, R8, RZ ;  /* 0x0000000805057227 */ /* 0x000fe400078e00ff */
[----:B------:R1:W-:Y:S02]  /*1030*/  STL [R1+0x384], RZ ;  /* 0x000384ff01007387 */ /* 0x0003e40000100800 */
[----:B------:R-:W-:-:S02]  /*1040*/  IMAD R2, R5, R2, R8 ;  /* 0x0000000205027224 */ /* 0x000fc400078e0208 */
[----:B------:R1:W-:Y:S03]  /*1050*/  STL [R1+0x388], RZ ;  /* 0x000388ff01007387 */ /* 0x0003e60000100800 */
[----:B------:R-:W-:Y:S01]  /*1060*/  ISETP.GT.U32.AND P1, PT, R7, R2, PT ;  /* 0x000000020700720c */ /* 0x000fe20003f24070 */
[----:B------:R1:W-:Y:S04]  /*1070*/  STL [R1+0x38c], RZ ;  /* 0x00038cff01007387 */ /* 0x0003e80000100800 */
[----:B------:R1:W-:Y:S04]  /*1080*/  STL [R1+0x390], RZ ;  /* 0x000390ff01007387 */ /* 0x0003e80000100800 */
[----:B------:R1:W-:Y:S04]  /*1090*/  STL [R1+0x394], RZ ;  /* 0x000394ff01007387 */ /* 0x0003e80000100800 */
[----:B------:R1:W-:Y:S01]  /*10a0*/  STL [R1+0x398], RZ ;  /* 0x000398ff01007387 */ /* 0x0003e20000100800 */
[----:B------:R-:W-:Y:S01]  /*10b0*/  @!P1 IMAD.IADD R2, R2, 0x1, -R7 ;  /* 0x0000000102029824 */ /* 0x000fe200078e0a07 */
[----:B------:R-:W-:-:S02]  /*10c0*/  @!P1 IADD3 R5, R5, 0x1, RZ ;  /* 0x0000000105059810 */ /* 0x000fc40007ffe0ff */
[----:B------:R1:W-:Y:S01]  /*10d0*/  STL [R1+0x39c], RZ ;  /* 0x00039cff01007387 */ /* 0x0003e20000100800 */
[----:B------:R-:W-:Y:S02]  /*10e0*/  ISETP.NE.AND P1, PT, R0, RZ, PT ;  /* 0x000000ff0000720c */ /* 0x000fe40003f25270 */
[----:B------:R-:W-:Y:S01]  /*10f0*/  ISETP.GE.U32.AND P0, PT, R2, R7, PT ;  /* 0x000000070200720c */ /* 0x000fe20003f06070 */
[----:B------:R1:W-:Y:S01]  /*1100*/  STL [R1+0x3a0], RZ ;  /* 0x0003a0ff01007387 */ /* 0x0003e20000100800 */
[----:B------:R-:W-:-:S03]  /*1110*/  LOP3.LUT R2, R3, R0, RZ, 0x3c, !PT ;  /* 0x0000000003027212 */ /* 0x000fc600078e3cff */
[----:B------:R1:W-:Y:S01]  /*1120*/  STL [R1+0x3a4], RZ ;  /* 0x0003a4ff01007387 */ /* 0x0003e20000100800 */
[----:B------:R-:W-:Y:S02]  /*1130*/  ISETP.GE.AND P2, PT, R2, RZ, PT ;  /* 0x000000ff0200720c */ /* 0x000fe40003f46270 */
[----:B------:R-:W-:Y:S01]  /*1140*/  IADD3 R2, R6, c[0x0][0x178], RZ ;  /* 0x00005e0006027a10 */ /* 0x000fe20007ffe0ff */
[----:B------:R1:W-:Y:S04]  /*1150*/  STL [R1+0x3a8], RZ ;  /* 0x0003a8ff01007387 */ /* 0x0003e80000100800 */
[----:B------:R1:W-:Y:S01]  /*1160*/  STL [R1+0x3ac], RZ ;  /* 0x0003acff01007387 */ /* 0x0003e20000100800 */
[----:B------:R-:W-:-:S03]  /*1170*/  @P0 IADD3 R5, R5, 0x1, RZ ;  /* 0x0000000105050810 */ /* 0x000fc60007ffe0ff */
[----:B------:R1:W-:Y:S02]  /*1180*/  STL [R1+0x3b0], RZ ;  /* 0x0003b0ff01007387 */ /* 0x0003e40000100800 */
[----:B------:R-:W-:Y:S01]  /*1190*/  IMAD.MOV.U32 R4, RZ, RZ, R5 ;  /* 0x000000ffff047224 */ /* 0x000fe200078e0005 */
[----:B------:R-:W-:Y:S01]  /*11a0*/  SHF.R.S32.HI R5, RZ, 0x1f, R2 ;  /* 0x0000001fff057819 */ /* 0x000fe20000011402 */
[----:B------:R1:W-:Y:S02]  /*11b0*/  STL [R1+0x3b4], RZ ;  /* 0x0003b4ff01007387 */ /* 0x0003e40000100800 */
[----:B------:R-:W-:Y:S01]  /*11c0*/  @!P2 IMAD.MOV R4, RZ, RZ, -R4 ;  /* 0x000000ffff04a224 */ /* 0x000fe200078e0a04 */
[----:B------:R-:W-:Y:S01]  /*11d0*/  @!P1 LOP3.LUT R4, RZ, R0, RZ, 0x33, !PT ;  /* 0x00000000ff049212 */ /* 0x000fe200078e33ff */
[----:B------:R1:W-:Y:S01]  /*11e0*/  STL [R1+0x3b8], RZ ;  /* 0x0003b8ff01007387 */ /* 0x0003e20000100800 */
[----:B------:R-:W-:-:S03]  /*11f0*/  LEA.HI R5, R5, R2, RZ, 0x9 ;  /* 0x0000000205057211 */ /* 0x000fc600078f48ff */
[----:B------:R1:W-:Y:S01]  /*1200*/  STL [R1+0x3bc], RZ ;  /* 0x0003bcff01007387 */ /* 0x0003e20000100800 */
[----:B------:R-:W-:Y:S02]  /*1210*/  IMAD.SHL.U32 R2, R4, 0x8, RZ ;  /* 0x0000000804027824 */ /* 0x000fe400078e00ff */
[----:B------:R-:W-:Y:S01]  /*1220*/  IMAD.MOV R4, RZ, RZ, -R4 ;  /* 0x000000ffff047224 */ /* 0x000fe200078e0a04 */
[----:B------:R1:W-:Y:S02]  /*1230*/  STL [R1+0x3c0], RZ ;  /* 0x0003c0ff01007387 */ /* 0x0003e40000100800 */
[----:B------:R-:W-:Y:S01]  /*1240*/  LEA.HI.SX32 R5, R5, -R2, 0x17 ;  /* 0x8000000205057211 */ /* 0x000fe200078fbaff */
[----:B------:R-:W-:Y:S01]  /*1250*/  IMAD R9, R0, R4, R3 ;  /* 0x0000000400097224 */ /* 0x000fe200078e0203 */
[----:B------:R1:W-:Y:S01]  /*1260*/  STL [R1+0x3c4], RZ ;  /* 0x0003c4ff01007387 */ /* 0x0003e20000100800 */
[----:B------:R-:W-:Y:S01]  /*1270*/  IMAD.MOV.U32 R4, RZ, RZ, RZ ;  /* 0x000000ffff047224 */ /* 0x000fe200078e00ff */
[----:B------:R-:W-:-:S02]  /*1280*/  IMNMX R10, R5, 0x8, PT ;  /* 0x00000008050a7817 */ /* 0x000fc40003800200 */
[----:B------:R1:W-:Y:S02]  /*1290*/  STL [R1+0x3c8], RZ ;  /* 0x0003c8ff01007387 */ /* 0x0003e40000100800 */
[-C--:B------:R-:W-:Y:S02]  /*12a0*/  IABS R8, R10.reuse ;  /* 0x0000000a00087213 */ /* 0x080fe40000000000 */
[----:B------:R1:W-:Y:S01]  /*12b0*/  STL [R1+0x3cc], RZ ;  /* 0x0003ccff01007387 */ /* 0x0003e20000100800 */
[----:B------:R-:W-:Y:S01]  /*12c0*/  IABS R0, R10 ;  /* 0x0000000a00007213 */ /* 0x000fe20000000000 */
[----:B------:R-:W0:Y:S02]  /*12d0*/  I2F.RP R6, R8 ;  /* 0x0000000800067306 */ /* 0x000e240000209400 */
        /* <DEDUP_REMOVED lines=10> */
[----:B------:R1:W-:Y:S04]  /*1380*/  STL [R1+0x3f0], RZ ;  /* 0x0003f0ff01007387 */ /* 0x0003e80000100800 */
[----:B------:R1:W-:Y:S01]  /*1390*/  STL [R1+0x3f4], RZ ;  /* 0x0003f4ff01007387 */ /* 0x0003e20000100800 */
[----:B------:R-:W0:Y:S03]  /*13a0*/  F2I.FTZ.U32.TRUNC.NTZ R5, R5 ;  /* 0x0000000500057305 */ /* 0x000e26000021f000 */
[----:B------:R1:W-:Y:S04]  /*13b0*/  STL [R1+0x3f8], RZ ;  /* 0x0003f8ff01007387 */ /* 0x0003e80000100800 */
[----:B------:R1:W-:Y:S04]  /*13c0*/  STL [R1+0x3fc], RZ ;  /* 0x0003fcff01007387 */ /* 0x0003e80000100800 */
[----:B------:R1:W-:Y:S04]  /*13d0*/  STL [R1+0x400], RZ ;  /* 0x000400ff01007387 */ /* 0x0003e80000100800 */
[----:B------:R1:W-:Y:S01]  /*13e0*/  STL [R1+0x404], RZ ;  /* 0x000404ff01007387 */ /* 0x0003e20000100800 */
[----:B0-----:R-:W-:-:S03]  /*13f0*/  IMAD.MOV R7, RZ, RZ, -R5 ;  /* 0x000000ffff077224 */ /* 0x001fc600078e0a05 */
[----:B------:R1:W-:Y:S01]  /*1400*/  STL [R1+0x408], RZ ;  /* 0x000408ff01007387 */ /* 0x0003e20000100800 */
[----:B------:R-:W-:Y:S01]  /*1410*/  IMAD.MOV.U32 R3, RZ, RZ, R7 ;  /* 0x000000ffff037224 */ /* 0x000fe200078e0007 */
[----:B------:R-:W-:Y:S02]  /*1420*/  IABS R7, R9 ;  /* 0x0000000900077213 */ /* 0x000fe40000000000 */
[----:B------:R1:W-:Y:S01]  /*1430*/  STL [R1+0x40c], RZ ;  /* 0x00040cff01007387 */ /* 0x0003e20000100800 */
[----:B------:R-:W-:-:S03]  /*1440*/  IMAD R3, R3, R8, RZ ;  /* 0x0000000803037224 */ /* 0x000fc600078e02ff */
[----:B------:R1:W-:Y:S01]  /*1450*/  STL [R1+0x410], RZ ;  /* 0x000410ff01007387 */ /* 0x0003e20000100800 */
[----:B------:R-:W-:-:S03]  /*1460*/  IMAD.HI.U32 R4, R5, R3, R4 ;  /* 0x0000000305047227 */ /* 0x000fc600078e0004 */
[----:B------:R1:W-:Y:S01]  /*1470*/  STL [R1+0x414], RZ ;  /* 0x000414ff01007387 */ /* 0x0003e20000100800 */
[----:B------:R-:W-:Y:S02]  /*1480*/  IMAD.MOV R3, RZ, RZ, -R0 ;  /* 0x000000ffff037224 */ /* 0x000fe400078e0a00 */
[----:B------:R-:W-:Y:S01]  /*1490*/  IMAD.HI.U32 R0, R4, R7, RZ ;  /* 0x0000000704007227 */ /* 0x000fe200078e00ff */
[----:B------:R1:W-:Y:S03]  /*14a0*/  STL [R1+0x418], RZ ;  /* 0x000418ff01007387 */ /* 0x0003e60000100800 */
[----:B------:R-:W-:Y:S01]  /*14b0*/  IMAD R3, R0, R3, R7 ;  /* 0x0000000300037224 */ /* 0x000fe200078e0207 */
[----:B------:R1:W-:Y:S01]  /*14c0*/  STL [R1+0x41c], RZ ;  /* 0x00041cff01007387 */ /* 0x0003e20000100800 */
[----:B------:R-:W-:-:S03]  /*14d0*/  CS2R R6, SRZ ;  /* 0x0000000000067805 */ /* 0x000fc6000001ff00 */
[----:B------:R1:W-:Y:S01]  /*14e0*/  STL [R1+0x420], RZ ;  /* 0x000420ff01007387 */ /* 0x0003e20000100800 */
[----:B------:R-:W-:-:S03]  /*14f0*/  ISETP.GT.U32.AND P1, PT, R8, R3, PT ;  /* 0x000000030800720c */ /* 0x000fc60003f24070 */
[----:B------:R1:W-:Y:S04]  /*1500*/  STL [R1+0x424], RZ ;  /* 0x000424ff01007387 */ /* 0x0003e80000100800 */
[----:B------:R1:W-:Y:S04]  /*1510*/  STL [R1+0x428], RZ ;  /* 0x000428ff01007387 */ /* 0x0003e80000100800 */
[----:B------:R1:W-:Y:S02]  /*1520*/  STL [R1+0x42c], RZ ;  /* 0x00042cff01007387 */ /* 0x0003e40000100800 */
[----:B------:R-:W-:Y:S01]  /*1530*/  @!P1 IMAD.IADD R3, R3, 0x1, -R8 ;  /* 0x0000000103039824 */ /* 0x000fe200078e0a08 */
[----:B------:R-:W-:Y:S01]  /*1540*/  @!P1 IADD3 R0, R0, 0x1, RZ ;  /* 0x0000000100009810 */ /* 0x000fe20007ffe0ff */
[----:B------:R1:W-:Y:S01]  /*1550*/  STL [R1+0x4b0], RZ ;  /* 0x0004b0ff01007387 */ /* 0x0003e20000100800 */
[----:B------:R-:W-:-:S02]  /*1560*/  ISETP.NE.AND P1, PT, R10, RZ, PT ;  /* 0x000000ff0a00720c */ /* 0x000fc40003f25270 */
[----:B------:R-:W-:Y:S01]  /*1570*/  ISETP.GE.U32.AND P0, PT, R3, R8, PT ;  /* 0x000000080300720c */ /* 0x000fe20003f06070 */
[----:B------:R1:W-:Y:S01]  /*1580*/  STL [R1+0x4b4], RZ ;  /* 0x0004b4ff01007387 */ /* 0x0003e20000100800 */
[----:B------:R-:W-:-:S03]  /*1590*/  LOP3.LUT R3, R9, R10, RZ, 0x3c, !PT ;  /* 0x0000000a09037212 */ /* 0x000fc600078e3cff */
[----:B------:R1:W-:Y:S01]  /*15a0*/  STL [R1+0x4b8], RZ ;  /* 0x0004b8ff01007387 */ /* 0x0003e20000100800 */
[----:B------:R-:W-:Y:S01]  /*15b0*/  ISETP.GE.AND P2, PT, R3, RZ, PT ;  /* 0x000000ff0300720c */ /* 0x000fe20003f46270 */
[----:B------:R-:W-:Y:S02]  /*15c0*/  IMAD.MOV.U32 R3, RZ, RZ, c[0x0][0x180] ;  /* 0x00006000ff037624 */ /* 0x000fe400078e00ff */
[----:B------:R1:W-:Y:S03]  /*15d0*/  STL [R1+0x4bc], RZ ;  /* 0x0004bcff01007387 */ /* 0x0003e60000100800 */
[----:B------:R-:W-:Y:S01]  /*15e0*/  IADD3 R3, R3, 0x7f, RZ ;  /* 0x0000007f03037810 */ /* 0x000fe20007ffe0ff */
[----:B------:R1:W-:Y:S01]  /*15f0*/  STL [R1+0x4c0], RZ ;  /* 0x0004c0ff01007387 */ /* 0x0003e20000100800 */
[----:B------:R-:W-:Y:S02]  /*1600*/  @P0 IADD3 R0, R0, 0x1, RZ ;  /* 0x0000000100000810 */ /* 0x000fe40007ffe0ff */
[----:B------:R-:W-:Y:S01]  /*1610*/  ISETP.GE.AND P0, PT, R3, 0x80, PT ;  /* 0x000000800300780c */ /* 0x000fe20003f06270 */
[----:B------:R1:W-:Y:S02]  /*1620*/  STL [R1+0x4c4], RZ ;  /* 0x0004c4ff01007387 */ /* 0x0003e40000100800 */
[----:B------:R-:W-:Y:S01]  /*1630*/  @!P2 IMAD.MOV R0, RZ, RZ, -R0 ;  /* 0x000000ffff00a224 */ /* 0x000fe200078e0a00 */
[----:B------:R-:W-:Y:S01]  /*1640*/  @!P1 LOP3.LUT R0, RZ, R10, RZ, 0x33, !PT ;  /* 0x0000000aff009212 */ /* 0x000fe200078e33ff */
[----:B------:R1:W-:Y:S04]  /*1650*/  STL [R1+0x4c8], RZ ;  /* 0x0004c8ff01007387 */ /* 0x0003e80000100800 */
[----:B------:R1:W-:Y:S01]  /*1660*/  STL [R1+0x4cc], RZ ;  /* 0x0004ccff01007387 */ /* 0x0003e20000100800 */
[----:B------:R-:W-:-:S02]  /*1670*/  IMAD.MOV R5, RZ, RZ, -R0 ;  /* 0x000000ffff057224 */ /* 0x000fc400078e0a00 */
[----:B------:R-:W-:Y:S01]  /*1680*/  IMAD.SHL.U32 R0, R0, 0x200, RZ ;  /* 0x0000020000007824 */ /* 0x000fe200078e00ff */
[----:B------:R1:W-:Y:S01]  /*1690*/  STL [R1+0x4d0], RZ ;  /* 0x0004d0ff01007387 */ /* 0x0003e20000100800 */
[----:B------:R-:W-:Y:S02]  /*16a0*/  IMAD R5, R10, R5, R9 ;  /* 0x000000050a057224 */ /* 0x000fe400078e0209 */
[----:B------:R-:W-:Y:S01]  /*16b0*/  CS2R R8, SRZ ;  /* 0x0000000000087805 */ /* 0x000fe2000001ff00 */
[----:B------:R1:W-:Y:S01]  /*16c0*/  STL [R1+0x4d4], RZ ;  /* 0x0004d4ff01007387 */ /* 0x0003e20000100800 */
[----:B------:R-:W-:Y:S01]  /*16d0*/  IMAD.IADD R2, R2, 0x1, R5 ;  /* 0x0000000102027824 */ /* 0x000fe200078e0205 */
[----:B------:R-:W-:Y:S01]  /*16e0*/  CS2R R10, SRZ ;  /* 0x00000000000a7805 */ /* 0x000fe2000001ff00 */
[----:B------:R-:W-:Y:S01]  /*16f0*/  CS2R R4, SRZ ;  /* 0x0000000000047805 */ /* 0x000fe2000001ff00 */
[----:B------:R1:W-:Y:S01]  /*1700*/  STL [R1+0x4d8], RZ ;  /* 0x0004d8ff01007387 */ /* 0x0003e20000100800 */
[----:B------:R-:W-:-:S03]  /*1710*/  IMAD R29, R2, 0x200, R28 ;  /* 0x00000200021d7824 */ /* 0x000fc600078e021c */
[----:B------:R1:W-:Y:S02]  /*1720*/  STL [R1+0x4dc], RZ ;  /* 0x0004dcff01007387 */ /* 0x0003e40000100800 */
[----:B------:R-:W-:Y:S02]  /*1730*/  IADD3 R28, R29, 0x100, RZ ;  /* 0x000001001d1c7810 */ /* 0x000fe40007ffe0ff */
        /* <DEDUP_REMOVED lines=180> */
[----:B------:R1:W-:Y:S04]  /*2280*/  STL [R1+0x1a10], R0 ;  /* 0x001a100001007387 */ /* 0x0003e80000100800 */
[----:B------:R1:W-:Y:S04]  /*2290*/  STL [R1+0x7b0], RZ ;  /* 0x0007b0ff01007387 */ /* 0x0003e80000100800 */
[----:B------:R1:W-:Y:S04]  /*22a0*/  STL [R1+0x1a14], R29 ;  /* 0x001a141d01007387 */ /* 0x0003e80000100800 */
        /* <DEDUP_REMOVED lines=27> */
[----:B------:R1:W-:Y:S01]  /*2460*/  STL [R1+0x1a18], R28 ;  /* 0x001a181c01007387 */ /* 0x0003e20000100800 */
[----:B------:R-:W-:Y:S05]  /*2470*/  @!P0 BRA `(.L_x_0) ;  /* 0x000c621000008947 */ /* 0x000fea0003800000 */
[----:B------:R-:W-:Y:S01]  /*2480*/  IMAD.MOV.U32 R26, RZ, RZ, R0 ;  /* 0x000000ffff1a7224 */ /* 0x000fe200078e0000 */
[----:B-1----:R-:W-:Y:S01]  /*2490*/  IABS R0, c[0x0][0x178] ;  /* 0x00005e0000007a13 */ /* 0x002fe20000000000 */
[----:B------:R-:W0:Y:S01]  /*24a0*/  S2R R27, SR_TID.X ;  /* 0x00000000001b7919 */ /* 0x000e220000002100 */
[----:B------:R-:W-:-:S02]  /*24b0*/  IABS R8, c[0x0][0x17c] ;  /* 0x00005f0000087a13 */ /* 0x000fc40000000000 */
[----:B------:R-:W1:Y:S01]  /*24c0*/  I2F.RP R2, R0 ;  /* 0x0000000000027306 */ /* 0x000e620000209400 */
[----:B------:R-:W-:Y:S02]  /*24d0*/  IABS R10, R28 ;  /* 0x0000001c000a7213 */ /* 0x000fe40000000000 */
[----:B------:R-:W-:-:S05]  /*24e0*/  ISETP.GE.AND P2, PT, R29, RZ, PT ;  /* 0x000000ff1d00720c */ /* 0x000fca0003f46270 */
[----:B------:R-:W2:Y:S08]  /*24f0*/  I2F.RP R9, R8 ;  /* 0x0000000800097306 */ /* 0x000eb00000209400 */
[----:B-1----:R-:W1:Y:S01]  /*2500*/  MUFU.RCP R2, R2 ;  /* 0x0000000200027308 */ /* 0x002e620000001000 */
[----:B0-----:R-:W-:-:S07]  /*2510*/  LOP3.LUT R27, R27, 0x80, RZ, 0xc0, !PT ;  /* 0x000000801b1b7812 */ /* 0x001fce00078ec0ff */
[----:B--2---:R-:W0:Y:S01]  /*2520*/  MUFU.RCP R9, R9 ;  /* 0x0000000900097308 */ /* 0x004e220000001000 */
[----:B------:R-:W-:-:S04]  /*2530*/  LEA.HI R16, R27, R26, RZ, 0x19 ;  /* 0x0000001a1b107211 */ /* 0x000fc800078fc8ff */
[C---:B------:R-:W-:Y:S02]  /*2540*/  IADD3 R12, R16.reuse, 0x1fc, RZ ;  /* 0x000001fc100c7810 */ /* 0x040fe40007ffe0ff */
[----:B------:R-:W-:Y:S02]  /*2550*/  IADD3 R14, R16, 0x1e4, RZ ;  /* 0x000001e4100e7810 */ /* 0x000fe40007ffe0ff */
[----:B-1----:R-:W-:Y:S02]  /*2560*/  IADD3 R6, R2, 0xffffffe, RZ ;  /* 0x0ffffffe02067810 */ /* 0x002fe40007ffe0ff */
[----:B------:R-:W-:Y:S02]  /*2570*/  IABS R2, R29 ;  /* 0x0000001d00027213 */ /* 0x000fe40000000000 */
[----:B------:R1:W2:Y:S01]  /*2580*/  F2I.FTZ.U32.TRUNC.NTZ R7, R6 ;  /* 0x0000000600077305 */ /* 0x0002a2000021f000 */
[----:B------:R-:W-:Y:S02]  /*2590*/  IABS R23, R12 ;  /* 0x0000000c00177213 */ /* 0x000fe40000000000 */
[----:B0-----:R-:W-:-:S02]  /*25a0*/  IADD3 R4, R9, 0xffffffe, RZ ;  /* 0x0ffffffe09047810 */ /* 0x001fc40007ffe0ff */
[----:B------:R-:W-:Y:S02]  /*25b0*/  ISETP.GE.AND P3, PT, R12, RZ, PT ;  /* 0x000000ff0c00720c */ /* 0x000fe40003f66270 */
[C---:B------:R-:W-:Y:S01]  /*25c0*/  IADD3 R12, R16.reuse, 0x1e8, RZ ;  /* 0x000001e8100c7810 */ /* 0x040fe20007ffe0ff */
[----:B------:R0:W3:Y:S01]  /*25d0*/  F2I.FTZ.U32.TRUNC.NTZ R5, R4 ;  /* 0x0000000400057305 */ /* 0x0000e2000021f000 */
[----:B-1----:R-:W-:Y:S01]  /*25e0*/  IMAD.MOV.U32 R6, RZ, RZ, RZ ;  /* 0x000000ffff067224 */ /* 0x002fe200078e00ff */
[C---:B------:R-:W-:Y:S02]  /*25f0*/  IADD3 R13, R16.reuse, 0x1e6, RZ ;  /* 0x000001e6100d7810 */ /* 0x040fe40007ffe0ff */
[----:B------:R-:W-:Y:S01]  /*2600*/  IADD3 R29, R16, 0x6, RZ ;  /* 0x00000006101d7810 */ /* 0x000fe20007ffe0ff */
[----:B--2---:R-:W-:Y:S02]  /*2610*/  IMAD.MOV R11, RZ, RZ, -R7 ;  /* 0x000000ffff0b7224 */ /* 0x004fe400078e0a07 */
[----:B0-----:R-:W-:-:S02]  /*2620*/  IMAD.MOV.U32 R4, RZ, RZ, RZ ;  /* 0x000000ffff047224 */ /* 0x001fc400078e00ff */
[----:B------:R-:W-:-:S04]  /*2630*/  IMAD R11, R11, R0, RZ ;  /* 0x000000000b0b7224 */ /* 0x000fc800078e02ff */
[----:B------:R-:W-:-:S04]  /*2640*/  IMAD.HI.U32 R7, R7, R11, R6 ;  /* 0x0000000b07077227 */ /* 0x000fc800078e0006 */
[----:B------:R-:W-:Y:S02]  /*2650*/  IMAD.MOV.U32 R6, RZ, RZ, R2 ;  /* 0x000000ffff067224 */ /* 0x000fe400078e0002 */
[----:B---3--:R-:W-:Y:S02]  /*2660*/  IMAD.MOV R11, RZ, RZ, -R5 ;  /* 0x000000ffff0b7224 */ /* 0x008fe400078e0a05 */
[----:B------:R-:W-:-:S04]  /*2670*/  IMAD.HI.U32 R2, R7, R6, RZ ;  /* 0x0000000607027227 */ /* 0x000fc800078e00ff */
[----:B------:R-:W-:-:S04]  /*2680*/  IMAD.HI.U32 R7, R7, R10, RZ ;  /* 0x0000000a07077227 */ /* 0x000fc800078e00ff */
[----:B------:R-:W-:Y:S02]  /*2690*/  IMAD.MOV R7, RZ, RZ, -R7 ;  /* 0x000000ffff077224 */ /* 0x000fe400078e0a07 */
[----:B------:R-:W-:Y:S02]  /*26a0*/  IMAD R11, R11, R8, RZ ;  /* 0x000000080b0b7224 */ /* 0x000fe400078e02ff */
[----:B------:R-:W-:Y:S01]  /*26b0*/  IMAD R7, R0, R7, R10 ;  /* 0x0000000700077224 */ /* 0x000fe200078e020a */
[----:B------:R-:W-:Y:S01]  /*26c0*/  IADD3 R10, R16, 0x1fe, RZ ;  /* 0x000001fe100a7810 */ /* 0x000fe20007ffe0ff */
[----:B------:R-:W-:Y:S02]  /*26d0*/  IMAD.MOV R9, RZ, RZ, -R2 ;  /* 0x000000ffff097224 */ /* 0x000fe400078e0a02 */
[----:B------:R-:W-:Y:S01]  /*26e0*/  IMAD.HI.U32 R2, R5, R11, R4 ;  /* 0x0000000b05027227 */ /* 0x000fe200078e0004 */
[C---:B------:R-:W-:Y:S02]  /*26f0*/  ISETP.GT.U32.AND P1, PT, R0.reuse, R7, PT ;  /* 0x000000070000720c */ /* 0x040fe40003f24070 */
[----:B------:R-:W-:Y:S01]  /*2700*/  SHF.R.S32.HI R4, RZ, 0x1f, R3 ;  /* 0x0000001fff047819 */ /* 0x000fe20000011403 */
[----:B------:R-:W-:Y:S01]  /*2710*/  IMAD R9, R0, R9, R6 ;  /* 0x0000000900097224 */ /* 0x000fe200078e0206 */
[----:B------:R-:W-:-:S02]  /*2720*/  IABS R5, R10 ;  /* 0x0000000a00057213 */ /* 0x000fc40000000000 */
[----:B------:R-:W-:Y:S01]  /*2730*/  LEA.HI R3, R4, R3, RZ, 0x7 ;  /* 0x0000000304037211 */ /* 0x000fe200078f38ff */
[----:B------:R-:W-:Y:S01]  /*2740*/  IMAD.HI.U32 R4, R2, R23, RZ ;  /* 0x0000001702047227 */ /* 0x000fe200078e00ff */
[----:B------:R-:W-:Y:S02]  /*2750*/  ISETP.GT.U32.AND P0, PT, R0, R9, PT ;  /* 0x000000090000720c */ /* 0x000fe40003f04070 */
[----:B------:R-:W-:Y:S01]  /*2760*/  IADD3 R6, R16, 0x1fa, RZ ;  /* 0x000001fa10067810 */ /* 0x000fe20007ffe0ff */
[----:B------:R0:W-:Y:S01]  /*2770*/  STL [R1+0x4b4], R3 ;  /* 0x0004b40301007387 */ /* 0x0001e20000100800 */
[----:B------:R-:W-:Y:S02]  /*2780*/  IMAD.MOV R4, RZ, RZ, -R4 ;  /* 0x000000ffff047224 */ /* 0x000fe400078e0a04 */
[----:B------:R-:W-:Y:S01]  /*2790*/  @!P1 IMAD.IADD R7, R7, 0x1, -R0 ;  /* 0x0000000107079824 */ /* 0x000fe200078e0a00 */
[----:B------:R-:W-:Y:S01]  /*27a0*/  IABS R11, R6 ;  /* 0x00000006000b7213 */ /* 0x000fe20000000000 */
[----:B------:R-:W-:Y:S01]  /*27b0*/  IMAD R23, R8, R4, R23 ;  /* 0x0000000408177224 */ /* 0x000fe200078e0217 */
[----:B------:R-:W-:-:S02]  /*27c0*/  IADD3 R4, R16, 0x1f8, RZ ;  /* 0x000001f810047810 */ /* 0x000fc40007ffe0ff */
[----:B------:R-:W-:Y:S01]  /*27d0*/  ISETP.GT.U32.AND P4, PT, R0, R7, PT ;  /* 0x000000070000720c */ /* 0x000fe20003f84070 */
[----:B0-----:R-:W-:Y:S01]  /*27e0*/  IMAD.HI.U32 R3, R2, R5, RZ ;  /* 0x0000000502037227 */ /* 0x001fe200078e00ff */
[----:B------:R-:W-:Y:S02]  /*27f0*/  ISETP.GE.AND P6, PT, R6, RZ, PT ;  /* 0x000000ff0600720c */ /* 0x000fe40003fc6270 */
[----:B------:R-:W-:Y:S01]  /*2800*/  IABS R25, R4 ;  /* 0x0000000400197213 */ /* 0x000fe20000000000 */
[----:B------:R-:W-:Y:S01]  /*2810*/  IMAD.MOV R22, RZ, RZ, -R3 ;  /* 0x000000ffff167224 */ /* 0x000fe200078e0a03 */
[----:B------:R-:W-:Y:S01]  /*2820*/  ISETP.GE.AND P1, PT, R10, RZ, PT ;  /* 0x000000ff0a00720c */ /* 0x000fe20003f26270 */
[----:B------:R-:W-:Y:S01]  /*2830*/  IMAD.HI.U32 R3, R2, R11, RZ ;  /* 0x0000000b02037227 */ /* 0x000fe200078e00ff */
[----:B------:R-:W-:Y:S02]  /*2840*/  IADD3 R10, R16, 0x1f4, RZ ;  /* 0x000001f4100a7810 */ /* 0x000fe40007ffe0ff */
[----:B------:R-:W-:Y:S01]  /*2850*/  ISETP.GT.U32.AND P5, PT, R8, R23, PT ;  /* 0x000000170800720c */ /* 0x000fe20003fa4070 */
[----:B------:R-:W-:-:S02]  /*2860*/  @!P0 IMAD.IADD R9, R9, 0x1, -R0 ;  /* 0x0000000109098824 */ /* 0x000fc400078e0a00 */
[----:B------:R-:W-:Y:S01]  /*2870*/  @!P4 IMAD.IADD R7, R7, 0x1, -R0 ;  /* 0x000000010707c824 */ /* 0x000fe200078e0a00 */
[----:B------:R-:W-:Y:S01]  /*2880*/  ISETP.GE.AND P4, PT, R28, RZ, PT ;  /* 0x000000ff1c00720c */ /* 0x000fe20003f86270 */
[----:B------:R-:W-:Y:S01]  /*2890*/  IMAD.MOV R3, RZ, RZ, -R3 ;  /* 0x000000ffff037224 */ /* 0x000fe200078e0a03 */
[----:B------:R-:W-:Y:S01]  /*28a0*/  ISETP.GT.U32.AND P0, PT, R0, R9, PT ;  /* 0x000000090000720c */ /* 0x000fe20003f04070 */
[----:B------:R-:W-:Y:S01]  /*28b0*/  IMAD R22, R8, R22, R5 ;  /* 0x0000001608167224 */ /* 0x000fe200078e0205 */
[----:B------:R-:W-:Y:S01]  /*28c0*/  IADD3 R28, R16, 0x4, RZ ;  /* 0x00000004101c7810 */ /* 0x000fe20007ffe0ff */
[----:B------:R-:W-:Y:S01]  /*28d0*/  IMAD R24, R8, R3, R11 ;  /* 0x0000000308187224 */ /* 0x000fe200078e020b */
[----:B------:R-:W-:Y:S02]  /*28e0*/  IADD3 R11, R16, 0x1f6, RZ ;  /* 0x000001f6100b7810 */ /* 0x000fe40007ffe0ff */
[----:B------:R-:W-:Y:S01]  /*28f0*/  IABS R3, R10 ;  /* 0x0000000a00037213 */ /* 0x000fe20000000000 */
[----:B------:R-:W-:Y:S01]  /*2900*/  @!P5 IMAD.IADD R23, R23, 0x1, -R8 ;  /* 0x000000011717d824 */ /* 0x000fe200078e0a08 */
[----:B------:R-:W-:-:S02]  /*2910*/  IABS R5, R11 ;  /* 0x0000000b00057213 */ /* 0x000fc40000000000 */
[----:B------:R-:W-:Y:S01]  /*2920*/  IABS R27, R28 ;  /* 0x0000001c001b7213 */ /* 0x000fe20000000000 */
[----:B------:R-:W-:Y:S01]  /*2930*/  @!P4 IMAD.MOV R7, RZ, RZ, -R7 ;  /* 0x000000ffff07c224 */ /* 0x000fe200078e0a07 */
[C---:B------:R-:W-:Y:S01]  /*2940*/  ISETP.GT.U32.AND P4, PT, R8.reuse, R24, PT ;  /* 0x000000180800720c */ /* 0x040fe20003f84070 */
[----:B------:R-:W-:Y:S01]  /*2950*/  @!P0 IMAD.IADD R9, R9, 0x1, -R0 ;  /* 0x0000000109098824 */ /* 0x000fe200078e0a00 */
[C---:B------:R-:W-:Y:S02]  /*2960*/  ISETP.GT.U32.AND P0, PT, R8.reuse, R22, PT ;  /* 0x000000160800720c */ /* 0x040fe40003f04070 */
[----:B------:R-:W-:Y:S01]  /*2970*/  LOP3.LUT R0, RZ, c[0x0][0x178], RZ, 0x33, !PT ;  /* 0x00005e00ff007a12 */ /* 0x000fe200078e33ff */
[----:B------:R-:W-:Y:S01]  /*2980*/  @!P2 IMAD.MOV R9, RZ, RZ, -R9 ;  /* 0x000000ffff09a224 */ /* 0x000fe200078e0a09 */
[----:B------:R-:W-:Y:S02]  /*2990*/  ISETP.NE.AND P2, PT, RZ, c[0x0][0x178], PT ;  /* 0x00005e00ff007a0c */ /* 0x000fe40003f45270 */
[----:B------:R-:W-:-:S02]  /*29a0*/  ISETP.GT.U32.AND P5, PT, R8, R23, PT ;  /* 0x000000170800720c */ /* 0x000fc40003fa4070 */
[C---:B------:R-:W-:Y:S02]  /*29b0*/  SEL R9, R0.reuse, R9, !P2 ;  /* 0x0000000900097207 */ /* 0x040fe40005000000 */
[----:B------:R-:W-:Y:S01]  /*29c0*/  SEL R6, R0, R7, !P2 ;  /* 0x0000000700067207 */ /* 0x000fe20005000000 */
[----:B------:R-:W-:Y:S01]  /*29d0*/  @!P4 IMAD.IADD R24, R24, 0x1, -R8 ;  /* 0x000000011818c824 */ /* 0x000fe200078e0a08 */
[----:B------:R-:W-:Y:S01]  /*29e0*/  ISETP.GE.AND P2, PT, R4, RZ, PT ;  /* 0x000000ff0400720c */ /* 0x000fe20003f46270 */
[----:B------:R-:W-:Y:S01]  /*29f0*/  IMAD.HI.U32 R4, R2, R5, RZ ;  /* 0x0000000502047227 */ /* 0x000fe200078e00ff */
[----:B------:R0:W-:Y:S02]  /*2a00*/  STL [R1+0x3f0], R9 ;  /* 0x0003f00901007387 */ /* 0x0001e40000100800 */
[----:B------:R-:W-:Y:S01]  /*2a10*/  ISETP.GT.U32.AND P4, PT, R8, R24, PT ;  /* 0x000000180800720c */ /* 0x000fe20003f84070 */
[----:B------:R-:W-:Y:S01]  /*2a20*/  IMAD.MOV R4, RZ, RZ, -R4 ;  /* 0x000000ffff047224 */ /* 0x000fe200078e0a04 */
[----:B------:R1:W-:Y:S01]  /*2a30*/  STL [R1+0x3f4], R6 ;  /* 0x0003f40601007387 */ /* 0x0003e20000100800 */
[----:B------:R-:W-:-:S02]  /*2a40*/  @!P0 IMAD.IADD R22, R22, 0x1, -R8 ;  /* 0x0000000116168824 */ /* 0x000fc400078e0a08 */
[----:B------:R-:W-:Y:S01]  /*2a50*/  IMAD R20, R8, R4, R5 ;  /* 0x0000000408147224 */ /* 0x000fe200078e0205 */
[----:B------:R-:W-:Y:S01]  /*2a60*/  IADD3 R4, R16, 0x1ec, RZ ;  /* 0x000001ec10047810 */ /* 0x000fe20007ffe0ff */
[----:B------:R-:W-:Y:S01]  /*2a70*/  IMAD.HI.U32 R0, R2, R25, RZ ;  /* 0x0000001902007227 */ /* 0x000fe200078e00ff */
[----:B------:R-:W-:Y:S02]  /*2a80*/  ISETP.GT.U32.AND P0, PT, R8, R22, PT ;  /* 0x000000160800720c */ /* 0x000fe40003f04070 */
[C---:B0-----:R-:W-:Y:S01]  /*2a90*/  IADD3 R9, R16.reuse, 0x1f0, RZ ;  /* 0x000001f010097810 */ /* 0x041fe20007ffe0ff */
[----:B------:R-:W-:Y:S01]  /*2aa0*/  IMAD.MOV R0, RZ, RZ, -R0 ;  /* 0x000000ffff007224 */ /* 0x000fe200078e0a00 */
[----:B------:R-:W-:Y:S01]  /*2ab0*/  IADD3 R5, R16, 0x1ee, RZ ;  /* 0x000001ee10057810 */ /* 0x000fe20007ffe0ff */
[----:B------:R-:W-:Y:S01]  /*2ac0*/  @!P4 IMAD.IADD R24, R24, 0x1, -R8 ;  /* 0x000000011818c824 */ /* 0x000fe200078e0a08 */
[----:B------:R-:W-:Y:S01]  /*2ad0*/  ISETP.GT.U32.AND P4, PT, R8, R20, PT ;  /* 0x000000140800720c */ /* 0x000fe20003f84070 */
[----:B-1----:R-:W-:Y:S01]  /*2ae0*/  IMAD.HI.U32 R6, R2, R3, RZ ;  /* 0x0000000302067227 */ /* 0x002fe200078e00ff */
[----:B------:R-:W-:-:S03]  /*2af0*/  IABS R15, R9 ;  /* 0x00000009000f7213 */ /* 0x000fc60000000000 */
[----:B------:R-:W-:Y:S02]  /*2b00*/  IMAD.MOV R6, RZ, RZ, -R6 ;  /* 0x000000ffff067224 */ /* 0x000fe400078e0a06 */
[----:B------:R-:W-:Y:S01]  /*2b10*/  IMAD R25, R8, R0, R25 ;  /* 0x0000000008197224 */ /* 0x000fe200078e0219 */
[----:B------:R-:W-:Y:S01]  /*2b20*/  IADD3 R0, R16, 0x1f2, RZ ;  /* 0x000001f210007810 */ /* 0x000fe20007ffe0ff */
[--C-:B------:R-:W-:Y:S01]  /*2b30*/  @!P0 IMAD.IADD R22, R22, 0x1, -R8.reuse ;  /* 0x0000000116168824 */ /* 0x100fe200078e0a08 */
[----:B------:R-:W-:Y:S01]  /*2b40*/  ISETP.GE.AND P0, PT, R11, RZ, PT ;  /* 0x000000ff0b00720c */ /* 0x000fe20003f06270 */
[----:B------:R-:W-:Y:S01]  /*2b50*/  IMAD R18, R8, R6, R3 ;  /* 0x0000000608127224 */ /* 0x000fe200078e0203 */
[----:B------:R-:W-:Y:S01]  /*2b60*/  IABS R17, R0 ;  /* 0x0000000000117213 */ /* 0x000fe20000000000 */
[----:B------:R-:W-:Y:S01]  /*2b70*/  @!P4 IMAD.IADD R20, R20, 0x1, -R8 ;  /* 0x000000011414c824 */ /* 0x000fe200078e0a08 */
[----:B------:R-:W-:Y:S01]  /*2b80*/  IABS R3, R4 ;  /* 0x0000000400037213 */ /* 0x000fe20000000000 */
[----:B------:R-:W-:Y:S01]  /*2b90*/  @!P1 IMAD.MOV R22, RZ, RZ, -R22 ;  /* 0x000000ffff169224 */ /* 0x000fe200078e0a16 */
[C---:B------:R-:W-:Y:S01]  /*2ba0*/  ISETP.GT.U32.AND P1, PT, R8.reuse, R25, PT ;  /* 0x000000190800720c */ /* 0x040fe20003f24070 */
[----:B------:R-:W-:Y:S01]  /*2bb0*/  @!P6 IMAD.MOV R24, RZ, RZ, -R24 ;  /* 0x000000ffff18e224 */ /* 0x000fe200078e0a18 */
[----:B------:R-:W-:Y:S01]  /*2bc0*/  ISETP.GT.U32.AND P4, PT, R8, R20, PT ;  /* 0x000000140800720c */ /* 0x000fe20003f84070 */
[----:B------:R-:W-:Y:S01]  /*2bd0*/  IMAD.HI.U32 R7, R2, R17, RZ ;  /* 0x0000001102077227 */ /* 0x000fe200078e00ff */
[----:B------:R-:W-:Y:S01]  /*2be0*/  ISETP.GT.U32.AND P6, PT, R8, R18, PT ;  /* 0x000000120800720c */ /* 0x000fe20003fc4070 */
[----:B------:R-:W-:Y:S01]  /*2bf0*/  STL [R1+0x2b90], R22 ;  /* 0x002b901601007387 */ /* 0x000fe20000100800 */
[----:B------:R-:W-:Y:S01]  /*2c00*/  IABS R11, R5 ;  /* 0x00000005000b7213 */ /* 0x000fe20000000000 */
[----:B------:R-:W-:-:S04]  /*2c10*/  IMAD.HI.U32 R6, R2, R15, RZ ;  /* 0x0000000f02067227 */ /* 0x000fc800078e00ff */
[----:B------:R-:W-:Y:S02]  /*2c20*/  IMAD.MOV R7, RZ, RZ, -R7 ;  /* 0x000000ffff077224 */ /* 0x000fe400078e0a07 */
[----:B------:R-:W-:Y:S02]  /*2c30*/  IMAD.MOV R6, RZ, RZ, -R6 ;  /* 0x000000ffff067224 */ /* 0x000fe400078e0a06 */
[C---:B------:R-:W-:Y:S02]  /*2c40*/  IMAD R17, R8.reuse, R7, R17 ;  /* 0x0000000708117224 */ /* 0x040fe400078e0211 */
[----:B------:R-:W-:Y:S01]  /*2c50*/  IMAD R15, R8, R6, R15 ;  /* 0x00000006080f7224 */ /* 0x000fe200078e020f */
[----:B------:R-:W-:Y:S01]  /*2c60*/  IABS R6, R12 ;  /* 0x0000000c00067213 */ /* 0x000fe20000000000 */
[--C-:B------:R-:W-:Y:S02]  /*2c70*/  @!P1 IMAD.IADD R25, R25, 0x1, -R8.reuse ;  /* 0x0000000119199824 */ /* 0x100fe400078e0a08 */
[--C-:B------:R-:W-:Y:S01]  /*2c80*/  @!P4 IMAD.IADD R20, R20, 0x1, -R8.reuse ;  /* 0x000000011414c824 */ /* 0x100fe200078e0a08 */
[----:B------:R-:W-:Y:S01]  /*2c90*/  ISETP.GT.U32.AND P4, PT, R8, R17, PT ;  /* 0x000000110800720c */ /* 0x000fe20003f84070 */
[--C-:B------:R-:W-:Y:S01]  /*2ca0*/  @!P6 IMAD.IADD R18, R18, 0x1, -R8.reuse ;  /* 0x000000011212e824 */ /* 0x100fe200078e0a08 */
[----:B------:R-:W-:Y:S01]  /*2cb0*/  ISETP.GT.U32.AND P6, PT, R8, R15, PT ;  /* 0x0000000f0800720c */ /* 0x000fe20003fc4070 */
[----:B------:R-:W-:Y:S01]  /*2cc0*/  @!P5 IMAD.IADD R23, R23, 0x1, -R8 ;  /* 0x000000011717d824 */ /* 0x000fe200078e0a08 */
[----:B------:R-:W-:Y:S01]  /*2cd0*/  ISETP.GE.AND P5, PT, R10, RZ, PT ;  /* 0x000000ff0a00720c */ /* 0x000fe20003fa6270 */
[----:B------:R-:W-:Y:S01]  /*2ce0*/  IMAD.HI.U32 R10, R2, R3, RZ ;  /* 0x00000003020a7227 */ /* 0x000fe200078e00ff */
[----:B------:R-:W-:-:S03]  /*2cf0*/  ISETP.GT.U32.AND P1, PT, R8, R25, PT ;  /* 0x000000190800720c */ /* 0x000fc60003f24070 */
[----:B------:R-:W-:Y:S02]  /*2d00*/  IMAD.MOV R10, RZ, RZ, -R10 ;  /* 0x000000ffff0a7224 */ /* 0x000fe400078e0a0a */
[----:B------:R-:W-:Y:S01]  /*2d10*/  @!P3 IMAD.MOV R23, RZ, RZ, -R23 ;  /* 0x000000ffff17b224 */ /* 0x000fe200078e0a17 */
[----:B------:R-:W-:Y:S01]  /*2d20*/  ISETP.GE.AND P3, PT, R0, RZ, PT ;  /* 0x000000ff0000720c */ /* 0x000fe20003f66270 */
[----:B------:R-:W-:Y:S01]  /*2d30*/  IMAD R10, R8, R10, R3 ;  /* 0x0000000a080a7224 */ /* 0x000fe200078e0203 */
[----:B------:R-:W-:Y:S01]  /*2d40*/  IADD3 R3, R16, 0x1ea, RZ ;  /* 0x000001ea10037810 */ /* 0x000fe20007ffe0ff */
[--C-:B------:R-:W-:Y:S01]  /*2d50*/  @!P4 IMAD.IADD R17, R17, 0x1, -R8.reuse ;  /* 0x000000011111c824 */ /* 0x100fe200078e0a08 */
[----:B------:R-:W-:Y:S01]  /*2d60*/  ISETP.GT.U32.AND P4, PT, R8, R18, PT ;  /* 0x000000120800720c */ /* 0x000fe20003f84070 */
[--C-:B------:R-:W-:Y:S01]  /*2d70*/  @!P6 IMAD.IADD R15, R15, 0x1, -R8.reuse ;  /* 0x000000010f0fe824 */ /* 0x100fe200078e0a08 */
[----:B------:R-:W-:Y:S01]  /*2d80*/  IABS R7, R3 ;  /* 0x0000000300077213 */ /* 0x000fe20000000000 */
[----:B------:R-:W-:Y:S01]  /*2d90*/  @!P1 IMAD.IADD R25, R25, 0x1, -R8 ;  /* 0x0000000119199824 */ /* 0x000fe200078e0a08 */
[----:B------:R-:W-:Y:S01]  /*2da0*/  ISETP.GE.AND P1, PT, R9, RZ, PT ;  /* 0x000000ff0900720c */ /* 0x000fe20003f26270 */
[----:B------:R-:W-:Y:S01]  /*2db0*/  IMAD.HI.U32 R21, R2, R6, RZ ;  /* 0x0000000602157227 */ /* 0x000fe200078e00ff */
[C---:B------:R-:W-:Y:S01]  /*2dc0*/  ISETP.GT.U32.AND P6, PT, R8.reuse, R15, PT ;  /* 0x0000000f0800720c */ /* 0x040fe20003fc4070 */
[----:B------:R-:W-:Y:S01]  /*2dd0*/  STL [R1+0x2b94], R23 ;  /* 0x002b941701007387 */ /* 0x000fe20000100800 */
[----:B------:R-:W-:Y:S01]  /*2de0*/  IABS R9, R13 ;  /* 0x0000000d00097213 */ /* 0x000fe20000000000 */
[----:B------:R-:W-:Y:S01]  /*2df0*/  @!P2 IMAD.MOV R25, RZ, RZ, -R25 ;  /* 0x000000ffff19a224 */ /* 0x000fe200078e0a19 */
[----:B------:R-:W-:Y:S01]  /*2e00*/  ISETP.GT.U32.AND P2, PT, R8, R17, PT ;  /* 0x000000110800720c */ /* 0x000fe20003f44070 */
[C---:B------:R-:W-:Y:S01]  /*2e10*/  IMAD.HI.U32 R0, R2.reuse, R11, RZ ;  /* 0x0000000b02007227 */ /* 0x040fe200078e00ff */
[----:B------:R0:W-:Y:S03]  /*2e20*/  STL [R1+0x2b98], R24 ;  /* 0x002b981801007387 */ /* 0x0001e60000100800 */
[----:B------:R-:W-:Y:S01]  /*2e30*/  IMAD.HI.U32 R19, R2, R7, RZ ;  /* 0x0000000702137227 */ /* 0x000fe200078e00ff */
[----:B------:R1:W-:Y:S03]  /*2e40*/  STL [R1+0x2b9c], R25 ;  /* 0x002b9c1901007387 */ /* 0x0003e60000100800 */
[----:B------:R-:W-:-:S02]  /*2e50*/  IMAD.MOV R21, RZ, RZ, -R21 ;  /* 0x000000ffff157224 */ /* 0x000fc400078e0a15 */
[----:B------:R-:W-:Y:S01]  /*2e60*/  IMAD.MOV R0, RZ, RZ, -R0 ;  /* 0x000000ffff007224 */ /* 0x000fe200078e0a00 */
[----:B0-----:R-:W-:Y:S01]  /*2e70*/  IADD3 R24, R16, 0xc, RZ ;  /* 0x0000000c10187810 */ /* 0x001fe20007ffe0ff */
[----:B------:R-:W-:Y:S02]  /*2e80*/  IMAD.MOV R19, RZ, RZ, -R19 ;  /* 0x000000ffff137224 */ /* 0x000fe400078e0a13 */
[----:B------:R-:W-:Y:S01]  /*2e90*/  @!P4 IMAD.IADD R18, R18, 0x1, -R8 ;  /* 0x000000011212c824 */ /* 0x000fe200078e0a08 */
[C---:B------:R-:W-:Y:S01]  /*2ea0*/  ISETP.GT.U32.AND P4, PT, R8.reuse, R10, PT ;  /* 0x0000000a0800720c */ /* 0x040fe20003f84070 */
[----:B------:R-:W-:Y:S01]  /*2eb0*/  IMAD R6, R8, R21, R6 ;  /* 0x0000001508067224 */ /* 0x000fe200078e0206 */
[----:B-1----:R-:W-:Y:S01]  /*2ec0*/  IADD3 R25, R16, 0xe, RZ ;  /* 0x0000000e10197810 */ /* 0x002fe20007ffe0ff */
[----:B------:R-:W-:Y:S01]  /*2ed0*/  IMAD R11, R8, R0, R11 ;  /* 0x00000000080b7224 */ /* 0x000fe200078e020b */
[----:B------:R-:W-:Y:S01]  /*2ee0*/  IABS R0, R14 ;  /* 0x0000000e00007213 */ /* 0x000fe20000000000 */
[----:B------:R-:W-:-:S02]  /*2ef0*/  IMAD.MOV.U32 R26, RZ, RZ, R20 ;  /* 0x000000ffff1a7224 */ /* 0x000fc400078e0014 */
[C---:B------:R-:W-:Y:S02]  /*2f00*/  IMAD R7, R8.reuse, R19, R7 ;  /* 0x0000001308077224 */ /* 0x040fe400078e0207 */
[----:B------:R-:W-:Y:S01]  /*2f10*/  @!P6 IMAD.IADD R15, R15, 0x1, -R8 ;  /* 0x000000010f0fe824 */ /* 0x000fe200078e0a08 */
[C---:B------:R-:W-:Y:S01]  /*2f20*/  ISETP.GT.U32.AND P6, PT, R8.reuse, R6, PT ;  /* 0x000000060800720c */ /* 0x040fe20003fc4070 */
[----:B------:R-:W-:Y:S01]  /*2f30*/  @!P0 IMAD.MOV R26, RZ, RZ, -R26 ;  /* 0x000000ffff1a8224 */ /* 0x000fe200078e0a1a */
[C---:B------:R-:W-:Y:S01]  /*2f40*/  ISETP.GT.U32.AND P0, PT, R8.reuse, R11, PT ;  /* 0x0000000b0800720c */ /* 0x040fe20003f04070 */
[--C-:B------:R-:W-:Y:S01]  /*2f50*/  @!P2 IMAD.IADD R17, R17, 0x1, -R8.reuse ;  /* 0x000000011111a824 */ /* 0x100fe200078e0a08 */
[----:B------:R-:W-:Y:S01]  /*2f60*/  ISETP.GT.U32.AND P2, PT, R8, R7, PT ;  /* 0x000000070800720c */ /* 0x000fe20003f44070 */
[----:B------:R-:W-:Y:S01]  /*2f70*/  @!P4 IMAD.IADD R10, R10, 0x1, -R8 ;  /* 0x000000010a0ac824 */ /* 0x000fe200078e0a08 */
[----:B------:R-:W-:Y:S01]  /*2f80*/  ISETP.GE.AND P4, PT, R4, RZ, PT ;  /* 0x000000ff0400720c */ /* 0x000fe20003f86270 */
[----:B------:R-:W-:Y:S01]  /*2f90*/  IMAD.HI.U32 R20, R2, R0, RZ ;  /* 0x0000000002147227 */ /* 0x000fe200078e00ff */
[----:B------:R-:W-:Y:S03]  /*2fa0*/  STL [R1+0x38], R26 ;  /* 0x0000381a01007387 */ /* 0x000fe60000100800 */
[----:B------:R-:W-:-:S02]  /*2fb0*/  IMAD.MOV.U32 R23, RZ, RZ, R18 ;  /* 0x000000ffff177224 */ /* 0x000fc400078e0012 */
[--C-:B------:R-:W-:Y:S01]  /*2fc0*/  @!P6 IMAD.IADD R6, R6, 0x1, -R8.reuse ;  /* 0x000000010606e824 */ /* 0x100fe200078e0a08 */
[----:B------:R-:W-:Y:S01]  /*2fd0*/  ISETP.GT.U32.AND P6, PT, R8, R10, PT ;  /* 0x0000000a0800720c */ /* 0x000fe20003fc4070 */
[--C-:B------:R-:W-:Y:S01]  /*2fe0*/  @!P0 IMAD.IADD R11, R11, 0x1, -R8.reuse ;  /* 0x000000010b0b8824 */ /* 0x100fe200078e0a08 */
[----:B------:R-:W-:Y:S01]  /*2ff0*/  ISETP.GE.AND P0, PT, R5, RZ, PT ;  /* 0x000000ff0500720c */ /* 0x000fe20003f06270 */
[----:B------:R-:W-:Y:S01]  /*3000*/  @!P2 IMAD.IADD R7, R7, 0x1, -R8 ;  /* 0x000000010707a824 */ /* 0x000fe200078e0a08 */
[----:B------:R-:W-:Y:S01]  /*3010*/  IADD3 R5, R16, 0x1e0, RZ ;  /* 0x000001e010057810 */ /* 0x000fe20007ffe0ff */
[----:B------:R-:W-:Y:S01]  /*3020*/  IMAD.HI.U32 R19, R2, R9, RZ ;  /* 0x0000000902137227 */ /* 0x000fe200078e00ff */
[----:B------:R-:W-:-:S03]  /*3030*/  ISETP.GT.U32.AND P2, PT, R8, R11, PT ;  /* 0x0000000b0800720c */ /* 0x000fc60003f44070 */
[----:B------:R-:W-:Y:S02]  /*3040*/  IMAD.MOV R20, RZ, RZ, -R20 ;  /* 0x000000ffff147224 */ /* 0x000fe400078e0a14 */
[----:B------:R-:W-:Y:S01]  /*3050*/  IMAD.MOV.U32 R22, RZ, RZ, R17 ;  /* 0x000000ffff167224 */ /* 0x000fe200078e0011 */
[----:B------:R-:W-:Y:S01]  /*3060*/  IABS R17, R5 ;  /* 0x0000000500117213 */ /* 0x000fe20000000000 */
[----:B------:R-:W-:Y:S01]  /*3070*/  @!P5 IMAD.MOV R23, RZ, RZ, -R23 ;  /* 0x000000ffff17d224 */ /* 0x000fe200078e0a17 */
[C---:B------:R-:W-:Y:S01]  /*3080*/  ISETP.GT.U32.AND P5, PT, R8.reuse, R7, PT ;  /* 0x000000070800720c */ /* 0x040fe20003fa4070 */
[----:B------:R-:W-:Y:S02]  /*3090*/  IMAD.MOV R19, RZ, RZ, -R19 ;  /* 0x000000ffff137224 */ /* 0x000fe400078e0a13 */
[C---:B------:R-:W-:Y:S01]  /*30a0*/  IMAD R0, R8.reuse, R20, R0 ;  /* 0x0000001408007224 */ /* 0x040fe200078e0200 */
[----:B------:R-:W-:Y:S01]  /*30b0*/  STL [R1+0x54], R23 ;  /* 0x0000541701007387 */ /* 0x000fe20000100800 */
[----:B------:R-:W-:Y:S01]  /*30c0*/  @!P3 IMAD.MOV R22, RZ, RZ, -R22 ;  /* 0x000000ffff16b224 */ /* 0x000fe200078e0a16 */
[C---:B------:R-:W-:Y:S01]  /*30d0*/  ISETP.GT.U32.AND P3, PT, R8.reuse, R6, PT ;  /* 0x000000060800720c */ /* 0x040fe20003f64070 */
[----:B------:R-:W-:Y:S01]  /*30e0*/  IMAD R4, R8, R19, R9 ;  /* 0x0000001308047224 */ /* 0x000fe200078e0209 */
[----:B------:R-:W-:Y:S01]  /*30f0*/  IADD3 R9, R16, 0x1e2, RZ ;  /* 0x000001e210097810 */ /* 0x000fe20007ffe0ff */
[----:B------:R-:W-:Y:S01]  /*3100*/  IMAD.MOV.U32 R18, RZ, RZ, R15 ;  /* 0x000000ffff127224 */ /* 0x000fe200078e000f */
[----:B------:R-:W-:Y:S01]  /*3110*/  STL [R1+0x60], R22 ;  /* 0x0000601601007387 */ /* 0x000fe20000100800 */
[----:B------:R-:W-:Y:S01]  /*3120*/  @!P6 IMAD.IADD R10, R10, 0x1, -R8 ;  /* 0x000000010a0ae824 */ /* 0x000fe200078e0a08 */
[C---:B------:R-:W-:Y:S01]  /*3130*/  ISETP.GT.U32.AND P6, PT, R8.reuse, R0, PT ;  /* 0x000000000800720c */ /* 0x040fe20003fc4070 */
[----:B------:R-:W-:Y:S01]  /*3140*/  @!P1 IMAD.MOV R18, RZ, RZ, -R18 ;  /* 0x000000ffff129224 */ /* 0x000fe200078e0a12 */
[----:B------:R-:W-:Y:S01]  /*3150*/  ISETP.GT.U32.AND P1, PT, R8, R4, PT ;  /* 0x000000040800720c */ /* 0x000fe20003f24070 */
[--C-:B------:R-:W-:Y:S01]  /*3160*/  @!P2 IMAD.IADD R11, R11, 0x1, -R8.reuse ;  /* 0x000000010b0ba824 */ /* 0x100fe200078e0a08 */
[----:B------:R-:W-:Y:S01]  /*3170*/  IABS R15, R9 ;  /* 0x00000009000f7213 */ /* 0x000fe20000000000 */
[--C-:B------:R-:W-:Y:S01]  /*3180*/  @!P5 IMAD.IADD R7, R7, 0x1, -R8.reuse ;  /* 0x000000010707d824 */ /* 0x100fe200078e0a08 */
[----:B------:R-:W-:Y:S01]  /*3190*/  ISETP.GE.AND P2, PT, R3, RZ, PT ;  /* 0x000000ff0300720c */ /* 0x000fe20003f46270 */
[----:B------:R-:W-:Y:S01]  /*31a0*/  IMAD.MOV.U32 R3, RZ, RZ, R17 ;  /* 0x000000ffff037224 */ /* 0x000fe200078e0011 */
[----:B------:R-:W-:Y:S01]  /*31b0*/  ISETP.GE.AND P5, PT, R12, RZ, PT ;  /* 0x000000ff0c00720c */ /* 0x000fe20003fa6270 */
[----:B------:R-:W-:Y:S01]  /*31c0*/  IMAD.HI.U32 R12, R2, R15, RZ ;  /* 0x0000000f020c7227 */ /* 0x000fe200078e00ff */
[----:B------:R0:W-:Y:S03]  /*31d0*/  STL [R1+0x7c], R18 ;  /* 0x00007c1201007387 */ /* 0x0001e60000100800 */
[----:B------:R-:W-:Y:S01]  /*31e0*/  @!P3 IMAD.IADD R6, R6, 0x1, -R8 ;  /* 0x000000010606b824 */ /* 0x000fe200078e0a08 */
[----:B------:R-:W-:Y:S01]  /*31f0*/  ISETP.GE.AND P3, PT, R13, RZ, PT ;  /* 0x000000ff0d00720c */ /* 0x000fe20003f66270 */
[----:B------:R-:W-:-:S04]  /*3200*/  IMAD.HI.U32 R13, R2, R3, RZ ;  /* 0x00000003020d7227 */ /* 0x000fc800078e00ff */
[----:B------:R-:W-:Y:S02]  /*3210*/  IMAD.MOV R12, RZ, RZ, -R12 ;  /* 0x000000ffff0c7224 */ /* 0x000fe400078e0a0c */
[--C-:B------:R-:W-:Y:S01]  /*3220*/  @!P6 IMAD.IADD R0, R0, 0x1, -R8.reuse ;  /* 0x000000010000e824 */ /* 0x100fe200078e0a08 */
[----:B------:R-:W-:Y:S01]  /*3230*/  ISETP.GE.AND P6, PT, R9, RZ, PT ;  /* 0x000000ff0900720c */ /* 0x000fe20003fc6270 */
[----:B------:R-:W-:Y:S01]  /*3240*/  @!P1 IMAD.IADD R4, R4, 0x1, -R8 ;  /* 0x0000000104049824 */ /* 0x000fe200078e0a08 */
[----:B------:R-:W-:Y:S01]  /*3250*/  ISETP.GE.AND P1, PT, R14, RZ, PT ;  /* 0x000000ff0e00720c */ /* 0x000fe20003f26270 */
[----:B------:R-:W-:Y:S01]  /*3260*/  IMAD.MOV.U32 R19, RZ, RZ, R11 ;  /* 0x000000ffff137224 */ /* 0x000fe200078e000b */
[----:B------:R-:W-:Y:S01]  /*3270*/  IADD3 R14, R16, 0x1d0, RZ ;  /* 0x000001d0100e7810 */ /* 0x000fe20007ffe0ff */
[----:B------:R-:W-:Y:S02]  /*3280*/  IMAD.MOV R11, RZ, RZ, -R13 ;  /* 0x000000ffff0b7224 */ /* 0x000fe400078e0a0d */
[----:B------:R-:W-:-:S02]  /*3290*/  IMAD R9, R8, R12, R15 ;  /* 0x0000000c08097224 */ /* 0x000fc400078e020f */
[----:B0-----:R-:W-:Y:S02]  /*32a0*/  IMAD.MOV.U32 R18, RZ, RZ, R10 ;  /* 0x000000ffff127224 */ /* 0x001fe400078e000a */
[----:B------:R-:W-:Y:S01]  /*32b0*/  @!P0 IMAD.MOV R19, RZ, RZ, -R19 ;  /* 0x000000ffff138224 */ /* 0x000fe200078e0a13 */
[C---:B------:R-:W-:Y:S01]  /*32c0*/  ISETP.GT.U32.AND P0, PT, R8.reuse, R4, PT ;  /* 0x000000040800720c */ /* 0x040fe20003f04070 */
[C---:B------:R-:W-:Y:S02]  /*32d0*/  IMAD R3, R8.reuse, R11, R3 ;  /* 0x0000000b08037224 */ /* 0x040fe400078e0203 */
[----:B------:R-:W-:Y:S01]  /*32e0*/  IMAD.MOV.U32 R10, RZ, RZ, R6 ;  /* 0x000000ffff0a7224 */ /* 0x000fe200078e0006 */
[----:B------:R-:W-:Y:S01]  /*32f0*/  STL [R1+0x3b0], R19 ;  /* 0x0003b01301007387 */ /* 0x000fe20000100800 */
[----:B------:R-:W-:Y:S01]  /*3300*/  @!P2 IMAD.MOV R7, RZ, RZ, -R7 ;  /* 0x000000ffff07a224 */ /* 0x000fe200078e0a07 */
[C---:B------:R-:W-:Y:S01]  /*3310*/  ISETP.GT.U32.AND P2, PT, R8.reuse, R9, PT ;  /* 0x000000090800720c */ /* 0x040fe20003f44070 */
[----:B------:R-:W-:Y:S01]  /*3320*/  @!P5 IMAD.MOV R10, RZ, RZ, -R10 ;  /* 0x000000ffff0ad224 */ /* 0x000fe200078e0a0a */
[C---:B------:R-:W-:Y:S01]  /*3330*/  ISETP.GT.U32.AND P5, PT, R8.reuse, R3, PT ;  /* 0x000000030800720c */ /* 0x040fe20003fa4070 */
[----:B------:R-:W-:Y:S01]  /*3340*/  @!P4 IMAD.MOV R18, RZ, RZ, -R18 ;  /* 0x000000ffff12c224 */ /* 0x000fe200078e0a12 */
[----:B------:R-:W-:-:S02]  /*3350*/  ISETP.GT.U32.AND P4, PT, R8, R0, PT ;  /* 0x000000000800720c */ /* 0x000fc40003f84070 */
[----:B------:R-:W-:Y:S01]  /*3360*/  IADD3 R6, R16, 0x1de, RZ ;  /* 0x000001de10067810 */ /* 0x000fe20007ffe0ff */
[--C-:B------:R-:W-:Y:S01]  /*3370*/  @!P0 IMAD.IADD R4, R4, 0x1, -R8.reuse ;  /* 0x0000000104048824 */ /* 0x100fe200078e0a08 */
[----:B------:R-:W-:Y:S01]  /*3380*/  STL [R1+0x3b4], R18 ;  /* 0x0003b41201007387 */ /* 0x000fe20000100800 */
[----:B------:R-:W-:Y:S02]  /*3390*/  ISETP.GE.AND P0, PT, R5, RZ, PT ;  /* 0x000000ff0500720c */ /* 0x000fe40003f06270 */
[----:B------:R-:W-:Y:S01]  /*33a0*/  IABS R5, R6 ;  /* 0x0000000600057213 */ /* 0x000fe20000000000 */
[----:B------:R0:W-:Y:S01]  /*33b0*/  STL [R1+0x3b8], R7 ;  /* 0x0003b80701007387 */ /* 0x0001e20000100800 */
[--C-:B------:R-:W-:Y:S02]  /*33c0*/  @!P2 IMAD.IADD R9, R9, 0x1, -R8.reuse ;  /* 0x000000010909a824 */ /* 0x100fe400078e0a08 */
[--C-:B------:R-:W-:Y:S01]  /*33d0*/  @!P5 IMAD.IADD R3, R3, 0x1, -R8.reuse ;  /* 0x000000010303d824 */ /* 0x100fe200078e0a08 */
[----:B------:R1:W-:Y:S01]  /*33e0*/  STL [R1+0x3bc], R10 ;  /* 0x0003bc0a01007387 */ /* 0x0003e20000100800 */
[----:B------:R-:W-:Y:S01]  /*33f0*/  @!P4 IMAD.IADD R0, R0, 0x1, -R8 ;  /* 0x000000010000c824 */ /* 0x000fe200078e0a08 */
[----:B------:R-:W-:Y:S01]  /*3400*/  ISETP.GT.U32.AND P5, PT, R8, R9, PT ;  /* 0x000000090800720c */ /* 0x000fe20003fa4070 */
[----:B------:R-:W-:Y:S01]  /*3410*/  IMAD.MOV.U32 R11, RZ, RZ, R4 ;  /* 0x000000ffff0b7224 */ /* 0x000fe200078e0004 */
[----:B------:R-:W-:-:S02]  /*3420*/  ISETP.GE.AND P4, PT, R6, RZ, PT ;  /* 0x000000ff0600720c */ /* 0x000fc40003f86270 */
[----:B0-----:R-:W-:Y:S01]  /*3430*/  IADD3 R7, R16, 0x1dc, RZ ;  /* 0x000001dc10077810 */ /* 0x001fe20007ffe0ff */
[----:B------:R-:W-:Y:S01]  /*3440*/  @!P3 IMAD.MOV R11, RZ, RZ, -R11 ;  /* 0x000000ffff0bb224 */ /* 0x000fe200078e0a0b */
[----:B------:R-:W-:Y:S02]  /*3450*/  ISETP.GT.U32.AND P3, PT, R8, R3, PT ;  /* 0x000000030800720c */ /* 0x000fe40003f64070 */
[----:B-1----:R-:W-:Y:S02]  /*3460*/  IABS R10, R7 ;  /* 0x00000007000a7213 */ /* 0x002fe40000000000 */
[----:B------:R-:W-:Y:S01]  /*3470*/  ISETP.GE.AND P2, PT, R7, RZ, PT ;  /* 0x000000ff0700720c */ /* 0x000fe20003f46270 */
[----:B------:R-:W-:Y:S01]  /*3480*/  IMAD.HI.U32 R7, R2, R5, RZ ;  /* 0x0000000502077227 */ /* 0x000fe200078e00ff */
[----:B------:R0:W-:Y:S01]  /*3490*/  STL [R1+0x3c4], R11 ;  /* 0x0003c40b01007387 */ /* 0x0001e20000100800 */
[----:B------:R-:W-:Y:S02]  /*34a0*/  IADD3 R18, R16, 0x1d2, RZ ;  /* 0x000001d210127810 */ /* 0x000fe40007ffe0ff */
[----:B------:R-:W-:-:S02]  /*34b0*/  IMAD.MOV.U32 R6, RZ, RZ, R10 ;  /* 0x000000ffff067224 */ /* 0x000fc400078e000a */
[----:B------:R-:W-:Y:S02]  /*34c0*/  IMAD.MOV.U32 R10, RZ, RZ, R0 ;  /* 0x000000ffff0a7224 */ /* 0x000fe400078e0000 */
[----:B------:R-:W-:Y:S01]  /*34d0*/  IMAD.MOV R0, RZ, RZ, -R7 ;  /* 0x000000ffff007224 */ /* 0x000fe200078e0a07 */
[----:B------:R-:W-:Y:S01]  /*34e0*/  IADD3 R7, R16, 0x1d8, RZ ;  /* 0x000001d810077810 */ /* 0x000fe20007ffe0ff */
[----:B------:R-:W-:Y:S01]  /*34f0*/  IMAD.HI.U32 R4, R2, R6, RZ ;  /* 0x0000000602047227 */ /* 0x000fe200078e00ff */
[----:B0-----:R-:W-:-:S03]  /*3500*/  IADD3 R11, R16, 0x1da, RZ ;  /* 0x000001da100b7810 */ /* 0x001fc60007ffe0ff */
[----:B------:R-:W-:Y:S01]  /*3510*/  IMAD R5, R8, R0, R5 ;  /* 0x0000000008057224 */ /* 0x000fe200078e0205 */
[----:B------:R-:W-:Y:S01]  /*3520*/  IADD3 R0, R16, 0x1d4, RZ ;  /* 0x000001d410007810 */ /* 0x000fe20007ffe0ff */
[----:B------:R-:W-:Y:S02]  /*3530*/  @!P5 IMAD.IADD R9, R9, 0x1, -R8 ;  /* 0x000000010909d824 */ /* 0x000fe400078e0a08 */
[----:B------:R-:W-:Y:S01]  /*3540*/  IMAD.MOV R4, RZ, RZ, -R4 ;  /* 0x000000ffff047224 */ /* 0x000fe200078e0a04 */
[C---:B------:R-:W-:Y:S01]  /*3550*/  ISETP.GT.U32.AND P5, PT, R8.reuse, R5, PT ;  /* 0x000000050800720c */ /* 0x040fe20003fa4070 */
[----:B------:R-:W-:Y:S01]  /*3560*/  IMAD.MOV.U32 R13, RZ, RZ, R9 ;  /* 0x000000ffff0d7224 */ /* 0x000fe200078e0009 */
[----:B------:R-:W-:Y:S01]  /*3570*/  IABS R9, R0 ;  /* 0x0000000000097213 */ /* 0x000fe20000000000 */
[----:B------:R-:W-:Y:S02]  /*3580*/  IMAD R4, R8, R4, R6 ;  /* 0x0000000408047224 */ /* 0x000fe400078e0206 */
[----:B------:R-:W-:-:S02]  /*3590*/  @!P6 IMAD.MOV R13, RZ, RZ, -R13 ;  /* 0x000000ffff0de224 */ /* 0x000fc400078e0a0d */
[----:B------:R-:W-:Y:S01]  /*35a0*/  @!P1 IMAD.MOV R10, RZ, RZ, -R10 ;  /* 0x000000ffff0a9224 */ /* 0x000fe200078e0a0a */
[----:B------:R-:W-:Y:S01]  /*35b0*/  ISETP.GT.U32.AND P6, PT, R8, R4, PT ;  /* 0x000000040800720c */ /* 0x000fe20003fc4070 */
[--C-:B------:R-:W-:Y:S01]  /*35c0*/  @!P3 IMAD.IADD R3, R3, 0x1, -R8.reuse ;  /* 0x000000010303b824 */ /* 0x100fe200078e0a08 */
[----:B------:R-:W-:Y:S02]  /*35d0*/  ISETP.GE.AND P1, PT, R11, RZ, PT ;  /* 0x000000ff0b00720c */ /* 0x000fe40003f26270 */
[----:B------:R-:W-:Y:S01]  /*35e0*/  IABS R11, R11 ;  /* 0x0000000b000b7213 */ /* 0x000fe20000000000 */
[----:B------:R-:W-:Y:S01]  /*35f0*/  @!P5 IMAD.IADD R5, R5, 0x1, -R8 ;  /* 0x000000010505d824 */ /* 0x000fe200078e0a08 */
[----:B------:R0:W-:Y:S01]  /*3600*/  STL [R1+0x3cc], R10 ;  /* 0x0003cc0a01007387 */ /* 0x0001e20000100800 */
[----:B------:R-:W-:Y:S01]  /*3610*/  IMAD.MOV.U32 R12, RZ, RZ, R3 ;  /* 0x000000ffff0c7224 */ /* 0x000fe200078e0003 */
[----:B------:R-:W-:Y:S01]  /*3620*/  ISETP.GE.AND P3, PT, R7, RZ, PT ;  /* 0x000000ff0700720c */ /* 0x000fe20003f66270 */
[----:B------:R-:W-:Y:S01]  /*3630*/  IMAD.HI.U32 R6, R2, R11, RZ ;  /* 0x0000000b02067227 */ /* 0x000fe200078e00ff */
[----:B------:R-:W-:Y:S01]  /*3640*/  ISETP.GT.U32.AND P5, PT, R8, R5, PT ;  /* 0x000000050800720c */ /* 0x000fe20003fa4070 */
[----:B------:R-:W-:Y:S01]  /*3650*/  STL [R1+0x3d0], R13 ;  /* 0x0003d00d01007387 */ /* 0x000fe20000100800 */
[----:B------:R-:W-:Y:S01]  /*3660*/  IABS R7, R7 ;  /* 0x0000000700077213 */ /* 0x000fe20000000000 */
[----:B------:R-:W-:-:S02]  /*3670*/  @!P0 IMAD.MOV R12, RZ, RZ, -R12 ;  /* 0x000000ffff0c8224 */ /* 0x000fc400078e0a0c */
[----:B------:R-:W-:Y:S01]  /*3680*/  IMAD.MOV R6, RZ, RZ, -R6 ;  /* 0x000000ffff067224 */ /* 0x000fe200078e0a06 */
[----:B0-----:R-:W-:Y:S01]  /*3690*/  IADD3 R10, R16, 0x1d6, RZ ;  /* 0x000001d6100a7810 */ /* 0x001fe20007ffe0ff */
[--C-:B------:R-:W-:Y:S01]  /*36a0*/  @!P6 IMAD.IADD R4, R4, 0x1, -R8.reuse ;  /* 0x000000010404e824 */ /* 0x100fe200078e0a08 */
[----:B------:R0:W-:Y:S01]  /*36b0*/  STL [R1+0x3d4], R12 ;  /* 0x0003d40c01007387 */ /* 0x0001e20000100800 */
[----:B------:R-:W-:Y:S01]  /*36c0*/  IMAD R11, R8, R6, R11 ;  /* 0x00000006080b7224 */ /* 0x000fe200078e020b */
[----:B------:R-:W-:Y:S01]  /*36d0*/  ISETP.GE.AND P0, PT, R10, RZ, PT ;  /* 0x000000ff0a00720c */ /* 0x000fe20003f06270 */
[----:B------:R-:W-:Y:S01]  /*36e0*/  IMAD.HI.U32 R3, R2, R7, RZ ;  /* 0x0000000702037227 */ /* 0x000fe200078e00ff */
[----:B------:R-:W-:Y:S02]  /*36f0*/  IABS R10, R10 ;  /* 0x0000000a000a7213 */ /* 0x000fe40000000000 */
[C---:B------:R-:W-:Y:S01]  /*3700*/  ISETP.GT.U32.AND P6, PT, R8.reuse, R4, PT ;  /* 0x000000040800720c */ /* 0x040fe20003fc4070 */
[----:B------:R-:W-:Y:S01]  /*3710*/  @!P5 IMAD.IADD R5, R5, 0x1, -R8 ;  /* 0x000000010505d824 */ /* 0x000fe200078e0a08 */
[----:B------:R-:W-:Y:S01]  /*3720*/  ISETP.GT.U32.AND P5, PT, R8, R11, PT ;  /* 0x0000000b0800720c */ /* 0x000fe20003fa4070 */
[----:B------:R-:W-:-:S04]  /*3730*/  IMAD.HI.U32 R6, R2, R9, RZ ;  /* 0x0000000902067227 */ /* 0x000fc800078e00ff */
[----:B0-----:R-:W-:-:S04]  /*3740*/  IMAD.HI.U32 R12, R2, R10, RZ ;  /* 0x0000000a020c7227 */ /* 0x001fc800078e00ff */
[----:B------:R-:W-:Y:S02]  /*3750*/  IMAD.MOV R12, RZ, RZ, -R12 ;  /* 0x000000ffff0c7224 */ /* 0x000fe400078e0a0c */
[----:B------:R-:W-:Y:S02]  /*3760*/  IMAD.MOV R3, RZ, RZ, -R3 ;  /* 0x000000ffff037224 */ /* 0x000fe400078e0a03 */
[----:B------:R-:W-:Y:S02]  /*3770*/  IMAD.MOV R6, RZ, RZ, -R6 ;  /* 0x000000ffff067224 */ /* 0x000fe400078e0a06 */
[C---:B------:R-:W-:Y:S02]  /*3780*/  IMAD R10, R8.reuse, R12, R10 ;  /* 0x0000000c080a7224 */ /* 0x040fe400078e020a */
[----:B------:R-:W-:Y:S01]  /*3790*/  IMAD R7, R8, R3, R7 ;  /* 0x0000000308077224 */ /* 0x000fe200078e0207 */
[----:B------:R-:W-:Y:S01]  /*37a0*/  IABS R3, R18 ;  /* 0x0000001200037213 */ /* 0x000fe20000000000 */
[----:B------:R-:W-:-:S02]  /*37b0*/  IMAD.MOV.U32 R13, RZ, RZ, R5 ;  /* 0x000000ffff0d7224 */ /* 0x000fc400078e0005 */
[----:B------:R-:W-:Y:S01]  /*37c0*/  IMAD R9, R8, R6, R9 ;  /* 0x0000000608097224 */ /* 0x000fe200078e0209 */
[----:B------:R-:W-:Y:S01]  /*37d0*/  IADD3 R6, R16, 0x1ce, RZ ;  /* 0x000001ce10067810 */ /* 0x000fe20007ffe0ff */
[--C-:B------:R-:W-:Y:S01]  /*37e0*/  @!P6 IMAD.IADD R4, R4, 0x1, -R8.reuse ;  /* 0x000000010404e824 */ /* 0x100fe200078e0a08 */
[C---:B------:R-:W-:Y:S01]  /*37f0*/  ISETP.GT.U32.AND P6, PT, R8.reuse, R10, PT ;  /* 0x0000000a0800720c */ /* 0x040fe20003fc4070 */
[----:B------:R-:W-:Y:S01]  /*3800*/  @!P4 IMAD.MOV R13, RZ, RZ, -R13 ;  /* 0x000000ffff0dc224 */ /* 0x000fe200078e0a0d */
[C---:B------:R-:W-:Y:S01]  /*3810*/  ISETP.GT.U32.AND P4, PT, R8.reuse, R7, PT ;  /* 0x000000070800720c */ /* 0x040fe20003f84070 */
[----:B------:R-:W-:Y:S01]  /*3820*/  @!P5 IMAD.IADD R11, R11, 0x1, -R8 ;  /* 0x000000010b0bd824 */ /* 0x000fe200078e0a08 */
[----:B------:R-:W-:Y:S01]  /*3830*/  ISETP.GT.U32.AND P5, PT, R8, R9, PT ;  /* 0x000000090800720c */ /* 0x000fe20003fa4070 */
[----:B------:R-:W-:Y:S01]  /*3840*/  IMAD.MOV.U32 R12, RZ, RZ, R4 ;  /* 0x000000ffff0c7224 */ /* 0x000fe200078e0004 */
[----:B------:R0:W-:Y:S01]  /*3850*/  STL [R1+0x3c8], R13 ;  /* 0x0003c80d01007387 */ /* 0x0001e20000100800 */
[----:B------:R-:W-:Y:S01]  /*3860*/  IMAD.HI.U32 R5, R2, R3, RZ ;  /* 0x0000000302057227 */ /* 0x000fe200078e00ff */
[----:B------:R-:W-:-:S03]  /*3870*/  IABS R17, R6 ;  /* 0x0000000600117213 */ /* 0x000fc60000000000 */
[----:B------:R-:W-:Y:S02]  /*3880*/  IMAD.MOV R5, RZ, RZ, -R5 ;  /* 0x000000ffff057224 */ /* 0x000fe400078e0a05 */
[--C-:B------:R-:W-:Y:S02]  /*3890*/  @!P6 IMAD.IADD R10, R10, 0x1, -R8.reuse ;  /* 0x000000010a0ae824 */ /* 0x100fe400078e0a08 */
[--C-:B------:R-:W-:Y:S01]  /*38a0*/  @!P4 IMAD.IADD R7, R7, 0x1, -R8.reuse ;  /* 0x000000010707c824 */ /* 0x100fe200078e0a08 */
[----:B0-----:R-:W-:Y:S01]  /*38b0*/  IABS R13, R14 ;  /* 0x0000000e000d7213 */ /* 0x001fe20000000000 */
[----:B------:R-:W-:Y:S01]  /*38c0*/  @!P5 IMAD.IADD R9, R9, 0x1, -R8 ;  /* 0x000000010909d824 */ /* 0x000fe200078e0a08 */
[C---:B------:R-:W-:Y:S01]  /*38d0*/  ISETP.GT.U32.AND P4, PT, R8.reuse, R11, PT ;  /* 0x0000000b0800720c */ /* 0x040fe20003f84070 */
[----:B------:R-:W-:Y:S01]  /*38e0*/  @!P2 IMAD.MOV R12, RZ, RZ, -R12 ;  /* 0x000000ffff0ca224 */ /* 0x000fe200078e0a0c */
[----:B------:R-:W-:Y:S01]  /*38f0*/  ISETP.GT.U32.AND P5, PT, R8, R10, PT ;  /* 0x0000000a0800720c */ /* 0x000fe20003fa4070 */
[----:B------:R-:W-:Y:S01]  /*3900*/  IMAD.HI.U32 R4, R2, R13, RZ ;  /* 0x0000000d02047227 */ /* 0x000fe200078e00ff */
[----:B------:R-:W-:-:S02]  /*3910*/  ISETP.GT.U32.AND P2, PT, R8, R9, PT ;  /* 0x000000090800720c */ /* 0x000fc40003f44070 */
[C---:B------:R-:W-:Y:S01]  /*3920*/  ISETP.GT.U32.AND P6, PT, R8.reuse, R7, PT ;  /* 0x000000070800720c */ /* 0x040fe20003fc4070 */
[----:B------:R-:W-:Y:S01]  /*3930*/  IMAD.MOV R4, RZ, RZ, -R4 ;  /* 0x000000ffff047224 */ /* 0x000fe200078e0a04 */
[----:B------:R0:W-:Y:S01]  /*3940*/  STL [R1+0x3c0], R12 ;  /* 0x0003c00c01007387 */ /* 0x0001e20000100800 */
[----:B------:R-:W-:Y:S01]  /*3950*/  IMAD R3, R8, R5, R3 ;  /* 0x0000000508037224 */ /* 0x000fe200078e0203 */
[----:B------:R-:W-:Y:S01]  /*3960*/  IADD3 R5, R16, 0x1cc, RZ ;  /* 0x000001cc10057810 */ /* 0x000fe20007ffe0ff */
[----:B------:R-:W-:Y:S01]  /*3970*/  IMAD R13, R8, R4, R13 ;  /* 0x00000004080d7224 */ /* 0x000fe200078e020d */
[----:B------:R-:W-:Y:S01]  /*3980*/  IADD3 R4, R16, 0x1ca, RZ ;  /* 0x000001ca10047810 */ /* 0x000fe20007ffe0ff */
[--C-:B------:R-:W-:Y:S01]  /*3990*/  @!P4 IMAD.IADD R11, R11, 0x1, -R8.reuse ;  /* 0x000000010b0bc824 */ /* 0x100fe200078e0a08 */
[----:B------:R-:W-:Y:S01]  /*39a0*/  ISETP.GT.U32.AND P4, PT, R8, R3, PT ;  /* 0x000000030800720c */ /* 0x000fe20003f84070 */
[--C-:B------:R-:W-:Y:S01]  /*39b0*/  @!P5 IMAD.IADD R10, R10, 0x1, -R8.reuse ;  /* 0x000000010a0ad824 */ /* 0x100fe200078e0a08 */
[----:B------:R-:W-:Y:S01]  /*39c0*/  ISETP.GT.U32.AND P5, PT, R8, R13, PT ;  /* 0x0000000d0800720c */ /* 0x000fe20003fa4070 */
[--C-:B------:R-:W-:Y:S01]  /*39d0*/  @!P2 IMAD.IADD R9, R9, 0x1, -R8.reuse ;  /* 0x000000010909a824 */ /* 0x100fe200078e0a08 */
[----:B------:R-:W-:Y:S01]  /*39e0*/  ISETP.GE.AND P2, PT, R18, RZ, PT ;  /* 0x000000ff1200720c */ /* 0x000fe20003f46270 */
[----:B------:R-:W-:Y:S01]  /*39f0*/  @!P6 IMAD.IADD R7, R7, 0x1, -R8 ;  /* 0x000000010707e824 */ /* 0x000fe200078e0a08 */
[----:B------:R-:W-:Y:S01]  /*3a00*/  IABS R18, R4 ;  /* 0x0000000400127213 */ /* 0x000fe20000000000 */
[----:B0-----:R-:W-:Y:S01]  /*3a10*/  IMAD.HI.U32 R12, R2, R17, RZ ;  /* 0x00000011020c7227 */ /* 0x001fe200078e00ff */
[----:B------:R-:W-:-:S02]  /*3a20*/  IABS R15, R5 ;  /* 0x00000005000f7213 */ /* 0x000fc40000000000 */
[----:B------:R-:W-:Y:S01]  /*3a30*/  ISETP.GE.AND P6, PT, R0, RZ, PT ;  /* 0x000000ff0000720c */ /* 0x000fe20003fc6270 */
[----:B------:R-:W-:Y:S02]  /*3a40*/  IMAD.MOV.U32 R20, RZ, RZ, R11 ;  /* 0x000000ffff147224 */ /* 0x000fe400078e000b */
[--C-:B------:R-:W-:Y:S01]  /*3a50*/  @!P4 IMAD.IADD R3, R3, 0x1, -R8.reuse ;  /* 0x000000010303c824 */ /* 0x100fe200078e0a08 */
[----:B------:R-:W-:Y:S01]  /*3a60*/  ISETP.GE.AND P4, PT, R14, RZ, PT ;  /* 0x000000ff0e00720c */ /* 0x000fe20003f86270 */
[----:B------:R-:W-:Y:S02]  /*3a70*/  @!P5 IMAD.IADD R13, R13, 0x1, -R8 ;  /* 0x000000010d0dd824 */ /* 0x000fe400078e0a08 */
[----:B------:R-:W-:Y:S02]  /*3a80*/  IMAD.MOV.U32 R14, RZ, RZ, R18 ;  /* 0x000000ffff0e7224 */ /* 0x000fe400078e0012 */
[----:B------:R-:W-:Y:S01]  /*3a90*/  IMAD.MOV R12, RZ, RZ, -R12 ;  /* 0x000000ffff0c7224 */ /* 0x000fe200078e0a0c */
[----:B------:R-:W-:Y:S01]  /*3aa0*/  ISETP.GT.U32.AND P5, PT, R8, R13, PT ;  /* 0x0000000d0800720c */ /* 0x000fe20003fa4070 */
[----:B------:R-:W-:-:S04]  /*3ab0*/  IMAD.HI.U32 R11, R2, R14, RZ ;  /* 0x0000000e020b7227 */ /* 0x000fc800078e00ff */
[----:B------:R-:W-:Y:S02]  /*3ac0*/  IMAD.MOV.U32 R19, RZ, RZ, R7 ;  /* 0x000000ffff137224 */ /* 0x000fe400078e0007 */
[----:B------:R-:W-:Y:S01]  /*3ad0*/  @!P1 IMAD.MOV R20, RZ, RZ, -R20 ;  /* 0x000000ffff149224 */ /* 0x000fe200078e0a14 */
[C---:B------:R-:W-:Y:S01]  /*3ae0*/  ISETP.GT.U32.AND P1, PT, R8.reuse, R3, PT ;  /* 0x000000030800720c */ /* 0x040fe20003f24070 */
[----:B------:R-:W-:Y:S02]  /*3af0*/  IMAD.MOV R7, RZ, RZ, -R11 ;  /* 0x000000ffff077224 */ /* 0x000fe400078e0a0b */
[C---:B------:R-:W-:Y:S01]  /*3b00*/  IMAD R17, R8.reuse, R12, R17 ;  /* 0x0000000c08117224 */ /* 0x040fe200078e0211 */
[----:B------:R0:W-:Y:S01]  /*3b10*/  STL [R1+0x80], R20 ;  /* 0x0000801401007387 */ /* 0x0001e20000100800 */
[----:B------:R-:W-:Y:S02]  /*3b20*/  IMAD R14, R8, R7, R14 ;  /* 0x00000007080e7224 */ /* 0x000fe400078e020e */
[----:B------:R-:W-:-:S04]  /*3b30*/  IMAD.HI.U32 R0, R2, R15, RZ ;  /* 0x0000000f02007227 */ /* 0x000fc800078e00ff */
[----:B------:R-:W-:Y:S01]  /*3b40*/  @!P3 IMAD.MOV R19, RZ, RZ, -R19 ;  /* 0x000000ffff13b224 */ /* 0x000fe200078e0a13 */
[C---:B------:R-:W-:Y:S01]  /*3b50*/  ISETP.GT.U32.AND P3, PT, R8.reuse, R17, PT ;  /* 0x000000110800720c */ /* 0x040fe20003f64070 */
[----:B------:R-:W-:Y:S01]  /*3b60*/  @!P5 IMAD.IADD R13, R13, 0x1, -R8 ;  /* 0x000000010d0dd824 */ /* 0x000fe200078e0a08 */
[C---:B------:R-:W-:Y:S01]  /*3b70*/  ISETP.GT.U32.AND P5, PT, R8.reuse, R14, PT ;  /* 0x0000000e0800720c */ /* 0x040fe20003fa4070 */
[----:B------:R-:W-:Y:S01]  /*3b80*/  IMAD.MOV R0, RZ, RZ, -R0 ;  /* 0x000000ffff007224 */ /* 0x000fe200078e0a00 */
[----:B------:R-:W-:Y:S01]  /*3b90*/  STL [R1+0x3a0], R19 ;  /* 0x0003a01301007387 */ /* 0x000fe20000100800 */
[----:B------:R-:W-:Y:S01]  /*3ba0*/  @!P1 IMAD.IADD R3, R3, 0x1, -R8 ;  /* 0x0000000103039824 */ /* 0x000fe200078e0a08 */
[----:B------:R-:W-:Y:S01]  /*3bb0*/  ISETP.GE.AND P1, PT, R5, RZ, PT ;  /* 0x000000ff0500720c */ /* 0x000fe20003f26270 */
[----:B------:R-:W-:Y:S01]  /*3bc0*/  IMAD R15, R8, R0, R15 ;  /* 0x00000000080f7224 */ /* 0x000fe200078e020f */
[----:B------:R-:W-:Y:S01]  /*3bd0*/  IADD3 R5, R16, 0x1c6, RZ ;  /* 0x000001c610057810 */ /* 0x000fe20007ffe0ff */
[----:B------:R-:W-:Y:S01]  /*3be0*/  @!P0 IMAD.MOV R10, RZ, RZ, -R10 ;  /* 0x000000ffff0a8224 */ /* 0x000fe200078e0a0a */
[----:B------:R-:W-:Y:S01]  /*3bf0*/  ISETP.GE.AND P0, PT, R6, RZ, PT ;  /* 0x000000ff0600720c */ /* 0x000fe20003f06270 */
[----:B------:R-:W-:Y:S01]  /*3c00*/  @!P6 IMAD.MOV R9, RZ, RZ, -R9 ;  /* 0x000000ffff09e224 */ /* 0x000fe200078e0a09 */
[----:B------:R-:W-:Y:S01]  /*3c10*/  ISETP.GT.U32.AND P6, PT, R8, R15, PT ;  /* 0x0000000f0800720c */ /* 0x000fe20003fc4070 */
[----:B------:R-:W-:Y:S01]  /*3c20*/  IMAD.MOV.U32 R6, RZ, RZ, R3 ;  /* 0x000000ffff067224 */ /* 0x000fe200078e0003 */
[----:B------:R-:W-:Y:S01]  /*3c30*/  IADD3 R0, R16, 0x1c8, RZ ;  /* 0x000001c810007810 */ /* 0x000fe20007ffe0ff */
[----:B------:R-:W-:Y:S01]  /*3c40*/  @!P3 IMAD.IADD R17, R17, 0x1, -R8 ;  /* 0x000000011111b824 */ /* 0x000fe200078e0a08 */
[----:B------:R-:W-:Y:S01]  /*3c50*/  ISETP.GE.AND P3, PT, R4, RZ, PT ;  /* 0x000000ff0400720c */ /* 0x000fe20003f66270 */
[----:B------:R-:W-:Y:S01]  /*3c60*/  @!P2 IMAD.MOV R6, RZ, RZ, -R6 ;  /* 0x000000ffff06a224 */ /* 0x000fe200078e0a06 */
[----:B------:R-:W-:Y:S01]  /*3c70*/  IABS R4, R5 ;  /* 0x0000000500047213 */ /* 0x000fe20000000000 */
[--C-:B------:R-:W-:Y:S01]  /*3c80*/  @!P5 IMAD.IADD R14, R14, 0x1, -R8.reuse ;  /* 0x000000010e0ed824 */ /* 0x100fe200078e0a08 */
[----:B------:R-:W-:Y:S01]  /*3c90*/  STL [R1+0x3a4], R10 ;  /* 0x0003a40a01007387 */ /* 0x000fe20000100800 */
[----:B------:R-:W-:Y:S01]  /*3ca0*/  IABS R11, R0 ;  /* 0x00000000000b7213 */ /* 0x000fe20000000000 */
[----:B0-----:R-:W-:Y:S01]  /*3cb0*/  IMAD.MOV.U32 R20, RZ, RZ, R13 ;  /* 0x000000ffff147224 */ /* 0x001fe200078e000d */
[----:B------:R-:W-:Y:S01]  /*3cc0*/  IADD3 R3, R16, 0x1c2, RZ ;  /* 0x000001c210037810 */ /* 0x000fe20007ffe0ff */
[----:B------:R0:W-:Y:S01]  /*3cd0*/  STL [R1+0x3a8], R9 ;  /* 0x0003a80901007387 */ /* 0x0001e20000100800 */
[C---:B------:R-:W-:Y:S01]  /*3ce0*/  ISETP.GT.U32.AND P5, PT, R8.reuse, R14, PT ;  /* 0x0000000e0800720c */ /* 0x040fe20003fa4070 */
[----:B------:R-:W-:Y:S01]  /*3cf0*/  @!P6 IMAD.IADD R15, R15, 0x1, -R8 ;  /* 0x000000010f0fe824 */ /* 0x000fe200078e0a08 */
[----:B------:R-:W-:Y:S01]  /*3d00*/  ISETP.GT.U32.AND P6, PT, R8, R17, PT ;  /* 0x000000110800720c */ /* 0x000fe20003fc4070 */
[----:B------:R1:W-:Y:S01]  /*3d10*/  STL [R1+0x3ac], R6 ;  /* 0x0003ac0601007387 */ /* 0x0003e20000100800 */
[----:B------:R-:W-:-:S02]  /*3d20*/  IMAD.HI.U32 R7, R2, R11, RZ ;  /* 0x0000000b02077227 */ /* 0x000fc400078e00ff */
[----:B------:R-:W-:Y:S02]  /*3d30*/  ISETP.GT.U32.AND P2, PT, R8, R15, PT ;  /* 0x0000000f0800720c */ /* 0x000fe40003f44070 */
[----:B------:R-:W-:Y:S01]  /*3d40*/  IMAD.MOV R7, RZ, RZ, -R7 ;  /* 0x000000ffff077224 */ /* 0x000fe200078e0a07 */
[----:B0-----:R-:W-:Y:S01]  /*3d50*/  IADD3 R9, R16, 0x1c4, RZ ;  /* 0x000001c410097810 */ /* 0x001fe20007ffe0ff */
[----:B------:R-:W-:Y:S02]  /*3d60*/  @!P4 IMAD.MOV R20, RZ, RZ, -R20 ;  /* 0x000000ffff14c224 */ /* 0x000fe400078e0a14 */
[----:B------:R-:W-:Y:S01]  /*3d70*/  IMAD R11, R8, R7, R11 ;  /* 0x00000007080b7224 */ /* 0x000fe200078e020b */
[----:B------:R-:W-:Y:S01]  /*3d80*/  IABS R12, R9 ;  /* 0x00000009000c7213 */ /* 0x000fe20000000000 */
[----:B-1----:R-:W-:Y:S01]  /*3d90*/  IMAD.HI.U32 R6, R2, R4, RZ ;  /* 0x0000000402067227 */ /* 0x002fe200078e00ff */
[----:B------:R-:W-:Y:S01]  /*3da0*/  IABS R7, R3 ;  /* 0x0000000300077213 */ /* 0x000fe20000000000 */
[----:B------:R-:W-:Y:S02]  /*3db0*/  STL [R1+0x84], R20 ;  /* 0x0000841401007387 */ /* 0x000fe40000100800 */
[----:B------:R-:W-:-:S02]  /*3dc0*/  IMAD.MOV R6, RZ, RZ, -R6 ;  /* 0x000000ffff067224 */ /* 0x000fc400078e0a06 */
[----:B------:R-:W-:Y:S02]  /*3dd0*/  @!P5 IMAD.IADD R14, R14, 0x1, -R8 ;  /* 0x000000010e0ed824 */ /* 0x000fe400078e0a08 */
[----:B------:R-:W-:Y:S01]  /*3de0*/  IMAD R4, R8, R6, R4 ;  /* 0x0000000608047224 */ /* 0x000fe200078e0204 */
[----:B------:R-:W-:Y:S01]  /*3df0*/  IADD3 R6, R16, 0x1c0, RZ ;  /* 0x000001c010067810 */ /* 0x000fe20007ffe0ff */
[--C-:B------:R-:W-:Y:S01]  /*3e00*/  @!P6 IMAD.IADD R17, R17, 0x1, -R8.reuse ;  /* 0x000000011111e824 */ /* 0x100fe200078e0a08 */
[C---:B------:R-:W-:Y:S01]  /*3e10*/  ISETP.GT.U32.AND P6, PT, R8.reuse, R11, PT ;  /* 0x0000000b0800720c */ /* 0x040fe20003fc4070 */
[----:B------:R-:W-:Y:S01]  /*3e20*/  @!P2 IMAD.IADD R15, R15, 0x1, -R8 ;  /* 0x000000010f0fa824 */ /* 0x000fe200078e0a08 */
[----:B------:R-:W-:Y:S01]  /*3e30*/  ISETP.GT.U32.AND P5, PT, R8, R4, PT ;  /* 0x000000040800720c */ /* 0x000fe20003fa4070 */
[----:B------:R-:W-:Y:S01]  /*3e40*/  IMAD.HI.U32 R18, R2, R12, RZ ;  /* 0x0000000c02127227 */ /* 0x000fe200078e00ff */
[----:B------:R-:W-:Y:S02]  /*3e50*/  IABS R10, R6 ;  /* 0x00000006000a7213 */ /* 0x000fe40000000000 */
[----:B------:R-:W-:Y:S01]  /*3e60*/  ISETP.GE.AND P2, PT, R0, RZ, PT ;  /* 0x000000ff0000720c */ /* 0x000fe20003f46270 */
[----:B------:R-:W-:-:S02]  /*3e70*/  IMAD.MOV R18, RZ, RZ, -R18 ;  /* 0x000000ffff127224 */ /* 0x000fc400078e0a12 */
[----:B------:R-:W-:-:S04]  /*3e80*/  IMAD.HI.U32 R13, R2, R10, RZ ;  /* 0x0000000a020d7227 */ /* 0x000fc800078e00ff */
[--C-:B------:R-:W-:Y:S01]  /*3e90*/  @!P6 IMAD.IADD R11, R11, 0x1, -R8.reuse ;  /* 0x000000010b0be824 */ /* 0x100fe200078e0a08 */
[----:B------:R-:W-:Y:S01]  /*3ea0*/  ISETP.GE.AND P6, PT, R5, RZ, PT ;  /* 0x000000ff0500720c */ /* 0x000fe20003fc6270 */
[----:B------:R-:W-:Y:S01]  /*3eb0*/  @!P5 IMAD.IADD R4, R4, 0x1, -R8 ;  /* 0x000000010404d824 */ /* 0x000fe200078e0a08 */
[----:B------:R-:W-:Y:S01]  /*3ec0*/  IADD3 R5, R16, 0x1be, RZ ;  /* 0x000001be10057810 */ /* 0x000fe20007ffe0ff */
[----:B------:R-:W-:Y:S01]  /*3ed0*/  IMAD.MOV R13, RZ, RZ, -R13 ;  /* 0x000000ffff0d7224 */ /* 0x000fe200078e0a0d */
[C---:B------:R-:W-:Y:S01]  /*3ee0*/  ISETP.GT.U32.AND P4, PT, R8.reuse, R11, PT ;  /* 0x0000000b0800720c */ /* 0x040fe20003f84070 */
[----:B------:R-:W-:Y:S01]  /*3ef0*/  @!P1 IMAD.MOV R15, RZ, RZ, -R15 ;  /* 0x000000ffff0f9224 */ /* 0x000fe200078e0a0f */
[----:B------:R-:W-:Y:S01]  /*3f00*/  ISETP.GT.U32.AND P5, PT, R8, R4, PT ;  /* 0x000000040800720c */ /* 0x000fe20003fa4070 */
[----:B------:R-:W-:Y:S01]  /*3f10*/  IMAD.HI.U32 R0, R2, R7, RZ ;  /* 0x0000000702007227 */ /* 0x000fe200078e00ff */
[----:B------:R-:W-:-:S03]  /*3f20*/  ISETP.GE.AND P1, PT, R9, RZ, PT ;  /* 0x000000ff0900720c */ /* 0x000fc60003f26270 */
[C---:B------:R-:W-:Y:S02]  /*3f30*/  IMAD R9, R8.reuse, R13, R10 ;  /* 0x0000000d08097224 */ /* 0x040fe400078e020a */
[----:B------:R-:W-:Y:S02]  /*3f40*/  IMAD R12, R8, R18, R12 ;  /* 0x00000012080c7224 */ /* 0x000fe400078e020c */
[----:B------:R-:W-:Y:S02]  /*3f50*/  IMAD.MOV.U32 R19, RZ, RZ, R17 ;  /* 0x000000ffff137224 */ /* 0x000fe400078e0011 */
[----:B------:R-:W-:Y:S02]  /*3f60*/  IMAD.MOV R0, RZ, RZ, -R0 ;  /* 0x000000ffff007224 */ /* 0x000fe400078e0a00 */
[--C-:B------:R-:W-:Y:S01]  /*3f70*/  @!P5 IMAD.IADD R4, R4, 0x1, -R8.reuse ;  /* 0x000000010404d824 */ /* 0x100fe200078e0a08 */
[C---:B------:R-:W-:Y:S01]  /*3f80*/  ISETP.GT.U32.AND P5, PT, R8.reuse, R9, PT ;  /* 0x000000090800720c */ /* 0x040fe20003fa4070 */
[----:B------:R-:W-:Y:S01]  /*3f90*/  @!P0 IMAD.MOV R19, RZ, RZ, -R19 ;  /* 0x000000ffff138224 */ /* 0x000fe200078e0a13 */
[C---:B------:R-:W-:Y:S01]  /*3fa0*/  ISETP.GT.U32.AND P0, PT, R8.reuse, R12, PT ;  /* 0x0000000c0800720c */ /* 0x040fe20003f04070 */
[C---:B------:R-:W-:Y:S01]  /*3fb0*/  IMAD R7, R8.reuse, R0, R7 ;  /* 0x0000000008077224 */ /* 0x040fe200078e0207 */
[----:B------:R-:W-:Y:S01]  /*3fc0*/  IABS R0, R5 ;  /* 0x0000000500007213 */ /* 0x000fe20000000000 */
[----:B------:R-:W-:Y:S01]  /*3fd0*/  @!P4 IMAD.IADD R11, R11, 0x1, -R8 ;  /* 0x000000010b0bc824 */ /* 0x000fe200078e0a08 */
[----:B------:R-:W-:Y:S01]  /*3fe0*/  ISETP.GE.AND P4, PT, R3, RZ, PT ;  /* 0x000000ff0300720c */ /* 0x000fe20003f86270 */
[----:B------:R-:W-:Y:S01]  /*3ff0*/  @!P3 IMAD.MOV R14, RZ, RZ, -R14 ;  /* 0x000000ffff0eb224 */ /* 0x000fe200078e0a0e */
[----:B------:R-:W-:Y:S01]  /*4000*/  ISETP.GT.U32.AND P3, PT, R8, R7, PT ;  /* 0x000000070800720c */ /* 0x000fe20003f64070 */
[----:B------:R-:W-:Y:S01]  /*4010*/  IMAD.MOV.U32 R13, RZ, RZ, R11 ;  /* 0x000000ffff0d7224 */ /* 0x000fe200078e000b */
[----:B------:R-:W-:Y:S01]  /*4020*/  IADD3 R3, R16, 0x1bc, RZ ;  /* 0x000001bc10037810 */ /* 0x000fe20007ffe0ff */
[----:B------:R-:W-:Y:S01]  /*4030*/  STL [R1+0x88], R19 ;  /* 0x0000881301007387 */ /* 0x000fe20000100800 */
[----:B------:R-:W-:-:S02]  /*4040*/  IMAD.HI.U32 R10, R2, R0, RZ ;  /* 0x00000000020a7227 */ /* 0x000fc400078e00ff */
[----:B------:R-:W-:Y:S01]  /*4050*/  IABS R11, R3 ;  /* 0x00000003000b7213 */ /* 0x000fe20000000000 */
[----:B------:R-:W-:Y:S01]  /*4060*/  STL [R1+0x98], R15 ;  /* 0x0000980f01007387 */ /* 0x000fe20000100800 */
[----:B------:R-:W-:Y:S02]  /*4070*/  @!P2 IMAD.MOV R13, RZ, RZ, -R13 ;  /* 0x000000ffff0da224 */ /* 0x000fe400078e0a0d */
[--C-:B------:R-:W-:Y:S01]  /*4080*/  @!P5 IMAD.IADD R9, R9, 0x1, -R8.reuse ;  /* 0x000000010909d824 */ /* 0x100fe200078e0a08 */
[----:B------:R-:W-:Y:S01]  /*4090*/  STL [R1+0xac], R14 ;  /* 0x0000ac0e01007387 */ /* 0x000fe20000100800 */
[--C-:B------:R-:W-:Y:S01]  /*40a0*/  @!P0 IMAD.IADD R12, R12, 0x1, -R8.reuse ;  /* 0x000000010c0c8824 */ /* 0x100fe200078e0a08 */
[----:B------:R-:W-:Y:S01]  /*40b0*/  ISETP.GE.AND P0, PT, R6, RZ, PT ;  /* 0x000000ff0600720c */ /* 0x000fe20003f06270 */
[----:B------:R-:W-:Y:S01]  /*40c0*/  @!P3 IMAD.IADD R7, R7, 0x1, -R8 ;  /* 0x000000010707b824 */ /* 0x000fe200078e0a08 */
[----:B------:R0:W-:Y:S01]  /*40d0*/  STL [R1+0xdc], R13 ;  /* 0x0000dc0d01007387 */ /* 0x0001e20000100800 */
[C---:B------:R-:W-:Y:S01]  /*40e0*/  ISETP.GT.U32.AND P5, PT, R8.reuse, R9, PT ;  /* 0x000000090800720c */ /* 0x040fe20003fa4070 */
[----:B------:R-:W-:Y:S01]  /*40f0*/  IMAD.MOV R10, RZ, RZ, -R10 ;  /* 0x000000ffff0a7224 */ /* 0x000fe200078e0a0a */
[----:B------:R-:W-:-:S02]  /*4100*/  ISETP.GT.U32.AND P2, PT, R8, R12, PT ;  /* 0x0000000c0800720c */ /* 0x000fc40003f44070 */
[C---:B------:R-:W-:Y:S01]  /*4110*/  ISETP.GT.U32.AND P3, PT, R8.reuse, R7, PT ;  /* 0x000000070800720c */ /* 0x040fe20003f64070 */
[----:B------:R-:W-:Y:S01]  /*4120*/  IMAD R0, R8, R10, R0 ;  /* 0x0000000a08007224 */ /* 0x000fe200078e0200 */
[----:B------:R-:W-:Y:S01]  /*4130*/  IADD3 R6, R16, 0x1ba, RZ ;  /* 0x000001ba10067810 */ /* 0x000fe20007ffe0ff */
[----:B0-----:R-:W-:-:S03]  /*4140*/  IMAD.MOV.U32 R13, RZ, RZ, R4 ;  /* 0x000000ffff0d7224 */ /* 0x001fc600078e0004 */
[----:B------:R-:W-:Y:S01]  /*4150*/  IABS R10, R6 ;  /* 0x00000006000a7213 */ /* 0x000fe20000000000 */
[----:B------:R-:W-:-:S04]  /*4160*/  IMAD.HI.U32 R4, R2, R11, RZ ;  /* 0x0000000b02047227 */ /* 0x000fc800078e00ff */
[----:B------:R-:W-:Y:S02]  /*4170*/  IMAD.MOV R4, RZ, RZ, -R4 ;  /* 0x000000ffff047224 */ /* 0x000fe400078e0a04 */
[--C-:B------:R-:W-:Y:S02]  /*4180*/  @!P5 IMAD.IADD R9, R9, 0x1, -R8.reuse ;  /* 0x000000010909d824 */ /* 0x100fe400078e0a08 */
[----:B------:R-:W-:Y:S01]  /*4190*/  IMAD R11, R8, R4, R11 ;  /* 0x00000004080b7224 */ /* 0x000fe200078e020b */
[----:B------:R-:W-:Y:S01]  /*41a0*/  IADD3 R4, R16, 0x1b6, RZ ;  /* 0x000001b610047810 */ /* 0x000fe20007ffe0ff */
[--C-:B------:R-:W-:Y:S01]  /*41b0*/  @!P2 IMAD.IADD R12, R12, 0x1, -R8.reuse ;  /* 0x000000010c0ca824 */ /* 0x100fe200078e0a08 */
[C---:B------:R-:W-:Y:S01]  /*41c0*/  ISETP.GT.U32.AND P2, PT, R8.reuse, R0, PT ;  /* 0x000000000800720c */ /* 0x040fe20003f44070 */
[----:B------:R-:W-:Y:S01]  /*41d0*/  @!P3 IMAD.IADD R7, R7, 0x1, -R8 ;  /* 0x000000010707b824 */ /* 0x000fe200078e0a08 */
[----:B------:R-:W-:Y:S01]  /*41e0*/  ISETP.GT.U32.AND P5, PT, R8, R11, PT ;  /* 0x0000000b0800720c */ /* 0x000fe20003fa4070 */
[----:B------:R-:W-:Y:S01]  /*41f0*/  @!P6 IMAD.MOV R13, RZ, RZ, -R13 ;  /* 0x000000ffff0de224 */ /* 0x000fe200078e0a0d */
[----:B------:R-:W-:Y:S01]  /*4200*/  ISETP.GE.AND P3, PT, R3, RZ, PT ;  /* 0x000000ff0300720c */ /* 0x000fe20003f66270 */
[----:B------:R-:W-:Y:S01]  /*4210*/  IMAD.HI.U32 R14, R2, R10, RZ ;  /* 0x0000000a020e7227 */ /* 0x000fe200078e00ff */
[----:B------:R-:W-:-:S02]  /*4220*/  IADD3 R3, R16, 0x1b8, RZ ;  /* 0x000001b810037810 */ /* 0x000fc40007ffe0ff */
[----:B------:R-:W-:Y:S01]  /*4230*/  ISETP.GE.AND P6, PT, R5, RZ, PT ;  /* 0x000000ff0500720c */ /* 0x000fe20003fc6270 */
[----:B------:R-:W-:Y:S01]  /*4240*/  IMAD.MOV.U32 R15, RZ, RZ, R12 ;  /* 0x000000ffff0f7224 */ /* 0x000fe200078e000c */
[----:B------:R-:W-:Y:S01]  /*4250*/  IABS R5, R3 ;  /* 0x0000000300057213 */ /* 0x000fe20000000000 */
[----:B------:R-:W-:Y:S01]  /*4260*/  IMAD.MOV R14, RZ, RZ, -R14 ;  /* 0x000000ffff0e7224 */ /* 0x000fe200078e0a0e */
[----:B------:R0:W-:Y:S01]  /*4270*/  STL [R1+0xe4], R13 ;  /* 0x0000e40d01007387 */ /* 0x0001e20000100800 */
[--C-:B------:R-:W-:Y:S01]  /*4280*/  @!P2 IMAD.IADD R0, R0, 0x1, -R8.reuse ;  /* 0x000000010000a824 */ /* 0x100fe200078e0a08 */
[----:B------:R-:W-:Y:S01]  /*4290*/  ISETP.GE.AND P2, PT, R6, RZ, PT ;  /* 0x000000ff0600720c */ /* 0x000fe20003f46270 */
[----:B------:R-:W-:Y:S02]  /*42a0*/  @!P5 IMAD.IADD R11, R11, 0x1, -R8 ;  /* 0x000000010b0bd824 */ /* 0x000fe400078e0a08 */
[----:B------:R-:W-:Y:S01]  /*42b0*/  @!P1 IMAD.MOV R15, RZ, RZ, -R15 ;  /* 0x000000ffff0f9224 */ /* 0x000fe200078e0a0f */
[----:B------:R-:W-:Y:S01]  /*42c0*/  ISETP.GT.U32.AND P1, PT, R8, R0, PT ;  /* 0x000000000800720c */ /* 0x000fe20003f24070 */
[----:B------:R-:W-:Y:S01]  /*42d0*/  IMAD.HI.U32 R6, R2, R5, RZ ;  /* 0x0000000502067227 */ /* 0x000fe200078e00ff */
[----:B------:R-:W-:-:S02]  /*42e0*/  ISETP.GT.U32.AND P5, PT, R8, R11, PT ;  /* 0x0000000b0800720c */ /* 0x000fc40003fa4070 */
[----:B0-----:R-:W-:Y:S01]  /*42f0*/  IABS R13, R4 ;  /* 0x00000004000d7213 */ /* 0x001fe20000000000 */
[C---:B------:R-:W-:Y:S01]  /*4300*/  IMAD R10, R8.reuse, R14, R10 ;  /* 0x0000000e080a7224 */ /* 0x040fe200078e020a */
[----:B------:R-:W-:Y:S01]  /*4310*/  STL [R1+0xec], R15 ;  /* 0x0000ec0f01007387 */ /* 0x000fe20000100800 */
[----:B------:R-:W-:Y:S02]  /*4320*/  IMAD.MOV.U32 R12, RZ, RZ, R7 ;  /* 0x000000ffff0c7224 */ /* 0x000fe400078e0007 */
[----:B------:R-:W-:Y:S02]  /*4330*/  IMAD.MOV R6, RZ, RZ, -R6 ;  /* 0x000000ffff067224 */ /* 0x000fe400078e0a06 */
[----:B------:R-:W-:Y:S01]  /*4340*/  @!P4 IMAD.MOV R12, RZ, RZ, -R12 ;  /* 0x000000ffff0cc224 */ /* 0x000fe200078e0a0c */
[C---:B------:R-:W-:Y:S01]  /*4350*/  ISETP.GT.U32.AND P4, PT, R8.reuse, R10, PT ;  /* 0x0000000a0800720c */ /* 0x040fe20003f84070 */
[----:B------:R-:W-:Y:S02]  /*4360*/  IMAD R5, R8, R6, R5 ;  /* 0x0000000608057224 */ /* 0x000fe400078e0205 */
[----:B------:R-:W-:Y:S01]  /*4370*/  IMAD.HI.U32 R7, R2, R13, RZ ;  /* 0x0000000d02077227 */ /* 0x000fe200078e00ff */
[----:B------:R0:W-:Y:S03]  /*4380*/  STL [R1+0x100], R12 ;  /* 0x0001000c01007387 */ /* 0x0001e60000100800 */
[----:B------:R-:W-:Y:S01]  /*4390*/  @!P5 IMAD.IADD R11, R11, 0x1, -R8 ;  /* 0x000000010b0bd824 */ /* 0x000fe200078e0a08 */
[----:B------:R-:W-:Y:S01]  /*43a0*/  ISETP.GT.U32.AND P5, PT, R8, R5, PT ;  /* 0x000000050800720c */ /* 0x000fe20003fa4070 */
[----:B------:R-:W-:-:S02]  /*43b0*/  IMAD.MOV R7, RZ, RZ, -R7 ;  /* 0x000000ffff077224 */ /* 0x000fc400078e0a07 */
[----:B------:R-:W-:Y:S01]  /*43c0*/  @!P1 IMAD.IADD R0, R0, 0x1, -R8 ;  /* 0x0000000100009824 */ /* 0x000fe200078e0a08 */
[----:B------:R-:W-:Y:S01]  /*43d0*/  ISETP.GE.AND P1, PT, R4, RZ, PT ;  /* 0x000000ff0400720c */ /* 0x000fe20003f26270 */
[----:B------:R-:W-:Y:S01]  /*43e0*/  IMAD R13, R8, R7, R13 ;  /* 0x00000007080d7224 */ /* 0x000fe200078e020d */
[----:B------:R-:W-:Y:S01]  /*43f0*/  IADD3 R7, R16, 0x1b2, RZ ;  /* 0x000001b210077810 */ /* 0x000fe20007ffe0ff */
[----:B------:R-:W-:Y:S02]  /*4400*/  IMAD.MOV.U32 R14, RZ, RZ, R0 ;  /* 0x000000ffff0e7224 */ /* 0x000fe400078e0000 */
[----:B------:R-:W-:Y:S01]  /*4410*/  @!P4 IMAD.IADD R10, R10, 0x1, -R8 ;  /* 0x000000010a0ac824 */ /* 0x000fe200078e0a08 */
[----:B------:R-:W-:Y:S01]  /*4420*/  IABS R6, R7 ;  /* 0x0000000700067213 */ /* 0x000fe20000000000 */
[----:B------:R-:W-:Y:S01]  /*4430*/  @!P6 IMAD.MOV R14, RZ, RZ, -R14 ;  /* 0x000000ffff0ee224 */ /* 0x000fe200078e0a0e */
[C---:B------:R-:W-:Y:S01]  /*4440*/  ISETP.GT.U32.AND P6, PT, R8.reuse, R13, PT ;  /* 0x0000000d0800720c */ /* 0x040fe20003fc4070 */
[----:B------:R-:W-:Y:S01]  /*4450*/  @!P0 IMAD.MOV R9, RZ, RZ, -R9 ;  /* 0x000000ffff098224 */ /* 0x000fe200078e0a09 */
[----:B------:R-:W-:Y:S01]  /*4460*/  ISETP.GT.U32.AND P4, PT, R8, R10, PT ;  /* 0x0000000a0800720c */ /* 0x000fe20003f84070 */
[----:B------:R-:W-:Y:S01]  /*4470*/  @!P5 IMAD.IADD R5, R5, 0x1, -R8 ;  /* 0x000000010505d824 */ /* 0x000fe200078e0a08 */
[----:B------:R-:W-:Y:S01]  /*4480*/  ISETP.GE.AND P0, PT, R3, RZ, PT ;  /* 0x000000ff0300720c */ /* 0x000fe20003f06270 */
[----:B0-----:R-:W-:Y:S01]  /*4490*/  IMAD.MOV.U32 R12, RZ, RZ, R11 ;  /* 0x000000ffff0c7224 */ /* 0x001fe200078e000b */
[----:B------:R0:W-:Y:S01]  /*44a0*/  STL [R1+0x10c], R9 ;  /* 0x00010c0901007387 */ /* 0x0001e20000100800 */
[----:B------:R-:W-:-:S02]  /*44b0*/  IADD3 R3, R16, 0x1b0, RZ ;  /* 0x000001b010037810 */ /* 0x000fc40007ffe0ff */
[----:B------:R-:W-:Y:S01]  /*44c0*/  ISETP.GT.U32.AND P5, PT, R8, R5, PT ;  /* 0x000000050800720c */ /* 0x000fe20003fa4070 */
[----:B------:R-:W-:Y:S01]  /*44d0*/  @!P3 IMAD.MOV R12, RZ, RZ, -R12 ;  /* 0x000000ffff0cb224 */ /* 0x000fe200078e0a0c */
[----:B------:R-:W-:Y:S01]  /*44e0*/  STL [R1+0x114], R14 ;  /* 0x0001140e01007387 */ /* 0x000fe20000100800 */
[----:B------:R-:W-:Y:S01]  /*44f0*/  IABS R0, R3 ;  /* 0x0000000300007213 */ /* 0x000fe20000000000 */
[--C-:B------:R-:W-:Y:S02]  /*4500*/  @!P6 IMAD.IADD R13, R13, 0x1, -R8.reuse ;  /* 0x000000010d0de824 */ /* 0x100fe400078e0a08 */
[----:B------:R-:W-:Y:S01]  /*4510*/  @!P4 IMAD.IADD R10, R10, 0x1, -R8 ;  /* 0x000000010a0ac824 */ /* 0x000fe200078e0a08 */
[----:B0-----:R-:W-:Y:S01]  /*4520*/  IADD3 R9, R16, 0x1b4, RZ ;  /* 0x000001b410097810 */ /* 0x001fe20007ffe0ff */
[----:B------:R0:W-:Y:S01]  /*4530*/  STL [R1+0x11c], R12 ;  /* 0x00011c0c01007387 */ /* 0x0001e20000100800 */
[----:B------:R-:W-:Y:S01]  /*4540*/  ISETP.GE.AND P4, PT, R7, RZ, PT ;  /* 0x000000ff0700720c */ /* 0x000fe20003f86270 */
[----:B------:R-:W-:Y:S01]  /*4550*/  IMAD.HI.U32 R7, R2, R6, RZ ;  /* 0x0000000602077227 */ /* 0x000fe200078e00ff */
[----:B------:R-:W-:-:S02]  /*4560*/  IABS R4, R9 ;  /* 0x0000000900047213 */ /* 0x000fc40000000000 */
[----:B------:R-:W-:Y:S01]  /*4570*/  ISETP.GT.U32.AND P6, PT, R8, R13, PT ;  /* 0x0000000d0800720c */ /* 0x000fe20003fc4070 */
[----:B------:R-:W-:Y:S01]  /*4580*/  IMAD.MOV R7, RZ, RZ, -R7 ;  /* 0x000000ffff077224 */ /* 0x000fe200078e0a07 */
[----:B------:R-:W-:Y:S01]  /*4590*/  ISETP.GE.AND P3, PT, R9, RZ, PT ;  /* 0x000000ff0900720c */ /* 0x000fe20003f66270 */
[----:B------:R-:W-:-:S04]  /*45a0*/  IMAD.HI.U32 R11, R2, R4, RZ ;  /* 0x00000004020b7227 */ /* 0x000fc800078e00ff */
[----:B0-----:R-:W-:Y:S02]  /*45b0*/  IMAD.MOV.U32 R12, RZ, RZ, R10 ;  /* 0x000000ffff0c7224 */ /* 0x001fe400078e000a */
[----:B------:R-:W-:Y:S02]  /*45c0*/  IMAD.MOV R11, RZ, RZ, -R11 ;  /* 0x000000ffff0b7224 */ /* 0x000fe400078e0a0b */
[----:B------:R-:W-:Y:S02]  /*45d0*/  @!P5 IMAD.IADD R5, R5, 0x1, -R8 ;  /* 0x000000010505d824 */ /* 0x000fe400078e0a08 */
[----:B------:R-:W-:Y:S01]  /*45e0*/  @!P2 IMAD.MOV R12, RZ, RZ, -R12 ;  /* 0x000000ffff0ca224 */ /* 0x000fe200078e0a0c */
[----:B------:R-:W-:Y:S01]  /*45f0*/  ISETP.GE.AND P2, PT, R3, RZ, PT ;  /* 0x000000ff0300720c */ /* 0x000fe20003f46270 */
[C---:B------:R-:W-:Y:S02]  /*4600*/  IMAD R4, R8.reuse, R11, R4 ;  /* 0x0000000b08047224 */ /* 0x040fe400078e0204 */
[----:B------:R-:W-:Y:S01]  /*4610*/  IMAD R3, R8, R7, R6 ;  /* 0x0000000708037224 */ /* 0x000fe200078e0206 */
[----:B------:R-:W-:Y:S01]  /*4620*/  IADD3 R7, R16, 0x1a8, RZ ;  /* 0x000001a810077810 */ /* 0x000fe20007ffe0ff */
[----:B------:R-:W-:Y:S01]  /*4630*/  IMAD.MOV.U32 R10, RZ, RZ, R5 ;  /* 0x000000ffff0a7224 */ /* 0x000fe200078e0005 */
[----:B------:R-:W-:Y:S01]  /*4640*/  ISETP.GT.U32.AND P5, PT, R8, R4, PT ;  /* 0x000000040800720c */ /* 0x000fe20003fa4070 */
[----:B------:R-:W-:Y:S01]  /*4650*/  IMAD.HI.U32 R9, R2, R0, RZ ;  /* 0x0000000002097227 */ /* 0x000fe200078e00ff */
[C---:B------:R-:W-:Y:S01]  /*4660*/  IADD3 R5, R16.reuse, 0x1ac, RZ ;  /* 0x000001ac10057810 */ /* 0x040fe20007ffe0ff */
[----:B------:R0:W-:Y:S01]  /*4670*/  STL [R1+0x140], R12 ;  /* 0x0001400c01007387 */ /* 0x0001e20000100800 */
[----:B------:R-:W-:Y:S01]  /*4680*/  IADD3 R6, R16, 0x1aa, RZ ;  /* 0x000001aa10067810 */ /* 0x000fe20007ffe0ff */
[----:B------:R-:W-:Y:S01]  /*4690*/  @!P0 IMAD.MOV R10, RZ, RZ, -R10 ;  /* 0x000000ffff0a8224 */ /* 0x000fe200078e0a0a */
[C---:B------:R-:W-:Y:S01]  /*46a0*/  ISETP.GT.U32.AND P0, PT, R8.reuse, R3, PT ;  /* 0x000000030800720c */ /* 0x040fe20003f04070 */
[----:B------:R-:W-:Y:S01]  /*46b0*/  IMAD.MOV R9, RZ, RZ, -R9 ;  /* 0x000000ffff097224 */ /* 0x000fe200078e0a09 */
[----:B------:R-:W-:Y:S01]  /*46c0*/  IABS R11, R6 ;  /* 0x00000006000b7213 */ /* 0x000fe20000000000 */
[----:B------:R-:W-:Y:S01]  /*46d0*/  @!P6 IMAD.IADD R13, R13, 0x1, -R8 ;  /* 0x000000010d0de824 */ /* 0x000fe200078e0a08 */
[----:B------:R1:W-:Y:S01]  /*46e0*/  STL [R1+0x148], R10 ;  /* 0x0001480a01007387 */ /* 0x0003e20000100800 */
[----:B------:R-:W-:Y:S01]  /*46f0*/  IMAD R0, R8, R9, R0 ;  /* 0x0000000908007224 */ /* 0x000fe200078e0200 */
[----:B------:R-:W-:Y:S01]  /*4700*/  IADD3 R9, R16, 0x1ae, RZ ;  /* 0x000001ae10097810 */ /* 0x000fe20007ffe0ff */
[----:B------:R-:W-:Y:S01]  /*4710*/  IMAD.MOV.U32 R15, RZ, RZ, R13 ;  /* 0x000000ffff0f7224 */ /* 0x000fe200078e000d */
[----:B0-----:R-:W-:Y:S01]  /*4720*/  IABS R12, R7 ;  /* 0x00000007000c7213 */ /* 0x001fe20000000000 */
[--C-:B------:R-:W-:Y:S01]  /*4730*/  @!P5 IMAD.IADD R4, R4, 0x1, -R8.reuse ;  /* 0x000000010404d824 */ /* 0x100fe200078e0a08 */
[----:B------:R-:W-:Y:S01]  /*4740*/  ISETP.GE.AND P6, PT, R9, RZ, PT ;  /* 0x000000ff0900720c */ /* 0x000fe20003fc6270 */
[----:B------:R-:W-:Y:S01]  /*4750*/  @!P1 IMAD.MOV R15, RZ, RZ, -R15 ;  /* 0x000000ffff0f9224 */ /* 0x000fe200078e0a0f */
[C---:B------:R-:W-:Y:S01]  /*4760*/  ISETP.GT.U32.AND P1, PT, R8.reuse, R0, PT ;  /* 0x000000000800720c */ /* 0x040fe20003f24070 */
[----:B------:R-:W-:Y:S01]  /*4770*/  @!P0 IMAD.IADD R3, R3, 0x1, -R8 ;  /* 0x0000000103038824 */ /* 0x000fe200078e0a08 */
[----:B------:R-:W-:-:S02]  /*4780*/  ISETP.GT.U32.AND P5, PT, R8, R4, PT ;  /* 0x000000040800720c */ /* 0x000fc40003fa4070 */
[----:B------:R-:W-:Y:S01]  /*4790*/  IABS R9, R9 ;  /* 0x0000000900097213 */ /* 0x000fe20000000000 */
[----:B------:R0:W-:Y:S01]  /*47a0*/  STL [R1+0x198], R15 ;  /* 0x0001980f01007387 */ /* 0x0001e20000100800 */
[----:B------:R-:W-:Y:S02]  /*47b0*/  ISETP.GT.U32.AND P0, PT, R8, R3, PT ;  /* 0x000000030800720c */ /* 0x000fe40003f04070 */
[----:B-1----:R-:W-:Y:S01]  /*47c0*/  IABS R10, R5 ;  /* 0x00000005000a7213 */ /* 0x002fe20000000000 */
[----:B------:R-:W-:-:S04]  /*47d0*/  IMAD.HI.U32 R13, R2, R9, RZ ;  /* 0x00000009020d7227 */ /* 0x000fc800078e00ff */
[--C-:B------:R-:W-:Y:S02]  /*47e0*/  @!P1 IMAD.IADD R0, R0, 0x1, -R8.reuse ;  /* 0x0000000100009824 */ /* 0x100fe400078e0a08 */
[----:B------:R-:W-:Y:S02]  /*47f0*/  IMAD.MOV R13, RZ, RZ, -R13 ;  /* 0x000000ffff0d7224 */ /* 0x000fe400078e0a0d */
[--C-:B------:R-:W-:Y:S01]  /*4800*/  @!P5 IMAD.IADD R4, R4, 0x1, -R8.reuse ;  /* 0x000000010404d824 */ /* 0x100fe200078e0a08 */
[C---:B------:R-:W-:Y:S01]  /*4810*/  ISETP.GT.U32.AND P1, PT, R8.reuse, R0, PT ;  /* 0x000000000800720c */ /* 0x040fe20003f24070 */
[C---:B------:R-:W-:Y:S01]  /*4820*/  IMAD R9, R8.reuse, R13, R9 ;  /* 0x0000000d08097224 */ /* 0x040fe200078e0209 */
[----:B------:R-:W-:Y:S01]  /*4830*/  ISETP.GE.AND P5, PT, R5, RZ, PT ;  /* 0x000000ff0500720c */ /* 0x000fe20003fa6270 */
[----:B------:R-:W-:Y:S02]  /*4840*/  @!P0 IMAD.IADD R3, R3, 0x1, -R8 ;  /* 0x0000000103038824 */ /* 0x000fe400078e0a08 */
[----:B------:R-:W-:Y:S01]  /*4850*/  IMAD.MOV.U32 R18, RZ, RZ, R4 ;  /* 0x000000ffff127224 */ /* 0x000fe200078e0004 */
[----:B------:R-:W-:Y:S01]  /*4860*/  ISETP.GT.U32.AND P0, PT, R8, R9, PT ;  /* 0x000000090800720c */ /* 0x000fe20003f04070 */
[----:B------:R-:W-:Y:S01]  /*4870*/  IMAD.MOV.U32 R17, RZ, RZ, R3 ;  /* 0x000000ffff117224 */ /* 0x000fe200078e0003 */
[----:B------:R-:W-:Y:S01]  /*4880*/  IADD3 R4, R16, 0x1a6, RZ ;  /* 0x000001a610047810 */ /* 0x000fe20007ffe0ff */
[----:B------:R-:W-:-:S04]  /*4890*/  IMAD.HI.U32 R14, R2, R10, RZ ;  /* 0x0000000a020e7227 */ /* 0x000fc800078e00ff */
[----:B------:R-:W-:-:S04]  /*48a0*/  IMAD.HI.U32 R5, R2, R12, RZ ;  /* 0x0000000c02057227 */ /* 0x000fc800078e00ff */
[----:B0-----:R-:W-:-:S04]  /*48b0*/  IMAD.HI.U32 R15, R2, R11, RZ ;  /* 0x0000000b020f7227 */ /* 0x001fc800078e00ff */
[----:B------:R-:W-:Y:S02]  /*48c0*/  @!P3 IMAD.MOV R18, RZ, RZ, -R18 ;  /* 0x000000ffff12b224 */ /* 0x000fe400078e0a12 */
[----:B------:R-:W-:Y:S01]  /*48d0*/  @!P4 IMAD.MOV R17, RZ, RZ, -R17 ;  /* 0x000000ffff11c224 */ /* 0x000fe200078e0a11 */
[----:B------:R-:W-:Y:S01]  /*48e0*/  ISETP.GE.AND P4, PT, R6, RZ, PT ;  /* 0x000000ff0600720c */ /* 0x000fe20003f86270 */
[----:B------:R-:W-:Y:S01]  /*48f0*/  IMAD.MOV R14, RZ, RZ, -R14 ;  /* 0x000000ffff0e7224 */ /* 0x000fe200078e0a0e */
[----:B------:R-:W-:Y:S01]  /*4900*/  STL [R1+0x1a0], R18 ;  /* 0x0001a01201007387 */ /* 0x000fe20000100800 */
[----:B------:R-:W-:Y:S01]  /*4910*/  IMAD.MOV R5, RZ, RZ, -R5 ;  /* 0x000000ffff057224 */ /* 0x000fe200078e0a05 */
[----:B------:R-:W-:Y:S01]  /*4920*/  IADD3 R6, R16, 0x1a2, RZ ;  /* 0x000001a210067810 */ /* 0x000fe20007ffe0ff */
[----:B------:R-:W-:Y:S01]  /*4930*/  @!P1 IMAD.IADD R0, R0, 0x1, -R8 ;  /* 0x0000000100009824 */ /* 0x000fe200078e0a08 */
[----:B------:R0:W-:Y:S01]  /*4940*/  STL [R1+0x1a8], R17 ;  /* 0x0001a81101007387 */ /* 0x0001e20000100800 */
[----:B------:R-:W-:-:S02]  /*4950*/  IMAD.MOV R15, RZ, RZ, -R15 ;  /* 0x000000ffff0f7224 */ /* 0x000fc400078e0a0f */
[C---:B------:R-:W-:Y:S02]  /*4960*/  IMAD R10, R8.reuse, R14, R10 ;  /* 0x0000000e080a7224 */ /* 0x040fe400078e020a */
[----:B------:R-:W-:Y:S01]  /*4970*/  IMAD R3, R8, R5, R12 ;  /* 0x0000000508037224 */ /* 0x000fe200078e020c */
[----:B------:R-:W-:Y:S01]  /*4980*/  IADD3 R5, R16, 0x1a4, RZ ;  /* 0x000001a410057810 */ /* 0x000fe20007ffe0ff */
[C---:B------:R-:W-:Y:S01]  /*4990*/  IMAD R11, R8.reuse, R15, R11 ;  /* 0x0000000f080b7224 */ /* 0x040fe200078e020b */
[C---:B------:R-:W-:Y:S01]  /*49a0*/  ISETP.GT.U32.AND P3, PT, R8.reuse, R10, PT ;  /* 0x0000000a0800720c */ /* 0x040fe20003f64070 */
[----:B------:R-:W-:Y:S01]  /*49b0*/  @!P0 IMAD.IADD R9, R9, 0x1, -R8 ;  /* 0x0000000109098824 */ /* 0x000fe200078e0a08 */
[----:B------:R-:W-:Y:S01]  /*49c0*/  IABS R13, R5 ;  /* 0x00000005000d7213 */ /* 0x000fe20000000000 */
[----:B0-----:R-:W-:Y:S01]  /*49d0*/  IMAD.MOV.U32 R17, RZ, RZ, R0 ;  /* 0x000000ffff117224 */ /* 0x001fe200078e0000 */
[C---:B------:R-:W-:Y:S02]  /*49e0*/  ISETP.GT.U32.AND P1, PT, R8.reuse, R11, PT ;  /* 0x0000000b0800720c */ /* 0x040fe40003f24070 */
[C---:B------:R-:W-:Y:S01]  /*49f0*/  ISETP.GT.U32.AND P0, PT, R8.reuse, R9, PT ;  /* 0x000000090800720c */ /* 0x040fe20003f04070 */
[----:B------:R-:W-:Y:S01]  /*4a00*/  @!P2 IMAD.MOV R17, RZ, RZ, -R17 ;  /* 0x000000ffff11a224 */ /* 0x000fe200078e0a11 */
[----:B------:R-:W-:-:S02]  /*4a10*/  ISETP.GT.U32.AND P2, PT, R8, R3, PT ;  /* 0x000000030800720c */ /* 0x000fc40003f44070 */
[----:B------:R-:W-:Y:S02]  /*4a20*/  IABS R12, R4 ;  /* 0x00000004000c7213 */ /* 0x000fe40000000000 */
[----:B------:R-:W-:Y:S01]  /*4a30*/  IABS R0, R6 ;  /* 0x0000000600007213 */ /* 0x000fe20000000000 */
[--C-:B------:R-:W-:Y:S01]  /*4a40*/  @!P3 IMAD.IADD R10, R10, 0x1, -R8.reuse ;  /* 0x000000010a0ab824 */ /* 0x100fe200078e0a08 */
[----:B------:R0:W-:Y:S01]  /*4a50*/  STL [R1+0x1e4], R17 ;  /* 0x0001e41101007387 */ /* 0x0001e20000100800 */
[----:B------:R-:W-:Y:S01]  /*4a60*/  IMAD.HI.U32 R14, R2, R12, RZ ;  /* 0x0000000c020e7227 */ /* 0x000fe200078e00ff */
[----:B------:R-:W-:Y:S02]  /*4a70*/  IADD3 R18, R16, 0x194, RZ ;  /* 0x0000019410127810 */ /* 0x000fe40007ffe0ff */
[----:B------:R-:W-:Y:S01]  /*4a80*/  ISETP.GT.U32.AND P3, PT, R8, R10, PT ;  /* 0x0000000a0800720c */ /* 0x000fe20003f64070 */
[--C-:B------:R-:W-:Y:S01]  /*4a90*/  @!P1 IMAD.IADD R11, R11, 0x1, -R8.reuse ;  /* 0x000000010b0b9824 */ /* 0x100fe200078e0a08 */
[----:B------:R-:W-:Y:S01]  /*4aa0*/  IABS R19, R18 ;  /* 0x0000001200137213 */ /* 0x000fe20000000000 */
[----:B------:R-:W-:-:S02]  /*4ab0*/  @!P2 IMAD.IADD R3, R3, 0x1, -R8 ;  /* 0x000000010303a824 */ /* 0x000fc400078e0a08 */
[----:B------:R-:W-:Y:S01]  /*4ac0*/  @!P0 IMAD.IADD R9, R9, 0x1, -R8 ;  /* 0x0000000109098824 */ /* 0x000fe200078e0a08 */
[----:B------:R-:W-:Y:S01]  /*4ad0*/  ISETP.GE.AND P0, PT, R7, RZ, PT ;  /* 0x000000ff0700720c */ /* 0x000fe20003f06270 */
[----:B------:R-:W-:Y:S01]  /*4ae0*/  IMAD.HI.U32 R7, R2, R13, RZ ;  /* 0x0000000d02077227 */ /* 0x000fe200078e00ff */
[C---:B------:R-:W-:Y:S02]  /*4af0*/  ISETP.GT.U32.AND P2, PT, R8.reuse, R3, PT ;  /* 0x000000030800720c */ /* 0x040fe40003f44070 */
[C---:B------:R-:W-:Y:S01]  /*4b00*/  ISETP.GT.U32.AND P1, PT, R8.reuse, R11, PT ;  /* 0x0000000b0800720c */ /* 0x040fe20003f24070 */
[----:B------:R-:W-:Y:S02]  /*4b10*/  IMAD.MOV R7, RZ, RZ, -R7 ;  /* 0x000000ffff077224 */ /* 0x000fe400078e0a07 */
[----:B------:R-:W-:Y:S02]  /*4b20*/  IMAD.MOV R14, RZ, RZ, -R14 ;  /* 0x000000ffff0e7224 */ /* 0x000fe400078e0a0e */
[----:B------:R-:W-:-:S02]  /*4b30*/  IMAD R7, R8, R7, R13 ;  /* 0x0000000708077224 */ /* 0x000fc400078e020d */
[----:B------:R-:W-:Y:S02]  /*4b40*/  IMAD R12, R8, R14, R12 ;  /* 0x0000000e080c7224 */ /* 0x000fe400078e020c */
[--C-:B------:R-:W-:Y:S02]  /*4b50*/  @!P3 IMAD.IADD R10, R10, 0x1, -R8.reuse ;  /* 0x000000010a0ab824 */ /* 0x100fe400078e0a08 */
[--C-:B------:R-:W-:Y:S01]  /*4b60*/  @!P2 IMAD.IADD R3, R3, 0x1, -R8.reuse ;  /* 0x000000010303a824 */ /* 0x100fe200078e0a08 */
[C---:B------:R-:W-:Y:S01]  /*4b70*/  ISETP.GT.U32.AND P2, PT, R8.reuse, R7, PT ;  /* 0x000000070800720c */ /* 0x040fe20003f44070 */
[----:B0-----:R-:W-:Y:S01]  /*4b80*/  IMAD.MOV.U32 R17, RZ, RZ, R9 ;  /* 0x000000ffff117224 */ /* 0x001fe200078e0009 */
[----:B------:R-:W-:Y:S01]  /*4b90*/  ISETP.GT.U32.AND P3, PT, R8, R12, PT ;  /* 0x0000000c0800720c */ /* 0x000fe20003f64070 */
[----:B------:R-:W-:Y:S01]  /*4ba0*/  @!P1 IMAD.IADD R11, R11, 0x1, -R8 ;  /* 0x000000010b0b9824 */ /* 0x000fe200078e0a08 */
[----:B------:R-:W-:Y:S01]  /*4bb0*/  ISETP.GE.AND P1, PT, R6, RZ, PT ;  /* 0x000000ff0600720c */ /* 0x000fe20003f26270 */
[----:B------:R-:W-:-:S04]  /*4bc0*/  IMAD.HI.U32 R9, R2, R0, RZ ;  /* 0x0000000002097227 */ /* 0x000fc800078e00ff */
[----:B------:R-:W-:Y:S02]  /*4bd0*/  IMAD.MOV.U32 R15, RZ, RZ, R10 ;  /* 0x000000ffff0f7224 */ /* 0x000fe400078e000a */
[----:B------:R-:W-:Y:S02]  /*4be0*/  IMAD.MOV.U32 R10, RZ, RZ, R11 ;  /* 0x000000ffff0a7224 */ /* 0x000fe400078e000b */
[----:B------:R-:W-:Y:S02]  /*4bf0*/  IMAD.MOV R9, RZ, RZ, -R9 ;  /* 0x000000ffff097224 */ /* 0x000fe400078e0a09 */
[----:B------:R-:W-:Y:S01]  /*4c00*/  @!P6 IMAD.MOV R17, RZ, RZ, -R17 ;  /* 0x000000ffff11e224 */ /* 0x000fe200078e0a11 */
[----:B------:R-:W-:Y:S01]  /*4c10*/  ISETP.GE.AND P6, PT, R4, RZ, PT ;  /* 0x000000ff0400720c */ /* 0x000fe20003fc6270 */
[----:B------:R-:W-:Y:S01]  /*4c20*/  @!P5 IMAD.MOV R15, RZ, RZ, -R15 ;  /* 0x000000ffff0fd224 */ /* 0x000fe200078e0a0f */
[----:B------:R-:W-:Y:S01]  /*4c30*/  IADD3 R4, R16, 0x19e, RZ ;  /* 0x0000019e10047810 */ /* 0x000fe20007ffe0ff */
[----:B------:R-:W-:Y:S01]  /*4c40*/  @!P4 IMAD.MOV R10, RZ, RZ, -R10 ;  /* 0x000000ffff0ac224 */ /* 0x000fe200078e0a0a */
[----:B------:R-:W-:Y:S01]  /*4c50*/  STL [R1+0x1f0], R17 ;  /* 0x0001f01101007387 */ /* 0x000fe20000100800 */
[----:B------:R-:W-:Y:S01]  /*4c60*/  IMAD R9, R8, R9, R0 ;  /* 0x0000000908097224 */ /* 0x000fe200078e0200 */
[----:B------:R-:W-:Y:S01]  /*4c70*/  IADD3 R0, R16, 0x1a0, RZ ;  /* 0x000001a010007810 */ /* 0x000fe20007ffe0ff */
[--C-:B------:R-:W-:Y:S01]  /*4c80*/  @!P2 IMAD.IADD R7, R7, 0x1, -R8.reuse ;  /* 0x000000010707a824 */ /* 0x100fe200078e0a08 */
[----:B------:R-:W-:Y:S01]  /*4c90*/  STL [R1+0x1f8], R15 ;  /* 0x0001f80f01007387 */ /* 0x000fe20000100800 */
[----:B------:R-:W-:Y:S01]  /*4ca0*/  @!P3 IMAD.IADD R12, R12, 0x1, -R8 ;  /* 0x000000010c0cb824 */ /* 0x000fe200078e0a08 */
[----:B------:R-:W-:Y:S01]  /*4cb0*/  IABS R11, R4 ;  /* 0x00000004000b7213 */ /* 0x000fe20000000000 */
[----:B------:R-:W-:Y:S01]  /*4cc0*/  IMAD.MOV.U32 R14, RZ, RZ, R3 ;  /* 0x000000ffff0e7224 */ /* 0x000fe200078e0003 */
[----:B------:R0:W-:Y:S01]  /*4cd0*/  STL [R1+0x398], R10 ;  /* 0x0003980a01007387 */ /* 0x0001e20000100800 */
[----:B------:R-:W-:Y:S01]  /*4ce0*/  ISETP.GT.U32.AND P2, PT, R8, R7, PT ;  /* 0x000000070800720c */ /* 0x000fe20003f44070 */
[----:B------:R-:W-:Y:S01]  /*4cf0*/  IMAD.HI.U32 R26, R2, R19, RZ ;  /* 0x00000013021a7227 */ /* 0x000fe200078e00ff */
[----:B------:R-:W-:-:S02]  /*4d00*/  ISETP.GT.U32.AND P3, PT, R8, R12, PT ;  /* 0x0000000c0800720c */ /* 0x000fc40003f64070 */
[----:B------:R-:W-:Y:S01]  /*4d10*/  ISETP.GE.AND P5, PT, R5, RZ, PT ;  /* 0x000000ff0500720c */ /* 0x000fe20003fa6270 */
[----:B------:R-:W-:Y:S01]  /*4d20*/  IMAD.HI.U32 R3, R2, R11, RZ ;  /* 0x0000000b02037227 */ /* 0x000fe200078e00ff */
[----:B------:R-:W-:Y:S02]  /*4d30*/  ISETP.GE.AND P4, PT, R0, RZ, PT ;  /* 0x000000ff0000720c */ /* 0x000fe40003f86270 */
[C---:B------:R-:W-:Y:S01]  /*4d40*/  IADD3 R5, R16.reuse, 0x19a, RZ ;  /* 0x0000019a10057810 */ /* 0x040fe20007ffe0ff */
[----:B------:R-:W-:Y:S01]  /*4d50*/  @!P0 IMAD.MOV R14, RZ, RZ, -R14 ;  /* 0x000000ffff0e8224 */ /* 0x000fe200078e0a0e */
[----:B0-----:R-:W-:Y:S01]  /*4d60*/  IABS R10, R0 ;  /* 0x00000000000a7213 */ /* 0x001fe20000000000 */
[----:B------:R-:W-:Y:S01]  /*4d70*/  IMAD.MOV R3, RZ, RZ, -R3 ;  /* 0x000000ffff037224 */ /* 0x000fe200078e0a03 */
[----:B------:R-:W-:Y:S01]  /*4d80*/  IADD3 R0, R16, 0x19c, RZ ;  /* 0x0000019c10007810 */ /* 0x000fe20007ffe0ff */
[----:B------:R-:W-:Y:S01]  /*4d90*/  @!P2 IMAD.IADD R7, R7, 0x1, -R8 ;  /* 0x000000010707a824 */ /* 0x000fe200078e0a08 */
[----:B------:R0:W-:Y:S01]  /*4da0*/  STL [R1+0x39c], R14 ;  /* 0x00039c0e01007387 */ /* 0x0001e20000100800 */
[----:B------:R-:W-:Y:S01]  /*4db0*/  IMAD.HI.U32 R6, R2, R10, RZ ;  /* 0x0000000a02067227 */ /* 0x000fe200078e00ff */
[----:B------:R-:W-:-:S02]  /*4dc0*/  ISETP.GE.AND P0, PT, R4, RZ, PT ;  /* 0x000000ff0400720c */ /* 0x000fc40003f06270 */
[----:B------:R-:W-:Y:S01]  /*4dd0*/  IABS R4, R0 ;  /* 0x0000000000047213 */ /* 0x000fe20000000000 */
[----:B------:R-:W-:Y:S01]  /*4de0*/  IMAD.MOV R6, RZ, RZ, -R6 ;  /* 0x000000ffff067224 */ /* 0x000fe200078e0a06 */
[----:B------:R-:W-:Y:S01]  /*4df0*/  IABS R15, R5 ;  /* 0x00000005000f7213 */ /* 0x000fe20000000000 */
[----:B------:R-:W-:Y:S01]  /*4e00*/  @!P3 IMAD.IADD R12, R12, 0x1, -R8 ;  /* 0x000000010c0cb824 */ /* 0x000fe200078e0a08 */
[C---:B------:R-:W-:Y:S01]  /*4e10*/  ISETP.GT.U32.AND P3, PT, R8.reuse, R9, PT ;  /* 0x000000090800720c */ /* 0x040fe20003f64070 */
[C---:B------:R-:W-:Y:S02]  /*4e20*/  IMAD R10, R8.reuse, R6, R10 ;  /* 0x00000006080a7224 */ /* 0x040fe400078e020a */
[C---:B------:R-:W-:Y:S02]  /*4e30*/  IMAD R11, R8.reuse, R3, R11 ;  /* 0x00000003080b7224 */ /* 0x040fe400078e020b */
[----:B0-----:R-:W-:Y:S01]  /*4e40*/  IMAD.MOV.U32 R14, RZ, RZ, R12 ;  /* 0x000000ffff0e7224 */ /* 0x001fe200078e000c */
[----:B------:R-:W-:Y:S01]  /*4e50*/  ISETP.GT.U32.AND P2, PT, R8, R10, PT ;  /* 0x0000000a0800720c */ /* 0x000fe20003f44070 */
[----:B------:R-:W-:Y:S01]  /*4e60*/  IMAD.HI.U32 R6, R2, R4, RZ ;  /* 0x0000000402067227 */ /* 0x000fe200078e00ff */
[----:B------:R-:W-:-:S03]  /*4e70*/  IADD3 R12, R16, 0x198, RZ ;  /* 0x00000198100c7810 */ /* 0x000fc60007ffe0ff */
[----:B------:R-:W-:Y:S01]  /*4e80*/  @!P6 IMAD.MOV R14, RZ, RZ, -R14 ;  /* 0x000000ffff0ee224 */ /* 0x000fe200078e0a0e */
[----:B------:R-:W-:Y:S01]  /*4e90*/  ISETP.GT.U32.AND P6, PT, R8, R11, PT ;  /* 0x0000000b0800720c */ /* 0x000fe20003fc4070 */
[----:B------:R-:W-:-:S03]  /*4ea0*/  IMAD.HI.U32 R3, R2, R15, RZ ;  /* 0x0000000f02037227 */ /* 0x000fc600078e00ff */
[----:B------:R-:W-:Y:S01]  /*4eb0*/  STL [R1+0x390], R14 ;  /* 0x0003900e01007387 */ /* 0x000fe20000100800 */
[----:B------:R-:W-:Y:S02]  /*4ec0*/  IMAD.MOV.U32 R13, RZ, RZ, R7 ;  /* 0x000000ffff0d7224 */ /* 0x000fe400078e0007 */
[----:B------:R-:W-:Y:S02]  /*4ed0*/  @!P2 IMAD.IADD R10, R10, 0x1, -R8 ;  /* 0x000000010a0aa824 */ /* 0x000fe400078e0a08 */
[----:B------:R-:W-:Y:S02]  /*4ee0*/  IMAD.MOV R6, RZ, RZ, -R6 ;  /* 0x000000ffff067224 */ /* 0x000fe400078e0a06 */
[----:B------:R-:W-:Y:S01]  /*4ef0*/  IMAD.MOV R3, RZ, RZ, -R3 ;  /* 0x000000ffff037224 */ /* 0x000fe200078e0a03 */
[----:B------:R-:W-:Y:S01]  /*4f00*/  ISETP.GT.U32.AND P2, PT, R8, R10, PT ;  /* 0x0000000a0800720c */ /* 0x000fe20003f44070 */
[----:B------:R-:W-:Y:S02]  /*4f10*/  @!P6 IMAD.IADD R11, R11, 0x1, -R8 ;  /* 0x000000010b0be824 */ /* 0x000fe400078e0a08 */
[----:B------:R-:W-:Y:S01]  /*4f20*/  @!P5 IMAD.MOV R13, RZ, RZ, -R13 ;  /* 0x000000ffff0dd224 */ /* 0x000fe200078e0a0d */
[----:B------:R-:W-:Y:S01]  /*4f30*/  ISETP.GE.AND P5, PT, R0, RZ, PT ;  /* 0x000000ff0000720c */ /* 0x000fe20003fa6270 */
[C---:B------:R-:W-:Y:S01]  /*4f40*/  IMAD R0, R8.reuse, R6, R4 ;  /* 0x0000000608007224 */ /* 0x040fe200078e0204 */
[C---:B------:R-:W-:Y:S01]  /*4f50*/  ISETP.GT.U32.AND P6, PT, R8.reuse, R11, PT ;  /* 0x0000000b0800720c */ /* 0x040fe20003fc4070 */
[----:B------:R-:W-:Y:S01]  /*4f60*/  IMAD R15, R8, R3, R15 ;  /* 0x00000003080f7224 */ /* 0x000fe200078e020f */
[----:B------:R-:W-:Y:S01]  /*4f70*/  IABS R3, R12 ;  /* 0x0000000c00037213 */ /* 0x000fe20000000000 */
[----:B------:R-:W-:Y:S01]  /*4f80*/  @!P3 IMAD.IADD R9, R9, 0x1, -R8 ;  /* 0x000000010909b824 */ /* 0x000fe200078e0a08 */
[----:B------:R-:W-:Y:S01]  /*4f90*/  IADD3 R6, R16, 0x196, RZ ;  /* 0x0000019610067810 */ /* 0x000fe20007ffe0ff */
[----:B------:R0:W-:Y:S01]  /*4fa0*/  STL [R1+0x394], R13 ;  /* 0x0003940d01007387 */ /* 0x0001e20000100800 */
[----:B------:R-:W-:-:S02]  /*4fb0*/  IMAD.MOV R26, RZ, RZ, -R26 ;  /* 0x000000ffff1a7224 */ /* 0x000fc400078e0a1a */
[--C-:B------:R-:W-:Y:S01]  /*4fc0*/  @!P2 IMAD.IADD R10, R10, 0x1, -R8.reuse ;  /* 0x000000010a0aa824 */ /* 0x100fe200078e0a08 */
[----:B------:R-:W-:Y:S01]  /*4fd0*/  ISETP.GT.U32.AND P2, PT, R8, R0, PT ;  /* 0x000000000800720c */ /* 0x000fe20003f44070 */
[----:B------:R-:W-:Y:S01]  /*4fe0*/  IMAD.HI.U32 R7, R2, R3, RZ ;  /* 0x0000000302077227 */ /* 0x000fe200078e00ff */
[----:B------:R-:W-:Y:S02]  /*4ff0*/  ISETP.GT.U32.AND P3, PT, R8, R9, PT ;  /* 0x000000090800720c */ /* 0x000fe40003f64070 */
[----:B------:R-:W-:Y:S01]  /*5000*/  IABS R21, R6 ;  /* 0x0000000600157213 */ /* 0x000fe20000000000 */
[----:B------:R-:W-:Y:S01]  /*5010*/  IMAD.MOV R7, RZ, RZ, -R7 ;  /* 0x000000ffff077224 */ /* 0x000fe200078e0a07 */
[----:B0-----:R-:W-:Y:S01]  /*5020*/  IADD3 R13, R16, 0x190, RZ ;  /* 0x00000190100d7810 */ /* 0x001fe20007ffe0ff */
[----:B------:R-:W-:Y:S01]  /*5030*/  @!P6 IMAD.IADD R11, R11, 0x1, -R8 ;  /* 0x000000010b0be824 */ /* 0x000fe200078e0a08 */
[C---:B------:R-:W-:Y:S01]  /*5040*/  ISETP.GT.U32.AND P6, PT, R8.reuse, R15, PT ;  /* 0x0000000f0800720c */ /* 0x040fe20003fc4070 */
[----:B------:R-:W-:Y:S01]  /*5050*/  IMAD R3, R8, R7, R3 ;  /* 0x0000000708037224 */ /* 0x000fe200078e0203 */
[----:B------:R-:W-:Y:S01]  /*5060*/  IABS R4, R13 ;  /* 0x0000000d00047213 */ /* 0x000fe20000000000 */
[----:B------:R-:W-:-:S04]  /*5070*/  IMAD.HI.U32 R20, R2, R21, RZ ;  /* 0x0000001502147227 */ /* 0x000fc800078e00ff */
[----:B------:R-:W-:Y:S01]  /*5080*/  @!P2 IMAD.IADD R0, R0, 0x1, -R8 ;  /* 0x000000010000a824 */ /* 0x000fe200078e0a08 */
[C---:B------:R-:W-:Y:S01]  /*5090*/  ISETP.GT.U32.AND P2, PT, R8.reuse, R3, PT ;  /* 0x000000030800720c */ /* 0x040fe20003f44070 */
[----:B------:R-:W-:Y:S02]  /*50a0*/  IMAD.MOV R20, RZ, RZ, -R20 ;  /* 0x000000ffff147224 */ /* 0x000fe400078e0a14 */
[--C-:B------:R-:W-:Y:S01]  /*50b0*/  @!P3 IMAD.IADD R9, R9, 0x1, -R8.reuse ;  /* 0x000000010909b824 */ /* 0x100fe200078e0a08 */
[----:B------:R-:W-:Y:S01]  /*50c0*/  ISETP.GE.AND P3, PT, R5, RZ, PT ;  /* 0x000000ff0500720c */ /* 0x000fe20003f66270 */
[----:B------:R-:W-:Y:S01]  /*50d0*/  IMAD R20, R8, R20, R21 ;  /* 0x0000001408147224 */ /* 0x000fe200078e0215 */
[----:B------:R-:W-:Y:S01]  /*50e0*/  IADD3 R5, R16, 0x192, RZ ;  /* 0x0000019210057810 */ /* 0x000fe20007ffe0ff */
[--C-:B------:R-:W-:Y:S02]  /*50f0*/  @!P6 IMAD.IADD R15, R15, 0x1, -R8.reuse ;  /* 0x000000010f0fe824 */ /* 0x100fe400078e0a08 */
[----:B------:R-:W-:Y:S01]  /*5100*/  IMAD.MOV.U32 R22, RZ, RZ, R9 ;  /* 0x000000ffff167224 */ /* 0x000fe200078e0009 */
[----:B------:R-:W-:Y:S01]  /*5110*/  IABS R14, R5 ;  /* 0x00000005000e7213 */ /* 0x000fe20000000000 */
[C---:B------:R-:W-:Y:S01]  /*5120*/  IMAD R19, R8.reuse, R26, R19 ;  /* 0x0000001a08137224 */ /* 0x040fe200078e0213 */
[C---:B------:R-:W-:Y:S01]  /*5130*/  ISETP.GT.U32.AND P6, PT, R8.reuse, R20, PT ;  /* 0x000000140800720c */ /* 0x040fe20003fc4070 */
[----:B------:R-:W-:Y:S01]  /*5140*/  @!P2 IMAD.IADD R3, R3, 0x1, -R8 ;  /* 0x000000010303a824 */ /* 0x000fe200078e0a08 */
[----:B------:R-:W-:Y:S01]  /*5150*/  ISETP.GT.U32.AND P2, PT, R8, R0, PT ;  /* 0x000000000800720c */ /* 0x000fe20003f44070 */
[----:B------:R-:W-:Y:S01]  /*5160*/  IMAD.HI.U32 R17, R2, R14, RZ ;  /* 0x0000000e02117227 */ /* 0x000fe200078e00ff */
[----:B------:R-:W-:-:S03]  /*5170*/  IADD3 R9, R16, 0x18c, RZ ;  /* 0x0000018c10097810 */ /* 0x000fc60007ffe0ff */
[----:B------:R-:W-:Y:S02]  /*5180*/  IMAD.MOV R17, RZ, RZ, -R17 ;  /* 0x000000ffff117224 */ /* 0x000fe400078e0a11 */
[----:B------:R-:W-:Y:S01]  /*5190*/  @!P1 IMAD.MOV R22, RZ, RZ, -R22 ;  /* 0x000000ffff169224 */ /* 0x000fe200078e0a16 */
[C---:B------:R-:W-:Y:S01]  /*51a0*/  ISETP.GT.U32.AND P1, PT, R8.reuse, R15, PT ;  /* 0x0000000f0800720c */ /* 0x040fe20003f24070 */
[----:B------:R-:W-:Y:S01]  /*51b0*/  IMAD R14, R8, R17, R14 ;  /* 0x00000011080e7224 */ /* 0x000fe200078e020e */
[----:B------:R-:W-:Y:S01]  /*51c0*/  IADD3 R17, R16, 0x18e, RZ ;  /* 0x0000018e10117810 */ /* 0x000fe20007ffe0ff */
[----:B------:R-:W-:Y:S01]  /*51d0*/  @!P6 IMAD.IADD R20, R20, 0x1, -R8 ;  /* 0x000000011414e824 */ /* 0x000fe200078e0a08 */
[C---:B------:R-:W-:Y:S01]  /*51e0*/  ISETP.GT.U32.AND P6, PT, R8.reuse, R3, PT ;  /* 0x000000030800720c */ /* 0x040fe20003fc4070 */
[----:B------:R-:W-:Y:S01]  /*51f0*/  @!P0 IMAD.MOV R11, RZ, RZ, -R11 ;  /* 0x000000ffff0b8224 */ /* 0x000fe200078e0a0b */
[----:B------:R-:W-:Y:S01]  /*5200*/  ISETP.GT.U32.AND P0, PT, R8, R19, PT ;  /* 0x000000130800720c */ /* 0x000fe20003f04070 */
[----:B------:R-:W-:Y:S01]  /*5210*/  IMAD.HI.U32 R7, R2, R4, RZ ;  /* 0x0000000402077227 */ /* 0x000fe200078e00ff */
[----:B------:R0:W-:Y:S03]  /*5220*/  STL [R1+0x38c], R22 ;  /* 0x00038c1601007387 */ /* 0x0001e60000100800 */
[----:B------:R-:W-:Y:S01]  /*5230*/  IMAD.MOV.U32 R21, RZ, RZ, R10 ;  /* 0x000000ffff157224 */ /* 0x000fe200078e000a */
[----:B------:R-:W-:Y:S01]  /*5240*/  IABS R10, R9 ;  /* 0x00000009000a7213 */ /* 0x000fe20000000000 */
[----:B------:R-:W-:Y:S01]  /*5250*/  @!P2 IMAD.IADD R0, R0, 0x1, -R8 ;  /* 0x000000010000a824 */ /* 0x000fe200078e0a08 */
[----:B------:R-:W-:Y:S01]  /*5260*/  ISETP.GT.U32.AND P2, PT, R8, R14, PT ;  /* 0x0000000e0800720c */ /* 0x000fe20003f44070 */
[----:B------:R-:W-:-:S02]  /*5270*/  IMAD.MOV R7, RZ, RZ, -R7 ;  /* 0x000000ffff077224 */ /* 0x000fc400078e0a07 */
[----:B------:R-:W-:Y:S01]  /*5280*/  @!P4 IMAD.MOV R21, RZ, RZ, -R21 ;  /* 0x000000ffff15c224 */ /* 0x000fe200078e0a15 */
[C---:B------:R-:W-:Y:S01]  /*5290*/  ISETP.GT.U32.AND P4, PT, R8.reuse, R20, PT ;  /* 0x000000140800720c */ /* 0x040fe20003f84070 */
[C---:B------:R-:W-:Y:S01]  /*52a0*/  IMAD R4, R8.reuse, R7, R4 ;  /* 0x0000000708047224 */ /* 0x040fe200078e0204 */
[----:B------:R-:W-:Y:S01]  /*52b0*/  IABS R7, R17 ;  /* 0x0000001100077213 */ /* 0x000fe20000000000 */
[--C-:B------:R-:W-:Y:S01]  /*52c0*/  @!P1 IMAD.IADD R15, R15, 0x1, -R8.reuse ;  /* 0x000000010f0f9824 */ /* 0x100fe200078e0a08 */
[----:B------:R1:W-:Y:S01]  /*52d0*/  STL [R1+0x388], R21 ;  /* 0x0003881501007387 */ /* 0x0003e20000100800 */
[--C-:B------:R-:W-:Y:S01]  /*52e0*/  @!P6 IMAD.IADD R3, R3, 0x1, -R8.reuse ;  /* 0x000000010303e824 */ /* 0x100fe200078e0a08 */
[----:B------:R-:W-:Y:S01]  /*52f0*/  ISETP.GT.U32.AND P6, PT, R8, R4, PT ;  /* 0x000000040800720c */ /* 0x000fe20003fc4070 */
[----:B------:R-:W-:Y:S01]  /*5300*/  @!P0 IMAD.IADD R19, R19, 0x1, -R8 ;  /* 0x0000000113138824 */ /* 0x000fe200078e0a08 */
[----:B------:R2:W-:Y:S01]  /*5310*/  STL [R1+0x384], R11 ;  /* 0x0003840b01007387 */ /* 0x0005e20000100800 */
[----:B0-----:R-:W-:Y:S01]  /*5320*/  IMAD.MOV.U32 R22, RZ, RZ, R0 ;  /* 0x000000ffff167224 */ /* 0x001fe200078e0000 */
[----:B------:R-:W-:Y:S01]  /*5330*/  ISETP.GE.AND P1, PT, R12, RZ, PT ;  /* 0x000000ff0c00720c */ /* 0x000fe20003f26270 */
[----:B------:R-:W-:Y:S01]  /*5340*/  @!P2 IMAD.IADD R14, R14, 0x1, -R8 ;  /* 0x000000010e0ea824 */ /* 0x000fe200078e0a08 */
[----:B------:R-:W-:Y:S01]  /*5350*/  ISETP.GE.AND P0, PT, R18, RZ, PT ;  /* 0x000000ff1200720c */ /* 0x000fe20003f06270 */
[----:B------:R-:W-:Y:S01]  /*5360*/  @!P5 IMAD.MOV R22, RZ, RZ, -R22 ;  /* 0x000000ffff16d224 */ /* 0x000fe200078e0a16 */
[----:B------:R-:W-:Y:S01]  /*5370*/  ISETP.GT.U32.AND P5, PT, R8, R19, PT ;  /* 0x000000130800720c */ /* 0x000fe20003fa4070 */
[----:B-1----:R-:W-:Y:S01]  /*5380*/  IMAD.MOV.U32 R21, RZ, RZ, R15 ;  /* 0x000000ffff157224 */ /* 0x002fe200078e000f */
[----:B------:R-:W-:Y:S01]  /*5390*/  ISETP.GE.AND P2, PT, R5, RZ, PT ;  /* 0x000000ff0500720c */ /* 0x000fe20003f46270 */
[----:B------:R-:W-:Y:S01]  /*53a0*/  IMAD.HI.U32 R12, R2, R10, RZ ;  /* 0x0000000a020c7227 */ /* 0x000fe200078e00ff */
[----:B------:R-:W-:Y:S01]  /*53b0*/  IADD3 R0, R16, 0x18a, RZ ;  /* 0x0000018a10007810 */ /* 0x000fe20007ffe0ff */
[----:B------:R-:W-:Y:S02]  /*53c0*/  STL [R1+0x380], R22 ;  /* 0x0003801601007387 */ /* 0x000fe40000100800 */
[----:B--2---:R-:W-:-:S04]  /*53d0*/  IMAD.HI.U32 R11, R2, R7, RZ ;  /* 0x00000007020b7227 */ /* 0x004fc800078e00ff */
[----:B------:R-:W-:Y:S01]  /*53e0*/  @!P4 IMAD.IADD R20, R20, 0x1, -R8 ;  /* 0x000000011414c824 */ /* 0x000fe200078e0a08 */
[----:B------:R-:W-:Y:S01]  /*53f0*/  ISETP.GE.AND P4, PT, R6, RZ, PT ;  /* 0x000000ff0600720c */ /* 0x000fe20003f86270 */
[----:B------:R-:W-:Y:S01]  /*5400*/  @!P3 IMAD.MOV R21, RZ, RZ, -R21 ;  /* 0x000000ffff15b224 */ /* 0x000fe200078e0a15 */
[C---:B------:R-:W-:Y:S01]  /*5410*/  ISETP.GT.U32.AND P3, PT, R8.reuse, R14, PT ;  /* 0x0000000e0800720c */ /* 0x040fe20003f64070 */
[----:B------:R-:W-:Y:S02]  /*5420*/  IMAD.MOV R11, RZ, RZ, -R11 ;  /* 0x000000ffff0b7224 */ /* 0x000fe400078e0a0b */
[----:B------:R-:W-:Y:S01]  /*5430*/  IMAD.MOV R12, RZ, RZ, -R12 ;  /* 0x000000ffff0c7224 */ /* 0x000fe200078e0a0c */
[----:B------:R-:W-:Y:S01]  /*5440*/  STL [R1+0x37c], R21 ;  /* 0x00037c1501007387 */ /* 0x000fe20000100800 */
[----:B------:R-:W-:Y:S02]  /*5450*/  IMAD R7, R8, R11, R7 ;  /* 0x0000000b08077224 */ /* 0x000fe400078e0207 */
[----:B------:R-:W-:-:S02]  /*5460*/  @!P6 IMAD.IADD R4, R4, 0x1, -R8 ;  /* 0x000000010404e824 */ /* 0x000fc400078e0a08 */
[----:B------:R-:W-:Y:S01]  /*5470*/  IMAD.MOV.U32 R6, RZ, RZ, R3 ;  /* 0x000000ffff067224 */ /* 0x000fe200078e0003 */
[----:B------:R-:W-:Y:S01]  /*5480*/  IADD3 R3, R16, 0x188, RZ ;  /* 0x0000018810037810 */ /* 0x000fe20007ffe0ff */
[C---:B------:R-:W-:Y:S01]  /*5490*/  IMAD R10, R8.reuse, R12, R10 ;  /* 0x0000000c080a7224 */ /* 0x040fe200078e020a */
[C---:B------:R-:W-:Y:S01]  /*54a0*/  ISETP.GT.U32.AND P6, PT, R8.reuse, R4, PT ;  /* 0x000000040800720c */ /* 0x040fe20003fc4070 */
[----:B------:R-:W-:Y:S01]  /*54b0*/  IMAD.MOV.U32 R5, RZ, RZ, R20 ;  /* 0x000000ffff057224 */ /* 0x000fe200078e0014 */
[----:B------:R-:W-:Y:S01]  /*54c0*/  IABS R12, R0 ;  /* 0x00000000000c7213 */ /* 0x000fe20000000000 */
[----:B------:R-:W-:Y:S01]  /*54d0*/  @!P1 IMAD.MOV R6, RZ, RZ, -R6 ;  /* 0x000000ffff069224 */ /* 0x000fe200078e0a06 */
[C---:B------:R-:W-:Y:S01]  /*54e0*/  ISETP.GT.U32.AND P1, PT, R8.reuse, R7, PT ;  /* 0x000000070800720c */ /* 0x040fe20003f24070 */
[--C-:B------:R-:W-:Y:S01]  /*54f0*/  @!P5 IMAD.IADD R19, R19, 0x1, -R8.reuse ;  /* 0x000000011313d824 */ /* 0x100fe200078e0a08 */
[----:B------:R-:W-:Y:S01]  /*5500*/  ISETP.GT.U32.AND P5, PT, R8, R10, PT ;  /* 0x0000000a0800720c */ /* 0x000fe20003fa4070 */
[----:B------:R-:W-:Y:S01]  /*5510*/  @!P4 IMAD.MOV R5, RZ, RZ, -R5 ;  /* 0x000000ffff05c224 */ /* 0x000fe200078e0a05 */
[----:B------:R0:W-:Y:S01]  /*5520*/  STL [R1+0x378], R6 ;  /* 0x0003780601007387 */ /* 0x0001e20000100800 */
[--C-:B------:R-:W-:Y:S01]  /*5530*/  @!P3 IMAD.IADD R14, R14, 0x1, -R8.reuse ;  /* 0x000000010e0eb824 */ /* 0x100fe200078e0a08 */
[----:B------:R-:W-:Y:S01]  /*5540*/  ISETP.GE.AND P4, PT, R13, RZ, PT ;  /* 0x000000ff0d00720c */ /* 0x000fe20003f86270 */
[----:B------:R-:W-:Y:S01]  /*5550*/  IMAD.MOV.U32 R11, RZ, RZ, R19 ;  /* 0x000000ffff0b7224 */ /* 0x000fe200078e0013 */
[----:B------:R1:W-:Y:S01]  /*5560*/  STL [R1+0x374], R5 ;  /* 0x0003740501007387 */ /* 0x0003e20000100800 */
[--C-:B------:R-:W-:Y:S01]  /*5570*/  @!P6 IMAD.IADD R4, R4, 0x1, -R8.reuse ;  /* 0x000000010404e824 */ /* 0x100fe200078e0a08 */
[----:B------:R-:W-:Y:S01]  /*5580*/  IABS R15, R3 ;  /* 0x00000003000f7213 */ /* 0x000fe20000000000 */
[----:B------:R-:W-:Y:S01]  /*5590*/  @!P0 IMAD.MOV R11, RZ, RZ, -R11 ;  /* 0x000000ffff0b8224 */ /* 0x000fe200078e0a0b */
[----:B------:R-:W-:Y:S01]  /*55a0*/  ISETP.GE.AND P3, PT, R17, RZ, PT ;  /* 0x000000ff1100720c */ /* 0x000fe20003f66270 */
[----:B------:R-:W-:Y:S01]  /*55b0*/  @!P1 IMAD.IADD R7, R7, 0x1, -R8 ;  /* 0x0000000107079824 */ /* 0x000fe200078e0a08 */
[----:B------:R-:W-:Y:S01]  /*55c0*/  ISETP.GE.AND P1, PT, R0, RZ, PT ;  /* 0x000000ff0000720c */ /* 0x000fe20003f26270 */
[----:B0-----:R-:W-:Y:S01]  /*55d0*/  IMAD.MOV.U32 R6, RZ, RZ, R14 ;  /* 0x000000ffff067224 */ /* 0x001fe200078e000e */
[----:B------:R-:W-:Y:S01]  /*55e0*/  STL [R1+0x370], R11 ;  /* 0x0003700b01007387 */ /* 0x000fe20000100800 */
[----:B------:R-:W-:Y:S01]  /*55f0*/  @!P5 IMAD.IADD R10, R10, 0x1, -R8 ;  /* 0x000000010a0ad824 */ /* 0x000fe200078e0a08 */
[----:B------:R-:W-:Y:S01]  /*5600*/  ISETP.GT.U32.AND P0, PT, R8, R7, PT ;  /* 0x000000070800720c */ /* 0x000fe20003f04070 */
[----:B-1----:R-:W-:Y:S01]  /*5610*/  IMAD.HI.U32 R5, R2, R12, RZ ;  /* 0x0000000c02057227 */ /* 0x002fe200078e00ff */
[----:B------:R-:W-:-:S02]  /*5620*/  IADD3 R13, R16, 0x186, RZ ;  /* 0x00000186100d7810 */ /* 0x000fc40007ffe0ff */
[----:B------:R-:W-:Y:S01]  /*5630*/  ISETP.GT.U32.AND P5, PT, R8, R10, PT ;  /* 0x0000000a0800720c */ /* 0x000fe20003fa4070 */
[----:B------:R-:W-:Y:S01]  /*5640*/  @!P2 IMAD.MOV R6, RZ, RZ, -R6 ;  /* 0x000000ffff06a224 */ /* 0x000fe200078e0a06 */
[----:B------:R-:W-:Y:S01]  /*5650*/  ISETP.GE.AND P2, PT, R3, RZ, PT ;  /* 0x000000ff0300720c */ /* 0x000fe20003f46270 */
[----:B------:R-:W-:Y:S01]  /*5660*/  IMAD.MOV R5, RZ, RZ, -R5 ;  /* 0x000000ffff057224 */ /* 0x000fe200078e0a05 */
[----:B------:R-:W-:Y:S01]  /*5670*/  IADD3 R3, R16, 0x182, RZ ;  /* 0x0000018210037810 */ /* 0x000fe20007ffe0ff */
[----:B------:R-:W-:Y:S01]  /*5680*/  IMAD.HI.U32 R0, R2, R15, RZ ;  /* 0x0000000f02007227 */ /* 0x000fe200078e00ff */
[----:B------:R0:W-:Y:S01]  /*5690*/  STL [R1+0x36c], R6 ;  /* 0x00036c0601007387 */ /* 0x0001e20000100800 */
[----:B------:R-:W-:Y:S02]  /*56a0*/  ISETP.GE.AND P6, PT, R9, RZ, PT ;  /* 0x000000ff0900720c */ /* 0x000fe40003fc6270 */
[----:B------:R-:W-:Y:S01]  /*56b0*/  IMAD R12, R8, R5, R12 ;  /* 0x00000005080c7224 */ /* 0x000fe200078e020c */
[----:B------:R-:W-:Y:S01]  /*56c0*/  IABS R9, R3 ;  /* 0x0000000300097213 */ /* 0x000fe20000000000 */
[----:B------:R-:W-:-:S02]  /*56d0*/  IMAD.MOV R0, RZ, RZ, -R0 ;  /* 0x000000ffff007224 */ /* 0x000fc400078e0a00 */
[----:B------:R-:W-:Y:S01]  /*56e0*/  @!P0 IMAD.IADD R7, R7, 0x1, -R8 ;  /* 0x0000000107078824 */ /* 0x000fe200078e0a08 */
[----:B------:R-:W-:Y:S01]  /*56f0*/  ISETP.GE.AND P0, PT, R13, RZ, PT ;  /* 0x000000ff0d00720c */ /* 0x000fe20003f06270 */
[----:B------:R-:W-:Y:S01]  /*5700*/  IMAD R15, R8, R0, R15 ;  /* 0x00000000080f7224 */ /* 0x000fe200078e020f */
[----:B------:R-:W-:Y:S01]  /*5710*/  IABS R13, R13 ;  /* 0x0000000d000d7213 */ /* 0x000fe20000000000 */
[----:B0-----:R-:W-:Y:S01]  /*5720*/  IMAD.MOV.U32 R6, RZ, RZ, R4 ;  /* 0x000000ffff067224 */ /* 0x001fe200078e0004 */
[----:B------:R-:W-:Y:S01]  /*5730*/  IADD3 R4, R16, 0x184, RZ ;  /* 0x0000018410047810 */ /* 0x000fe20007ffe0ff */
[----:B------:R-:W-:Y:S01]  /*5740*/  @!P5 IMAD.IADD R10, R10, 0x1, -R8 ;  /* 0x000000010a0ad824 */ /* 0x000fe200078e0a08 */
[C---:B------:R-:W-:Y:S01]  /*5750*/  ISETP.GT.U32.AND P5, PT, R8.reuse, R15, PT ;  /* 0x0000000f0800720c */ /* 0x040fe20003fa4070 */
[----:B------:R-:W-:Y:S01]  /*5760*/  @!P4 IMAD.MOV R6, RZ, RZ, -R6 ;  /* 0x000000ffff06c224 */ /* 0x000fe200078e0a06 */
[----:B------:R-:W-:Y:S01]  /*5770*/  ISETP.GT.U32.AND P4, PT, R8, R12, PT ;  /* 0x0000000c0800720c */ /* 0x000fe20003f84070 */
[----:B------:R-:W-:Y:S01]  /*5780*/  IMAD.MOV.U32 R5, RZ, RZ, R7 ;  /* 0x000000ffff057224 */ /* 0x000fe200078e0007 */
[----:B------:R-:W-:Y:S01]  /*5790*/  IABS R0, R4 ;  /* 0x0000000400007213 */ /* 0x000fe20000000000 */
[----:B------:R-:W-:Y:S01]  /*57a0*/  IMAD.MOV.U32 R7, RZ, RZ, R10 ;  /* 0x000000ffff077224 */ /* 0x000fe200078e000a */
[----:B------:R0:W-:Y:S01]  /*57b0*/  STL [R1+0x368], R6 ;  /* 0x0003680601007387 */ /* 0x0001e20000100800 */
[----:B------:R-:W-:-:S02]  /*57c0*/  @!P3 IMAD.MOV R5, RZ, RZ, -R5 ;  /* 0x000000ffff05b224 */ /* 0x000fc400078e0a05 */
[----:B------:R-:W-:Y:S01]  /*57d0*/  @!P6 IMAD.MOV R7, RZ, RZ, -R7 ;  /* 0x000000ffff07e224 */ /* 0x000fe200078e0a07 */
[----:B------:R-:W-:Y:S02]  /*57e0*/  ISETP.GE.AND P6, PT, R3, RZ, PT ;  /* 0x000000ff0300720c */ /* 0x000fe40003fc6270 */
[----:B------:R1:W-:Y:S01]  /*57f0*/  STL [R1+0x318], R5 ;  /* 0x0003180501007387 */ /* 0x0003e20000100800 */
[--C-:B------:R-:W-:Y:S01]  /*5800*/  @!P5 IMAD.IADD R15, R15, 0x1, -R8.reuse ;  /* 0x000000010f0fd824 */ /* 0x100fe200078e0a08 */
[----:B------:R-:W-:Y:S01]  /*5810*/  IADD3 R3, R16, 0x17a, RZ ;  /* 0x0000017a10037810 */ /* 0x000fe20007ffe0ff */
[----:B------:R-:W-:Y:S01]  /*5820*/  @!P4 IMAD.IADD R12, R12, 0x1, -R8 ;  /* 0x000000010c0cc824 */ /* 0x000fe200078e0a08 */
[----:B------:R-:W-:Y:S01]  /*5830*/  ISETP.GE.AND P4, PT, R4, RZ, PT ;  /* 0x000000ff0400720c */ /* 0x000fe20003f86270 */
[----:B0-----:R-:W-:Y:S01]  /*5840*/  IMAD.HI.U32 R6, R2, R13, RZ ;  /* 0x0000000d02067227 */ /* 0x001fe200078e00ff */
[C---:B------:R-:W-:Y:S01]  /*5850*/  ISETP.GT.U32.AND P5, PT, R8.reuse, R15, PT ;  /* 0x0000000f0800720c */ /* 0x040fe20003fa4070 */
[----:B------:R0:W-:Y:S01]  /*5860*/  STL [R1+0x364], R7 ;  /* 0x0003640701007387 */ /* 0x0001e20000100800 */
[----:B------:R-:W-:Y:S01]  /*5870*/  ISETP.GT.U32.AND P3, PT, R8, R12, PT ;  /* 0x0000000c0800720c */ /* 0x000fe20003f64070 */
[----:B------:R-:W-:-:S02]  /*5880*/  IMAD.MOV R6, RZ, RZ, -R6 ;  /* 0x000000ffff067224 */ /* 0x000fc400078e0a06 */
[----:B------:R-:W-:-:S04]  /*5890*/  IMAD.HI.U32 R4, R2, R9, RZ ;  /* 0x0000000902047227 */ /* 0x000fc800078e00ff */
[----:B------:R-:W-:Y:S01]  /*58a0*/  IMAD R13, R8, R6, R13 ;  /* 0x00000006080d7224 */ /* 0x000fe200078e020d */
[----:B------:R-:W-:Y:S01]  /*58b0*/  IADD3 R6, R16, 0x17e, RZ ;  /* 0x0000017e10067810 */ /* 0x000fe20007ffe0ff */
[----:B-1----:R-:W-:Y:S01]  /*58c0*/  IMAD.HI.U32 R5, R2, R0, RZ ;  /* 0x0000000002057227 */ /* 0x002fe200078e00ff */
[----:B0-----:R-:W-:Y:S02]  /*58d0*/  IADD3 R7, R16, 0x17c, RZ ;  /* 0x0000017c10077810 */ /* 0x001fe40007ffe0ff */
[----:B------:R-:W-:Y:S01]  /*58e0*/  IABS R14, R6 ;  /* 0x00000006000e7213 */ /* 0x000fe20000000000 */
[----:B------:R-:W-:Y:S01]  /*58f0*/  @!P3 IMAD.IADD R12, R12, 0x1, -R8 ;  /* 0x000000010c0cb824 */ /* 0x000fe200078e0a08 */
[----:B------:R-:W-:Y:S01]  /*5900*/  ISETP.GT.U32.AND P3, PT, R8, R13, PT ;  /* 0x0000000d0800720c */ /* 0x000fe20003f64070 */
[----:B------:R-:W-:Y:S01]  /*5910*/  IMAD.MOV R4, RZ, RZ, -R4 ;  /* 0x000000ffff047224 */ /* 0x000fe200078e0a04 */
[----:B------:R-:W-:Y:S01]  /*5920*/  IABS R11, R7 ;  /* 0x00000007000b7213 */ /* 0x000fe20000000000 */
[----:B------:R-:W-:-:S02]  /*5930*/  IMAD.MOV R5, RZ, RZ, -R5 ;  /* 0x000000ffff057224 */ /* 0x000fc400078e0a05 */
[C---:B------:R-:W-:Y:S02]  /*5940*/  IMAD R9, R8.reuse, R4, R9 ;  /* 0x0000000408097224 */ /* 0x040fe400078e0209 */
[----:B------:R-:W-:Y:S02]  /*5950*/  IMAD.MOV.U32 R17, RZ, RZ, R12 ;  /* 0x000000ffff117224 */ /* 0x000fe400078e000c */
[----:B------:R-:W-:Y:S01]  /*5960*/  IMAD R10, R8, R5, R0 ;  /* 0x00000005080a7224 */ /* 0x000fe200078e0200 */
[----:B------:R-:W-:Y:S01]  /*5970*/  IADD3 R0, R16, 0x180, RZ ;  /* 0x0000018010007810 */ /* 0x000fe20007ffe0ff */
[----:B------:R-:W-:Y:S01]  /*5980*/  @!P1 IMAD.MOV R17, RZ, RZ, -R17 ;  /* 0x000000ffff119224 */ /* 0x000fe200078e0a11 */
[C---:B------:R-:W-:Y:S01]  /*5990*/  ISETP.GT.U32.AND P1, PT, R8.reuse, R9, PT ;  /* 0x000000090800720c */ /* 0x040fe20003f24070 */
[--C-:B------:R-:W-:Y:S01]  /*59a0*/  @!P5 IMAD.IADD R15, R15, 0x1, -R8.reuse ;  /* 0x000000010f0fd824 */ /* 0x100fe200078e0a08 */
[----:B------:R-:W-:Y:S01]  /*59b0*/  ISETP.GT.U32.AND P5, PT, R8, R10, PT ;  /* 0x0000000a0800720c */ /* 0x000fe20003fa4070 */
[--C-:B------:R-:W-:Y:S01]  /*59c0*/  @!P3 IMAD.IADD R13, R13, 0x1, -R8.reuse ;  /* 0x000000010d0db824 */ /* 0x100fe200078e0a08 */
[----:B------:R-:W-:Y:S01]  /*59d0*/  IABS R4, R0 ;  /* 0x0000000000047213 */ /* 0x000fe20000000000 */
[----:B------:R-:W-:Y:S01]  /*59e0*/  @!P2 IMAD.MOV R15, RZ, RZ, -R15 ;  /* 0x000000ffff0fa224 */ /* 0x000fe200078e0a0f */
[----:B------:R-:W-:Y:S01]  /*59f0*/  ISETP.GE.AND P2, PT, R0, RZ, PT ;  /* 0x000000ff0000720c */ /* 0x000fe20003f46270 */
[----:B------:R-:W-:Y:S01]  /*5a00*/  STL [R1+0x32c], R17 ;  /* 0x00032c1101007387 */ /* 0x000fe20000100800 */
[----:B------:R-:W-:Y:S01]  /*5a10*/  ISETP.GT.U32.AND P3, PT, R8, R13, PT ;  /* 0x0000000d0800720c */ /* 0x000fe20003f64070 */
[----:B------:R-:W-:Y:S01]  /*5a20*/  IMAD.HI.U32 R12, R2, R4, RZ ;  /* 0x00000004020c7227 */ /* 0x000fe200078e00ff */
[----:B------:R-:W-:Y:S01]  /*5a30*/  IABS R5, R3 ;  /* 0x0000000300057213 */ /* 0x000fe20000000000 */
[----:B------:R0:W-:Y:S02]  /*5a40*/  STL [R1+0x360], R15 ;  /* 0x0003600f01007387 */ /* 0x0001e40000100800 */
[----:B------:R-:W-:-:S02]  /*5a50*/  @!P1 IMAD.IADD R9, R9, 0x1, -R8 ;  /* 0x0000000109099824 */ /* 0x000fc400078e0a08 */
[----:B------:R-:W-:Y:S02]  /*5a60*/  IMAD.MOV R12, RZ, RZ, -R12 ;  /* 0x000000ffff0c7224 */ /* 0x000fe400078e0a0c */
[----:B------:R-:W-:Y:S01]  /*5a70*/  @!P5 IMAD.IADD R10, R10, 0x1, -R8 ;  /* 0x000000010a0ad824 */ /* 0x000fe200078e0a08 */
[C---:B------:R-:W-:Y:S01]  /*5a80*/  ISETP.GT.U32.AND P1, PT, R8.reuse, R9, PT ;  /* 0x000000090800720c */ /* 0x040fe20003f24070 */
[C---:B------:R-:W-:Y:S02]  /*5a90*/  IMAD R0, R8.reuse, R12, R4 ;  /* 0x0000000c08007224 */ /* 0x040fe400078e0204 */
[----:B------:R-:W-:Y:S01]  /*5aa0*/  @!P3 IMAD.IADD R13, R13, 0x1, -R8 ;  /* 0x000000010d0db824 */ /* 0x000fe200078e0a08 */
[----:B------:R-:W-:Y:S01]  /*5ab0*/  ISETP.GT.U32.AND P5, PT, R8, R10, PT ;  /* 0x0000000a0800720c */ /* 0x000fe20003fa4070 */
[----:B------:R-:W-:Y:S01]  /*5ac0*/  IMAD.HI.U32 R4, R2, R11, RZ ;  /* 0x0000000b02047227 */ /* 0x000fe200078e00ff */
[----:B------:R-:W-:-:S03]  /*5ad0*/  ISETP.GT.U32.AND P3, PT, R8, R0, PT ;  /* 0x000000000800720c */ /* 0x000fc60003f64070 */
[----:B0-----:R-:W-:-:S04]  /*5ae0*/  IMAD.HI.U32 R15, R2, R14, RZ ;  /* 0x0000000e020f7227 */ /* 0x001fc800078e00ff */
[----:B------:R-:W-:-:S04]  /*5af0*/  IMAD.HI.U32 R12, R2, R5, RZ ;  /* 0x00000005020c7227 */ /* 0x000fc800078e00ff */
[----:B------:R-:W-:Y:S02]  /*5b00*/  IMAD.MOV R4, RZ, RZ, -R4 ;  /* 0x000000ffff047224 */ /* 0x000fe400078e0a04 */
[----:B------:R-:W-:Y:S02]  /*5b10*/  IMAD.MOV R15, RZ, RZ, -R15 ;  /* 0x000000ffff0f7224 */ /* 0x000fe400078e0a0f */
[----:B------:R-:W-:Y:S02]  /*5b20*/  IMAD.MOV R12, RZ, RZ, -R12 ;  /* 0x000000ffff0c7224 */ /* 0x000fe400078e0a0c */
[----:B------:R-:W-:Y:S01]  /*5b30*/  IMAD R11, R8, R4, R11 ;  /* 0x00000004080b7224 */ /* 0x000fe200078e020b */
[----:B------:R-:W-:Y:S01]  /*5b40*/  IADD3 R4, R16, 0x178, RZ ;  /* 0x0000017810047810 */ /* 0x000fe20007ffe0ff */
[--C-:B------:R-:W-:Y:S02]  /*5b50*/  @!P1 IMAD.IADD R9, R9, 0x1, -R8.reuse ;  /* 0x0000000109099824 */ /* 0x100fe400078e0a08 */
[----:B------:R-:W-:Y:S01]  /*5b60*/  @!P5 IMAD.IADD R10, R10, 0x1, -R8 ;  /* 0x000000010a0ad824 */ /* 0x000fe200078e0a08 */
[----:B------:R-:W-:Y:S01]  /*5b70*/  ISETP.GE.AND P5, PT, R6, RZ, PT ;  /* 0x000000ff0600720c */ /* 0x000fe20003fa6270 */
[----:B------:R-:W-:Y:S01]  /*5b80*/  IMAD.MOV.U32 R17, RZ, RZ, R13 ;  /* 0x000000ffff117224 */ /* 0x000fe200078e000d */
[C---:B------:R-:W-:Y:S01]  /*5b90*/  ISETP.GT.U32.AND P1, PT, R8.reuse, R11, PT ;  /* 0x0000000b0800720c */ /* 0x040fe20003f24070 */
[----:B------:R-:W-:-:S02]  /*5ba0*/  IMAD R6, R8, R15, R14 ;  /* 0x0000000f08067224 */ /* 0x000fc400078e020e */
[----:B------:R-:W-:Y:S01]  /*5bb0*/  IMAD R5, R8, R12, R5 ;  /* 0x0000000c08057224 */ /* 0x000fe200078e0205 */
[----:B------:R-:W-:Y:S01]  /*5bc0*/  IABS R12, R4 ;  /* 0x00000004000c7213 */ /* 0x000fe20000000000 */
[----:B------:R-:W-:Y:S01]  /*5bd0*/  IMAD.MOV.U32 R13, RZ, RZ, R9 ;  /* 0x000000ffff0d7224 */ /* 0x000fe200078e0009 */
[----:B------:R-:W-:Y:S01]  /*5be0*/  IADD3 R9, R16, 0x176, RZ ;  /* 0x0000017610097810 */ /* 0x000fe20007ffe0ff */
[----:B------:R-:W-:Y:S02]  /*5bf0*/  @!P3 IMAD.IADD R0, R0, 0x1, -R8 ;  /* 0x000000010000b824 */ /* 0x000fe400078e0a08 */
[----:B------:R-:W-:Y:S01]  /*5c00*/  @!P0 IMAD.MOV R17, RZ, RZ, -R17 ;  /* 0x000000ffff118224 */ /* 0x000fe200078e0a11 */
[C---:B------:R-:W-:Y:S01]  /*5c10*/  ISETP.GT.U32.AND P0, PT, R8.reuse, R6, PT ;  /* 0x000000060800720c */ /* 0x040fe20003f04070 */
[----:B------:R-:W-:Y:S01]  /*5c20*/  @!P6 IMAD.MOV R13, RZ, RZ, -R13 ;  /* 0x000000ffff0de224 */ /* 0x000fe200078e0a0d */
[C---:B------:R-:W-:Y:S01]  /*5c30*/  ISETP.GT.U32.AND P6, PT, R8.reuse, R5, PT ;  /* 0x000000050800720c */ /* 0x040fe20003fc4070 */
[----:B------:R-:W-:Y:S01]  /*5c40*/  IMAD.MOV.U32 R14, RZ, RZ, R10 ;  /* 0x000000ffff0e7224 */ /* 0x000fe200078e000a */
[----:B------:R-:W-:Y:S01]  /*5c50*/  ISETP.GT.U32.AND P3, PT, R8, R0, PT ;  /* 0x000000000800720c */ /* 0x000fe20003f64070 */
[----:B------:R-:W-:Y:S01]  /*5c60*/  IMAD.MOV.U32 R10, RZ, RZ, R12 ;  /* 0x000000ffff0a7224 */ /* 0x000fe200078e000c */
[----:B------:R-:W-:Y:S01]  /*5c70*/  IABS R12, R9 ;  /* 0x00000009000c7213 */ /* 0x000fe20000000000 */
[----:B------:R-:W-:Y:S01]  /*5c80*/  @!P4 IMAD.MOV R14, RZ, RZ, -R14 ;  /* 0x000000ffff0ec224 */ /* 0x000fe200078e0a0e */
[----:B------:R-:W-:Y:S01]  /*5c90*/  ISETP.GE.AND P4, PT, R7, RZ, PT ;  /* 0x000000ff0700720c */ /* 0x000fe20003f86270 */
[----:B------:R-:W-:Y:S01]  /*5ca0*/  IMAD.HI.U32 R7, R2, R10, RZ ;  /* 0x0000000a02077227 */ /* 0x000fe200078e00ff */
[----:B------:R-:W-:Y:S03]  /*5cb0*/  STL [R1+0x34c], R17 ;  /* 0x00034c1101007387 */ /* 0x000fe60000100800 */
[----:B------:R-:W-:Y:S01]  /*5cc0*/  @!P1 IMAD.IADD R11, R11, 0x1, -R8 ;  /* 0x000000010b0b9824 */ /* 0x000fe200078e0a08 */
[----:B------:R-:W-:Y:S01]  /*5cd0*/  STL [R1+0x354], R14 ;  /* 0x0003540e01007387 */ /* 0x000fe20000100800 */
[----:B------:R-:W-:-:S02]  /*5ce0*/  IMAD.MOV R7, RZ, RZ, -R7 ;  /* 0x000000ffff077224 */ /* 0x000fc400078e0a07 */
[--C-:B------:R-:W-:Y:S01]  /*5cf0*/  @!P0 IMAD.IADD R6, R6, 0x1, -R8.reuse ;  /* 0x0000000106068824 */ /* 0x100fe200078e0a08 */
[----:B------:R0:W-:Y:S01]  /*5d00*/  STL [R1+0x358], R13 ;  /* 0x0003580d01007387 */ /* 0x0001e20000100800 */
[--C-:B------:R-:W-:Y:S01]  /*5d10*/  @!P6 IMAD.IADD R5, R5, 0x1, -R8.reuse ;  /* 0x000000010505e824 */ /* 0x100fe200078e0a08 */
[----:B------:R-:W-:Y:S01]  /*5d20*/  ISETP.GT.U32.AND P6, PT, R8, R11, PT ;  /* 0x0000000b0800720c */ /* 0x000fe20003fc4070 */
[----:B------:R-:W-:Y:S01]  /*5d30*/  @!P3 IMAD.IADD R0, R0, 0x1, -R8 ;  /* 0x000000010000b824 */ /* 0x000fe200078e0a08 */
[C---:B------:R-:W-:Y:S01]  /*5d40*/  ISETP.GT.U32.AND P1, PT, R8.reuse, R6, PT ;  /* 0x000000060800720c */ /* 0x040fe20003f24070 */
[----:B------:R-:W-:Y:S01]  /*5d50*/  IMAD R10, R8, R7, R10 ;  /* 0x00000007080a7224 */ /* 0x000fe200078e020a */
[----:B------:R-:W-:Y:S01]  /*5d60*/  ISETP.GE.AND P0, PT, R4, RZ, PT ;  /* 0x000000ff0400720c */ /* 0x000fe20003f06270 */
[----:B------:R-:W-:Y:S01]  /*5d70*/  IMAD.HI.U32 R7, R2, R12, RZ ;  /* 0x0000000c02077227 */ /* 0x000fe200078e00ff */
[----:B------:R-:W-:Y:S02]  /*5d80*/  ISETP.GE.AND P3, PT, R3, RZ, PT ;  /* 0x000000ff0300720c */ /* 0x000fe40003f66270 */
[C---:B------:R-:W-:Y:S01]  /*5d90*/  IADD3 R4, R16.reuse, 0x170, RZ ;  /* 0x0000017010047810 */ /* 0x040fe20007ffe0ff */
[----:B0-----:R-:W-:Y:S01]  /*5da0*/  IMAD.MOV.U32 R13, RZ, RZ, R0 ;  /* 0x000000ffff0d7224 */ /* 0x001fe200078e0000 */
[----:B------:R-:W-:Y:S01]  /*5db0*/  IADD3 R3, R16, 0x174, RZ ;  /* 0x0000017410037810 */ /* 0x000fe20007ffe0ff */
[----:B------:R-:W-:Y:S01]  /*5dc0*/  IMAD.MOV R7, RZ, RZ, -R7 ;  /* 0x000000ffff077224 */ /* 0x000fe200078e0a07 */
[----:B------:R-:W-:Y:S01]  /*5dd0*/  IABS R14, R4 ;  /* 0x00000004000e7213 */ /* 0x000fe20000000000 */
[----:B------:R-:W-:Y:S01]  /*5de0*/  @!P2 IMAD.MOV R13, RZ, RZ, -R13 ;  /* 0x000000ffff0da224 */ /* 0x000fe200078e0a0d */
[C---:B------:R-:W-:Y:S01]  /*5df0*/  ISETP.GT.U32.AND P2, PT, R8.reuse, R5, PT ;  /* 0x000000050800720c */ /* 0x040fe20003f44070 */
[----:B------:R-:W-:Y:S01]  /*5e00*/  IMAD R12, R8, R7, R12 ;  /* 0x00000007080c7224 */ /* 0x000fe200078e020c */
[----:B------:R-:W-:Y:S01]  /*5e10*/  IADD3 R0, R16, 0x172, RZ ;  /* 0x0000017210007810 */ /* 0x000fe20007ffe0ff */
[--C-:B------:R-:W-:Y:S01]  /*5e20*/  @!P6 IMAD.IADD R11, R11, 0x1, -R8.reuse ;  /* 0x000000010b0be824 */ /* 0x100fe200078e0a08 */
[----:B------:R0:W-:Y:S01]  /*5e30*/  STL [R1+0x35c], R13 ;  /* 0x00035c0d01007387 */ /* 0x0001e20000100800 */
[----:B------:R-:W-:Y:S01]  /*5e40*/  @!P1 IMAD.IADD R6, R6, 0x1, -R8 ;  /* 0x0000000106069824 */ /* 0x000fe200078e0a08 */
[C---:B------:R-:W-:Y:S01]  /*5e50*/  ISETP.GT.U32.AND P6, PT, R8.reuse, R12, PT ;  /* 0x0000000c0800720c */ /* 0x040fe20003fc4070 */
[----:B------:R-:W-:Y:S01]  /*5e60*/  @!P4 IMAD.MOV R11, RZ, RZ, -R11 ;  /* 0x000000ffff0bc224 */ /* 0x000fe200078e0a0b */
[----:B------:R-:W-:Y:S01]  /*5e70*/  ISETP.GT.U32.AND P1, PT, R8, R10, PT ;  /* 0x0000000a0800720c */ /* 0x000fe20003f24070 */
[----:B------:R-:W-:Y:S01]  /*5e80*/  IMAD.MOV.U32 R17, RZ, RZ, R6 ;  /* 0x000000ffff117224 */ /* 0x000fe200078e0006 */
[----:B------:R-:W-:-:S03]  /*5e90*/  IABS R7, R0 ;  /* 0x0000000000077213 */ /* 0x000fc60000000000 */
[----:B------:R-:W-:Y:S01]  /*5ea0*/  @!P2 IMAD.IADD R5, R5, 0x1, -R8 ;  /* 0x000000010505a824 */ /* 0x000fe200078e0a08 */
[----:B0-----:R-:W-:Y:S01]  /*5eb0*/  IABS R13, R3 ;  /* 0x00000003000d7213 */ /* 0x001fe20000000000 */
[----:B------:R-:W-:Y:S01]  /*5ec0*/  IMAD.HI.U32 R15, R2, R7, RZ ;  /* 0x00000007020f7227 */ /* 0x000fe200078e00ff */
[----:B------:R-:W-:-:S03]  /*5ed0*/  ISETP.GE.AND P2, PT, R9, RZ, PT ;  /* 0x000000ff0900720c */ /* 0x000fc60003f46270 */
[----:B------:R-:W-:Y:S02]  /*5ee0*/  IMAD.MOV.U32 R9, RZ, RZ, R14 ;  /* 0x000000ffff097224 */ /* 0x000fe400078e000e */
[----:B------:R-:W-:-:S04]  /*5ef0*/  IMAD.HI.U32 R14, R2, R13, RZ ;  /* 0x0000000d020e7227 */ /* 0x000fc800078e00ff */
[----:B------:R-:W-:Y:S02]  /*5f00*/  @!P6 IMAD.IADD R12, R12, 0x1, -R8 ;  /* 0x000000010c0ce824 */ /* 0x000fe400078e0a08 */
[----:B------:R-:W-:Y:S02]  /*5f10*/  IMAD.MOV R14, RZ, RZ, -R14 ;  /* 0x000000ffff0e7224 */ /* 0x000fe400078e0a0e */
[----:B------:R-:W-:Y:S01]  /*5f20*/  @!P1 IMAD.IADD R10, R10, 0x1, -R8 ;  /* 0x000000010a0a9824 */ /* 0x000fe200078e0a08 */
[----:B------:R-:W-:Y:S01]  /*5f30*/  ISETP.GE.AND P1, PT, R3, RZ, PT ;  /* 0x000000ff0300720c */ /* 0x000fe20003f26270 */
[----:B------:R-:W-:Y:S01]  /*5f40*/  IMAD.HI.U32 R3, R2, R9, RZ ;  /* 0x0000000902037227 */ /* 0x000fe200078e00ff */
[----:B------:R-:W-:-:S03]  /*5f50*/  ISETP.GT.U32.AND P6, PT, R8, R12, PT ;  /* 0x0000000c0800720c */ /* 0x000fc60003fc4070 */
[----:B------:R-:W-:Y:S02]  /*5f60*/  IMAD.MOV R6, RZ, RZ, -R15 ;  /* 0x000000ffff067224 */ /* 0x000fe400078e0a0f */
[----:B------:R-:W-:Y:S01]  /*5f70*/  IMAD R13, R8, R14, R13 ;  /* 0x0000000e080d7224 */ /* 0x000fe200078e020d */
[----:B------:R-:W-:Y:S01]  /*5f80*/  IADD3 R14, R16, 0x16e, RZ ;  /* 0x0000016e100e7810 */ /* 0x000fe20007ffe0ff */
[----:B------:R-:W-:Y:S01]  /*5f90*/  @!P5 IMAD.MOV R17, RZ, RZ, -R17 ;  /* 0x000000ffff11d224 */ /* 0x000fe200078e0a11 */
[C---:B------:R-:W-:Y:S01]  /*5fa0*/  ISETP.GT.U32.AND P5, PT, R8.reuse, R10, PT ;  /* 0x0000000a0800720c */ /* 0x040fe20003fa4070 */
[----:B------:R-:W-:Y:S01]  /*5fb0*/  IMAD.MOV R3, RZ, RZ, -R3 ;  /* 0x000000ffff037224 */ /* 0x000fe200078e0a03 */
[C---:B------:R-:W-:Y:S01]  /*5fc0*/  ISETP.GT.U32.AND P4, PT, R8.reuse, R13, PT ;  /* 0x0000000d0800720c */ /* 0x040fe20003f84070 */
[C---:B------:R-:W-:Y:S01]  /*5fd0*/  IMAD R7, R8.reuse, R6, R7 ;  /* 0x0000000608077224 */ /* 0x040fe200078e0207 */
[----:B------:R0:W-:Y:S01]  /*5fe0*/  STL [R1+0x350], R17 ;  /* 0x0003501101007387 */ /* 0x0001e20000100800 */
[C---:B------:R-:W-:Y:S01]  /*5ff0*/  IMAD R9, R8.reuse, R3, R9 ;  /* 0x0000000308097224 */ /* 0x040fe200078e0209 */
[----:B------:R-:W-:Y:S01]  /*6000*/  IABS R3, R14 ;  /* 0x0000000e00037213 */ /* 0x000fe20000000000 */
[----:B------:R-:W-:Y:S01]  /*6010*/  @!P3 IMAD.MOV R5, RZ, RZ, -R5 ;  /* 0x000000ffff05b224 */ /* 0x000fe200078e0a05 */
[----:B------:R-:W-:Y:S01]  /*6020*/  ISETP.GT.U32.AND P3, PT, R8, R7, PT ;  /* 0x000000070800720c */ /* 0x000fe20003f64070 */
[--C-:B------:R-:W-:Y:S01]  /*6030*/  @!P6 IMAD.IADD R12, R12, 0x1, -R8.reuse ;  /* 0x000000010c0ce824 */ /* 0x100fe200078e0a08 */
[----:B------:R-:W-:Y:S01]  /*6040*/  ISETP.GT.U32.AND P6, PT, R8, R9, PT ;  /* 0x000000090800720c */ /* 0x000fe20003fc4070 */
[----:B------:R-:W-:Y:S01]  /*6050*/  STL [R1+0x340], R11 ;  /* 0x0003400b01007387 */ /* 0x000fe20000100800 */
[----:B------:R-:W-:Y:S01]  /*6060*/  IADD3 R6, R16, 0x16a, RZ ;  /* 0x0000016a10067810 */ /* 0x000fe20007ffe0ff */
[--C-:B------:R-:W-:Y:S01]  /*6070*/  @!P5 IMAD.IADD R10, R10, 0x1, -R8.reuse ;  /* 0x000000010a0ad824 */ /* 0x100fe200078e0a08 */
[----:B------:R-:W-:Y:S01]  /*6080*/  ISETP.GE.AND P5, PT, R0, RZ, PT ;  /* 0x000000ff0000720c */ /* 0x000fe20003fa6270 */
[----:B------:R-:W-:Y:S01]  /*6090*/  @!P4 IMAD.IADD R13, R13, 0x1, -R8 ;  /* 0x000000010d0dc824 */ /* 0x000fe200078e0a08 */
[----:B------:R-:W-:Y:S01]  /*60a0*/  IADD3 R0, R16, 0x16c, RZ ;  /* 0x0000016c10007810 */ /* 0x000fe20007ffe0ff */
[----:B------:R1:W-:Y:S01]  /*60b0*/  STL [R1+0x344], R5 ;  /* 0x0003440501007387 */ /* 0x0003e20000100800 */
[----:B------:R-:W-:Y:S01]  /*60c0*/  ISETP.GE.AND P4, PT, R4, RZ, PT ;  /* 0x000000ff0400720c */ /* 0x000fe20003f86270 */
[----:B------:R-:W-:Y:S01]  /*60d0*/  IMAD.HI.U32 R4, R2, R3, RZ ;  /* 0x0000000302047227 */ /* 0x000fe200078e00ff */
[----:B0-----:R-:W-:-:S03]  /*60e0*/  IABS R17, R6 ;  /* 0x0000000600117213 */ /* 0x001fc60000000000 */
[--C-:B------:R-:W-:Y:S01]  /*60f0*/  @!P3 IMAD.IADD R7, R7, 0x1, -R8.reuse ;  /* 0x000000010707b824 */ /* 0x100fe200078e0a08 */
[C---:B------:R-:W-:Y:S01]  /*6100*/  ISETP.GT.U32.AND P3, PT, R8.reuse, R13, PT ;  /* 0x0000000d0800720c */ /* 0x040fe20003f64070 */
[----:B------:R-:W-:Y:S01]  /*6110*/  @!P6 IMAD.IADD R9, R9, 0x1, -R8 ;  /* 0x000000010909e824 */ /* 0x000fe200078e0a08 */
[----:B-1----:R-:W-:Y:S01]  /*6120*/  IABS R5, R0 ;  /* 0x0000000000057213 */ /* 0x002fe20000000000 */
[----:B------:R-:W-:Y:S01]  /*6130*/  IMAD.MOV.U32 R11, RZ, RZ, R10 ;  /* 0x000000ffff0b7224 */ /* 0x000fe200078e000a */
[----:B------:R-:W-:Y:S01]  /*6140*/  ISETP.GT.U32.AND P6, PT, R8, R7, PT ;  /* 0x000000070800720c */ /* 0x000fe20003fc4070 */
[----:B------:R-:W-:Y:S02]  /*6150*/  IMAD.MOV R4, RZ, RZ, -R4 ;  /* 0x000000ffff047224 */ /* 0x000fe400078e0a04 */
[----:B------:R-:W-:-:S04]  /*6160*/  IMAD.HI.U32 R10, R2, R5, RZ ;  /* 0x00000005020a7227 */ /* 0x000fc800078e00ff */
[----:B------:R-:W-:Y:S01]  /*6170*/  IMAD R3, R8, R4, R3 ;  /* 0x0000000408037224 */ /* 0x000fe200078e0203 */
[----:B------:R-:W-:Y:S01]  /*6180*/  IADD3 R4, R16, 0x168, RZ ;  /* 0x0000016810047810 */ /* 0x000fe20007ffe0ff */
[----:B------:R-:W-:Y:S02]  /*6190*/  IMAD.MOV R10, RZ, RZ, -R10 ;  /* 0x000000ffff0a7224 */ /* 0x000fe400078e0a0a */
[--C-:B------:R-:W-:Y:S01]  /*61a0*/  @!P3 IMAD.IADD R13, R13, 0x1, -R8.reuse ;  /* 0x000000010d0db824 */ /* 0x100fe200078e0a08 */
[C---:B------:R-:W-:Y:S01]  /*61b0*/  ISETP.GT.U32.AND P3, PT, R8.reuse, R3, PT ;  /* 0x000000030800720c */ /* 0x040fe20003f64070 */
[C---:B------:R-:W-:Y:S01]  /*61c0*/  IMAD R5, R8.reuse, R10, R5 ;  /* 0x0000000a08057224 */ /* 0x040fe200078e0205 */
[----:B------:R-:W-:Y:S01]  /*61d0*/  IABS R10, R4 ;  /* 0x00000004000a7213 */ /* 0x000fe20000000000 */
[----:B------:R-:W-:Y:S02]  /*61e0*/  @!P6 IMAD.IADD R7, R7, 0x1, -R8 ;  /* 0x000000010707e824 */ /* 0x000fe400078e0a08 */
[----:B------:R-:W-:Y:S01]  /*61f0*/  @!P0 IMAD.MOV R11, RZ, RZ, -R11 ;  /* 0x000000ffff0b8224 */ /* 0x000fe200078e0a0b */
[----:B------:R-:W-:Y:S01]  /*6200*/  ISETP.GT.U32.AND P6, PT, R8, R5, PT ;  /* 0x000000050800720c */ /* 0x000fe20003fc4070 */
[----:B------:R-:W-:Y:S01]  /*6210*/  IMAD.HI.U32 R18, R2, R17, RZ ;  /* 0x0000001102127227 */ /* 0x000fe200078e00ff */
[----:B------:R-:W-:-:S02]  /*6220*/  ISETP.GT.U32.AND P0, PT, R8, R9, PT ;  /* 0x000000090800720c */ /* 0x000fc40003f04070 */
[----:B------:R0:W-:Y:S01]  /*6230*/  STL [R1+0x348], R11 ;  /* 0x0003480b01007387 */ /* 0x0001e20000100800 */
[----:B------:R-:W-:Y:S02]  /*6240*/  IMAD.MOV R18, RZ, RZ, -R18 ;  /* 0x000000ffff127224 */ /* 0x000fe400078e0a12 */
[----:B------:R-:W-:Y:S01]  /*6250*/  @!P3 IMAD.IADD R3, R3, 0x1, -R8 ;  /* 0x000000010303b824 */ /* 0x000fe200078e0a08 */
[----:B------:R-:W-:Y:S01]  /*6260*/  ISETP.GE.AND P3, PT, R0, RZ, PT ;  /* 0x000000ff0000720c */ /* 0x000fe20003f66270 */
[----:B------:R-:W-:-:S04]  /*6270*/  IMAD.HI.U32 R15, R2, R10, RZ ;  /* 0x0000000a020f7227 */ /* 0x000fc800078e00ff */
[----:B------:R-:W-:Y:S01]  /*6280*/  @!P6 IMAD.IADD R5, R5, 0x1, -R8 ;  /* 0x000000010505e824 */ /* 0x000fe200078e0a08 */
[C---:B------:R-:W-:Y:S01]  /*6290*/  ISETP.GT.U32.AND P6, PT, R8.reuse, R3, PT ;  /* 0x000000030800720c */ /* 0x040fe20003fc4070 */
[----:B------:R-:W-:Y:S01]  /*62a0*/  IMAD R0, R8, R18, R17 ;  /* 0x0000001208007224 */ /* 0x000fe200078e0211 */
[----:B0-----:R-:W-:Y:S01]  /*62b0*/  IADD3 R11, R16, 0x166, RZ ;  /* 0x00000166100b7810 */ /* 0x001fe20007ffe0ff */
[----:B------:R-:W-:Y:S02]  /*62c0*/  IMAD.MOV R15, RZ, RZ, -R15 ;  /* 0x000000ffff0f7224 */ /* 0x000fe400078e0a0f */
[----:B------:R-:W-:Y:S02]  /*62d0*/  IMAD.MOV.U32 R19, RZ, RZ, R13 ;  /* 0x000000ffff137224 */ /* 0x000fe400078e000d */
[----:B------:R-:W-:Y:S01]  /*62e0*/  @!P2 IMAD.MOV R12, RZ, RZ, -R12 ;  /* 0x000000ffff0ca224 */ /* 0x000fe200078e0a0c */
[C---:B------:R-:W-:Y:S01]  /*62f0*/  ISETP.GT.U32.AND P2, PT, R8.reuse, R5, PT ;  /* 0x000000050800720c */ /* 0x040fe20003f44070 */
[----:B------:R-:W-:Y:S01]  /*6300*/  @!P1 IMAD.MOV R19, RZ, RZ, -R19 ;  /* 0x000000ffff139224 */ /* 0x000fe200078e0a13 */
[C---:B------:R-:W-:Y:S01]  /*6310*/  ISETP.GT.U32.AND P1, PT, R8.reuse, R0, PT ;  /* 0x000000000800720c */ /* 0x040fe20003f24070 */
[----:B------:R-:W-:Y:S01]  /*6320*/  IMAD R10, R8, R15, R10 ;  /* 0x0000000f080a7224 */ /* 0x000fe200078e020a */
[----:B------:R0:W-:Y:S01]  /*6330*/  STL [R1+0x33c], R12 ;  /* 0x00033c0c01007387 */ /* 0x0001e20000100800 */
[--C-:B------:R-:W-:Y:S01]  /*6340*/  @!P0 IMAD.IADD R9, R9, 0x1, -R8.reuse ;  /* 0x0000000109098824 */ /* 0x100fe200078e0a08 */
[----:B------:R-:W-:Y:S01]  /*6350*/  ISETP.GE.AND P0, PT, R14, RZ, PT ;  /* 0x000000ff0e00720c */ /* 0x000fe20003f06270 */
[----:B------:R-:W-:Y:S01]  /*6360*/  @!P6 IMAD.IADD R3, R3, 0x1, -R8 ;  /* 0x000000010303e824 */ /* 0x000fe200078e0a08 */
[----:B------:R-:W-:Y:S01]  /*6370*/  ISETP.GT.U32.AND P6, PT, R8, R10, PT ;  /* 0x0000000a0800720c */ /* 0x000fe20003fc4070 */
[----:B------:R-:W-:Y:S01]  /*6380*/  STL [R1+0x338], R19 ;  /* 0x0003381301007387 */ /* 0x000fe20000100800 */
[----:B------:R-:W-:-:S03]  /*6390*/  IABS R14, R11 ;  /* 0x0000000b000e7213 */ /* 0x000fc60000000000 */
[----:B------:R-:W-:Y:S01]  /*63a0*/  @!P2 IMAD.IADD R5, R5, 0x1, -R8 ;  /* 0x000000010505a824 */ /* 0x000fe200078e0a08 */
[----:B------:R-:W-:Y:S01]  /*63b0*/  ISETP.GE.AND P2, PT, R11, RZ, PT ;  /* 0x000000ff0b00720c */ /* 0x000fe20003f46270 */
[----:B0-----:R-:W-:Y:S01]  /*63c0*/  IMAD.MOV.U32 R12, RZ, RZ, R7 ;  /* 0x000000ffff0c7224 */ /* 0x001fe200078e0007 */
[----:B------:R-:W-:Y:S01]  /*63d0*/  IADD3 R11, R16, 0x156, RZ ;  /* 0x00000156100b7810 */ /* 0x000fe20007ffe0ff */
[----:B------:R-:W-:Y:S02]  /*63e0*/  IMAD.MOV.U32 R7, RZ, RZ, R9 ;  /* 0x000000ffff077224 */ /* 0x000fe400078e0009 */
[----:B------:R-:W-:Y:S01]  /*63f0*/  @!P5 IMAD.MOV R12, RZ, RZ, -R12 ;  /* 0x000000ffff0cd224 */ /* 0x000fe200078e0a0c */
[----:B------:R-:W-:Y:S01]  /*6400*/  ISETP.GE.AND P5, PT, R6, RZ, PT ;  /* 0x000000ff0600720c */ /* 0x000fe20003fa6270 */
[----:B------:R-:W-:Y:S01]  /*6410*/  @!P4 IMAD.MOV R7, RZ, RZ, -R7 ;  /* 0x000000ffff07c224 */ /* 0x000fe200078e0a07 */
[----:B------:R-:W-:Y:S01]  /*6420*/  ISETP.GE.AND P4, PT, R4, RZ, PT ;  /* 0x000000ff0400720c */ /* 0x000fe20003f86270 */
[--C-:B------:R-:W-:Y:S01]  /*6430*/  @!P1 IMAD.IADD R0, R0, 0x1, -R8.reuse ;  /* 0x0000000100009824 */ /* 0x100fe200078e0a08 */
[----:B------:R-:W-:Y:S01]  /*6440*/  IADD3 R4, R16, 0x164, RZ ;  /* 0x0000016410047810 */ /* 0x000fe20007ffe0ff */
[----:B------:R-:W-:Y:S01]  /*6450*/  IMAD.HI.U32 R6, R2, R14, RZ ;  /* 0x0000000e02067227 */ /* 0x000fe200078e00ff */
[----:B------:R-:W-:Y:S02]  /*6460*/  STL [R1+0x334], R12 ;  /* 0x0003340c01007387 */ /* 0x000fe40000100800 */
[----:B------:R-:W-:Y:S01]  /*6470*/  IABS R17, R4 ;  /* 0x0000000400117213 */ /* 0x000fe20000000000 */
[----:B------:R-:W-:Y:S01]  /*6480*/  @!P6 IMAD.IADD R10, R10, 0x1, -R8 ;  /* 0x000000010a0ae824 */ /* 0x000fe200078e0a08 */
[----:B------:R-:W-:Y:S01]  /*6490*/  ISETP.GT.U32.AND P6, PT, R8, R0, PT ;  /* 0x000000000800720c */ /* 0x000fe20003fc4070 */
[----:B------:R-:W-:Y:S01]  /*64a0*/  IMAD.MOV.U32 R9, RZ, RZ, R3 ;  /* 0x000000ffff097224 */ /* 0x000fe200078e0003 */
[----:B------:R0:W-:Y:S01]  /*64b0*/  STL [R1+0x330], R7 ;  /* 0x0003300701007387 */ /* 0x0001e20000100800 */
[----:B------:R-:W-:Y:S01]  /*64c0*/  IMAD.MOV R6, RZ, RZ, -R6 ;  /* 0x000000ffff067224 */ /* 0x000fe200078e0a06 */
[----:B------:R-:W-:Y:S01]  /*64d0*/  ISETP.GE.AND P1, PT, R4, RZ, PT ;  /* 0x000000ff0400720c */ /* 0x000fe20003f26270 */
[----:B------:R-:W-:Y:S01]  /*64e0*/  IMAD.HI.U32 R3, R2, R17, RZ ;  /* 0x0000001102037227 */ /* 0x000fe200078e00ff */
[----:B------:R-:W-:-:S03]  /*64f0*/  IADD3 R4, R16, 0x15e, RZ ;  /* 0x0000015e10047810 */ /* 0x000fc60007ffe0ff */
[----:B------:R-:W-:Y:S01]  /*6500*/  IMAD R18, R8, R6, R14 ;  /* 0x0000000608127224 */ /* 0x000fe200078e020e */
[C---:B------:R-:W-:Y:S01]  /*6510*/  IADD3 R6, R16.reuse, 0x160, RZ ;  /* 0x0000016010067810 */ /* 0x040fe20007ffe0ff */
[----:B------:R-:W-:Y:S01]  /*6520*/  IMAD.MOV R3, RZ, RZ, -R3 ;  /* 0x000000ffff037224 */ /* 0x000fe200078e0a03 */
[----:B0-----:R-:W-:Y:S01]  /*6530*/  IADD3 R7, R16, 0x162, RZ ;  /* 0x0000016210077810 */ /* 0x001fe20007ffe0ff */
[----:B------:R-:W-:Y:S01]  /*6540*/  @!P3 IMAD.MOV R5, RZ, RZ, -R5 ;  /* 0x000000ffff05b224 */ /* 0x000fe200078e0a05 */
[C---:B------:R-:W-:Y:S01]  /*6550*/  ISETP.GT.U32.AND P3, PT, R8.reuse, R18, PT ;  /* 0x000000120800720c */ /* 0x040fe20003f64070 */
[C---:B------:R-:W-:Y:S01]  /*6560*/  IMAD R17, R8.reuse, R3, R17 ;  /* 0x0000000308117224 */ /* 0x040fe200078e0211 */
[----:B------:R-:W-:Y:S01]  /*6570*/  IABS R12, R7 ;  /* 0x00000007000c7213 */ /* 0x000fe20000000000 */
[----:B------:R-:W-:Y:S01]  /*6580*/  @!P0 IMAD.MOV R9, RZ, RZ, -R9 ;  /* 0x000000ffff098224 */ /* 0x000fe200078e0a09 */
[----:B------:R-:W-:Y:S01]  /*6590*/  ISETP.GT.U32.AND P0, PT, R8, R10, PT ;  /* 0x0000000a0800720c */ /* 0x000fe20003f04070 */
[----:B------:R-:W-:Y:S01]  /*65a0*/  @!P6 IMAD.IADD R0, R0, 0x1, -R8 ;  /* 0x000000010000e824 */ /* 0x000fe200078e0a08 */
[----:B------:R-:W-:Y:S01]  /*65b0*/  ISETP.GT.U32.AND P6, PT, R8, R17, PT ;  /* 0x000000110800720c */ /* 0x000fe20003fc4070 */
[----:B------:R-:W-:Y:S01]  /*65c0*/  IMAD.HI.U32 R3, R2, R12, RZ ;  /* 0x0000000c02037227 */ /* 0x000fe200078e00ff */
[----:B------:R-:W-:Y:S01]  /*65d0*/  IABS R15, R6 ;  /* 0x00000006000f7213 */ /* 0x000fe20000000000 */
[----:B------:R0:W-:Y:S01]  /*65e0*/  STL [R1+0x328], R9 ;  /* 0x0003280901007387 */ /* 0x0001e20000100800 */
[----:B------:R-:W-:-:S03]  /*65f0*/  IABS R14, R4 ;  /* 0x00000004000e7213 */ /* 0x000fc60000000000 */
[--C-:B------:R-:W-:Y:S01]  /*6600*/  @!P3 IMAD.IADD R18, R18, 0x1, -R8.reuse ;  /* 0x000000011212b824 */ /* 0x100fe200078e0a08 */
[----:B------:R1:W-:Y:S01]  /*6610*/  STL [R1+0x324], R5 ;  /* 0x0003240501007387 */ /* 0x0003e20000100800 */
[----:B------:R-:W-:Y:S02]  /*6620*/  ISETP.GE.AND P3, PT, R6, RZ, PT ;  /* 0x000000ff0600720c */ /* 0x000fe40003f66270 */
[--C-:B------:R-:W-:Y:S01]  /*6630*/  @!P0 IMAD.IADD R10, R10, 0x1, -R8.reuse ;  /* 0x000000010a0a8824 */ /* 0x100fe200078e0a08 */
[----:B------:R-:W-:Y:S01]  /*6640*/  ISETP.GE.AND P0, PT, R7, RZ, PT ;  /* 0x000000ff0700720c */ /* 0x000fe20003f06270 */
[----:B------:R-:W-:Y:S01]  /*6650*/  @!P6 IMAD.IADD R17, R17, 0x1, -R8 ;  /* 0x000000011111e824 */ /* 0x000fe200078e0a08 */
[----:B------:R-:W-:Y:S01]  /*6660*/  ISETP.GT.U32.AND P6, PT, R8, R18, PT ;  /* 0x000000120800720c */ /* 0x000fe20003fc4070 */
[----:B------:R-:W-:Y:S02]  /*6670*/  IMAD.MOV R7, RZ, RZ, -R3 ;  /* 0x000000ffff077224 */ /* 0x000fe400078e0a03 */
[----:B0-----:R-:W-:-:S02]  /*6680*/  IMAD.MOV.U32 R9, RZ, RZ, R0 ;  /* 0x000000ffff097224 */ /* 0x001fc400078e0000 */
[----:B-1----:R-:W-:-:S04]  /*6690*/  IMAD.HI.U32 R5, R2, R15, RZ ;  /* 0x0000000f02057227 */ /* 0x002fc800078e00ff */
[----:B------:R-:W-:Y:S02]  /*66a0*/  IMAD.MOV R5, RZ, RZ, -R5 ;  /* 0x000000ffff057224 */ /* 0x000fe400078e0a05 */
[----:B------:R-:W-:Y:S01]  /*66b0*/  IMAD R12, R8, R7, R12 ;  /* 0x00000007080c7224 */ /* 0x000fe200078e020c */
[----:B------:R-:W-:Y:S01]  /*66c0*/  IADD3 R7, R16, 0x15c, RZ ;  /* 0x0000015c10077810 */ /* 0x000fe20007ffe0ff */
[----:B------:R-:W-:Y:S02]  /*66d0*/  IMAD.MOV.U32 R0, RZ, RZ, R10 ;  /* 0x000000ffff007224 */ /* 0x000fe400078e000a */
[C---:B------:R-:W-:Y:S01]  /*66e0*/  IMAD R15, R8.reuse, R5, R15 ;  /* 0x00000005080f7224 */ /* 0x040fe200078e020f */
[----:B------:R-:W-:Y:S01]  /*66f0*/  IABS R10, R7 ;  /* 0x00000007000a7213 */ /* 0x000fe20000000000 */
[----:B------:R-:W-:Y:S01]  /*6700*/  @!P4 IMAD.MOV R0, RZ, RZ, -R0 ;  /* 0x000000ffff00c224 */ /* 0x000fe200078e0a00 */
[C---:B------:R-:W-:Y:S01]  /*6710*/  ISETP.GT.U32.AND P4, PT, R8.reuse, R12, PT ;  /* 0x0000000c0800720c */ /* 0x040fe20003f84070 */
[----:B------:R-:W-:Y:S01]  /*6720*/  @!P5 IMAD.MOV R9, RZ, RZ, -R9 ;  /* 0x000000ffff09d224 */ /* 0x000fe200078e0a09 */
[----:B------:R-:W-:Y:S01]  /*6730*/  ISETP.GT.U32.AND P5, PT, R8, R17, PT ;  /* 0x000000110800720c */ /* 0x000fe20003fa4070 */
[----:B------:R-:W-:Y:S01]  /*6740*/  @!P6 IMAD.IADD R18, R18, 0x1, -R8 ;  /* 0x000000011212e824 */ /* 0x000fe200078e0a08 */
[----:B------:R-:W-:Y:S01]  /*6750*/  ISETP.GT.U32.AND P6, PT, R8, R15, PT ;  /* 0x0000000f0800720c */ /* 0x000fe20003fc4070 */
[----:B------:R-:W-:Y:S01]  /*6760*/  IMAD.HI.U32 R3, R2, R14, RZ ;  /* 0x0000000e02037227 */ /* 0x000fe200078e00ff */
[----:B------:R-:W-:Y:S01]  /*6770*/  STL [R1+0x31c], R9 ;  /* 0x00031c0901007387 */ /* 0x000fe20000100800 */
[----:B------:R-:W-:-:S02]  /*6780*/  IABS R5, R11 ;  /* 0x0000000b00057213 */ /* 0x000fc40000000000 */
[----:B------:R-:W-:Y:S01]  /*6790*/  IMAD.MOV R3, RZ, RZ, -R3 ;  /* 0x000000ffff037224 */ /* 0x000fe200078e0a03 */
[----:B------:R0:W-:Y:S01]  /*67a0*/  STL [R1+0x320], R0 ;  /* 0x0003200001007387 */ /* 0x0001e20000100800 */
[----:B------:R-:W-:-:S04]  /*67b0*/  IMAD.HI.U32 R13, R2, R10, RZ ;  /* 0x0000000a020d7227 */ /* 0x000fc800078e00ff */
[----:B------:R-:W-:Y:S01]  /*67c0*/  IMAD R14, R8, R3, R14 ;  /* 0x00000003080e7224 */ /* 0x000fe200078e020e */
[----:B------:R-:W-:Y:S01]  /*67d0*/  IADD3 R3, R16, 0x15a, RZ ;  /* 0x0000015a10037810 */ /* 0x000fe20007ffe0ff */
[--C-:B------:R-:W-:Y:S01]  /*67e0*/  @!P4 IMAD.IADD R12, R12, 0x1, -R8.reuse ;  /* 0x000000010c0cc824 */ /* 0x100fe200078e0a08 */
[----:B------:R-:W-:Y:S01]  /*67f0*/  ISETP.GE.AND P4, PT, R4, RZ, PT ;  /* 0x000000ff0400720c */ /* 0x000fe20003f86270 */
[--C-:B------:R-:W-:Y:S01]  /*6800*/  @!P5 IMAD.IADD R17, R17, 0x1, -R8.reuse ;  /* 0x000000011111d824 */ /* 0x100fe200078e0a08 */
[C---:B------:R-:W-:Y:S01]  /*6810*/  ISETP.GT.U32.AND P5, PT, R8.reuse, R14, PT ;  /* 0x0000000e0800720c */ /* 0x040fe20003fa4070 */
[----:B------:R-:W-:Y:S01]  /*6820*/  @!P6 IMAD.IADD R15, R15, 0x1, -R8 ;  /* 0x000000010f0fe824 */ /* 0x000fe200078e0a08 */
[----:B------:R-:W-:Y:S01]  /*6830*/  ISETP.GT.U32.AND P6, PT, R8, R12, PT ;  /* 0x0000000c0800720c */ /* 0x000fe20003fc4070 */
[----:B------:R-:W-:Y:S01]  /*6840*/  IMAD.MOV R13, RZ, RZ, -R13 ;  /* 0x000000ffff0d7224 */ /* 0x000fe200078e0a0d */
[----:B0-----:R-:W-:Y:S01]  /*6850*/  IABS R0, R3 ;  /* 0x0000000300007213 */ /* 0x001fe20000000000 */
[----:B------:R-:W-:Y:S01]  /*6860*/  IMAD.MOV.U32 R19, RZ, RZ, R17 ;  /* 0x000000ffff137224 */ /* 0x000fe200078e0011 */
[----:B------:R-:W-:Y:S01]  /*6870*/  IADD3 R9, R16, 0x158, RZ ;  /* 0x0000015810097810 */ /* 0x000fe20007ffe0ff */
[----:B------:R-:W-:-:S02]  /*6880*/  IMAD R10, R8, R13, R10 ;  /* 0x0000000d080a7224 */ /* 0x000fc400078e020a */
[----:B------:R-:W-:Y:S01]  /*6890*/  IMAD.HI.U32 R4, R2, R0, RZ ;  /* 0x0000000002047227 */ /* 0x000fe200078e00ff */
[----:B------:R-:W-:-:S03]  /*68a0*/  IABS R6, R9 ;  /* 0x0000000900067213 */ /* 0x000fc60000000000 */
[--C-:B------:R-:W-:Y:S01]  /*68b0*/  @!P5 IMAD.IADD R14, R14, 0x1, -R8.reuse ;  /* 0x000000010e0ed824 */ /* 0x100fe200078e0a08 */
[----:B------:R-:W-:Y:S01]  /*68c0*/  ISETP.GT.U32.AND P5, PT, R8, R15, PT ;  /* 0x0000000f0800720c */ /* 0x000fe20003fa4070 */
[----:B------:R-:W-:Y:S01]  /*68d0*/  @!P6 IMAD.IADD R12, R12, 0x1, -R8 ;  /* 0x000000010c0ce824 */ /* 0x000fe200078e0a08 */
[----:B------:R-:W-:Y:S01]  /*68e0*/  ISETP.GT.U32.AND P6, PT, R8, R10, PT ;  /* 0x0000000a0800720c */ /* 0x000fe20003fc4070 */
[----:B------:R-:W-:Y:S02]  /*68f0*/  IMAD.MOV R4, RZ, RZ, -R4 ;  /* 0x000000ffff047224 */ /* 0x000fe400078e0a04 */
[----:B------:R-:W-:Y:S01]  /*6900*/  IMAD.MOV.U32 R20, RZ, RZ, R18 ;  /* 0x000000ffff147224 */ /* 0x000fe200078e0012 */
[----:B------:R-:W-:Y:S01]  /*6910*/  IADD3 R18, R16, 0x148, RZ ;  /* 0x0000014810127810 */ /* 0x000fe20007ffe0ff */
[----:B------:R-:W-:Y:S01]  /*6920*/  @!P1 IMAD.MOV R19, RZ, RZ, -R19 ;  /* 0x000000ffff139224 */ /* 0x000fe200078e0a13 */
[----:B------:R-:W-:Y:S01]  /*6930*/  ISETP.GE.AND P1, PT, R7, RZ, PT ;  /* 0x000000ff0700720c */ /* 0x000fe20003f26270 */
[----:B------:R-:W-:Y:S01]  /*6940*/  IMAD R0, R8, R4, R0 ;  /* 0x0000000408007224 */ /* 0x000fe200078e0200 */
[----:B------:R-:W-:Y:S01]  /*6950*/  IADD3 R4, R16, 0x154, RZ ;  /* 0x0000015410047810 */ /* 0x000fe20007ffe0ff */
[----:B------:R-:W-:-:S04]  /*6960*/  IMAD.HI.U32 R7, R2, R5, RZ ;  /* 0x0000000502077227 */ /* 0x000fc800078e00ff */
[----:B------:R-:W-:Y:S01]  /*6970*/  @!P2 IMAD.MOV R20, RZ, RZ, -R20 ;  /* 0x000000ffff14a224 */ /* 0x000fe200078e0a14 */
[C---:B------:R-:W-:Y:S01]  /*6980*/  ISETP.GT.U32.AND P2, PT, R8.reuse, R14, PT ;  /* 0x0000000e0800720c */ /* 0x040fe20003f44070 */
[----:B------:R-:W-:Y:S02]  /*6990*/  IMAD.MOV R7, RZ, RZ, -R7 ;  /* 0x000000ffff077224 */ /* 0x000fe400078e0a07 */
[--C-:B------:R-:W-:Y:S01]  /*69a0*/  @!P5 IMAD.IADD R15, R15, 0x1, -R8.reuse ;  /* 0x000000010f0fd824 */ /* 0x100fe200078e0a08 */
[----:B------:R-:W-:Y:S01]  /*69b0*/  ISETP.GT.U32.AND P5, PT, R8, R0, PT ;  /* 0x000000000800720c */ /* 0x000fe20003fa4070 */
[----:B------:R-:W-:Y:S01]  /*69c0*/  @!P6 IMAD.IADD R10, R10, 0x1, -R8 ;  /* 0x000000010a0ae824 */ /* 0x000fe200078e0a08 */
[----:B------:R-:W-:Y:S01]  /*69d0*/  STL [R1+0x2dc], R20 ;  /* 0x0002dc1401007387 */ /* 0x000fe20000100800 */
[----:B------:R-:W-:Y:S02]  /*69e0*/  IMAD.MOV.U32 R17, RZ, RZ, R12 ;  /* 0x000000ffff117224 */ /* 0x000fe400078e000c */
[----:B------:R-:W-:Y:S01]  /*69f0*/  IMAD.HI.U32 R13, R2, R6, RZ ;  /* 0x00000006020d7227 */ /* 0x000fe200078e00ff */
[----:B------:R-:W-:Y:S03]  /*6a00*/  STL [R1+0x2ec], R19 ;  /* 0x0002ec1301007387 */ /* 0x000fe60000100800 */
[----:B------:R-:W-:Y:S01]  /*6a10*/  IMAD R5, R8, R7, R5 ;  /* 0x0000000708057224 */ /* 0x000fe200078e0205 */
[----:B------:R-:W-:Y:S01]  /*6a20*/  IADD3 R7, R16, 0x152, RZ ;  /* 0x0000015210077810 */ /* 0x000fe20007ffe0ff */
[----:B------:R-:W-:Y:S01]  /*6a30*/  @!P0 IMAD.MOV R17, RZ, RZ, -R17 ;  /* 0x000000ffff118224 */ /* 0x000fe200078e0a11 */
[----:B------:R-:W-:Y:S01]  /*6a40*/  ISETP.GT.U32.AND P0, PT, R8, R10, PT ;  /* 0x0000000a0800720c */ /* 0x000fe20003f04070 */
[----:B------:R-:W-:-:S02]  /*6a50*/  IMAD.MOV R13, RZ, RZ, -R13 ;  /* 0x000000ffff0d7224 */ /* 0x000fc400078e0a0d */
[----:B------:R-:W-:Y:S01]  /*6a60*/  @!P3 IMAD.MOV R15, RZ, RZ, -R15 ;  /* 0x000000ffff0fb224 */ /* 0x000fe200078e0a0f */
[----:B------:R-:W-:Y:S01]  /*6a70*/  ISETP.GT.U32.AND P3, PT, R8, R5, PT ;  /* 0x000000050800720c */ /* 0x000fe20003f64070 */
[----:B------:R-:W-:Y:S01]  /*6a80*/  @!P2 IMAD.IADD R14, R14, 0x1, -R8 ;  /* 0x000000010e0ea824 */ /* 0x000fe200078e0a08 */
[----:B------:R-:W-:Y:S01]  /*6a90*/  ISETP.GE.AND P2, PT, R3, RZ, PT ;  /* 0x000000ff0300720c */ /* 0x000fe20003f46270 */
[----:B------:R-:W-:Y:S01]  /*6aa0*/  IMAD R6, R8, R13, R6 ;  /* 0x0000000d08067224 */ /* 0x000fe200078e0206 */
[----:B------:R-:W-:Y:S01]  /*6ab0*/  IABS R3, R4 ;  /* 0x0000000400037213 */ /* 0x000fe20000000000 */
[----:B------:R-:W-:Y:S01]  /*6ac0*/  @!P5 IMAD.IADD R0, R0, 0x1, -R8 ;  /* 0x000000010000d824 */ /* 0x000fe200078e0a08 */
[----:B------:R-:W-:Y:S01]  /*6ad0*/  IABS R13, R7 ;  /* 0x00000007000d7213 */ /* 0x000fe20000000000 */
[----:B------:R-:W-:Y:S01]  /*6ae0*/  @!P4 IMAD.MOV R14, RZ, RZ, -R14 ;  /* 0x000000ffff0ec224 */ /* 0x000fe200078e0a0e */
[----:B------:R-:W-:Y:S01]  /*6af0*/  ISETP.GT.U32.AND P6, PT, R8, R6, PT ;  /* 0x000000060800720c */ /* 0x000fe20003fc4070 */
[--C-:B------:R-:W-:Y:S01]  /*6b00*/  @!P0 IMAD.IADD R10, R10, 0x1, -R8.reuse ;  /* 0x000000010a0a8824 */ /* 0x100fe200078e0a08 */
[----:B------:R-:W-:Y:S01]  /*6b10*/  STL [R1+0x314], R17 ;  /* 0x0003141101007387 */ /* 0x000fe20000100800 */
[----:B------:R-:W-:Y:S01]  /*6b20*/  ISETP.GT.U32.AND P5, PT, R8, R0, PT ;  /* 0x000000000800720c */ /* 0x000fe20003fa4070 */
[----:B------:R-:W-:Y:S01]  /*6b30*/  IMAD.HI.U32 R12, R2, R3, RZ ;  /* 0x00000003020c7227 */ /* 0x000fe200078e00ff */
[----:B------:R-:W-:Y:S01]  /*6b40*/  ISETP.GE.AND P4, PT, R9, RZ, PT ;  /* 0x000000ff0900720c */ /* 0x000fe20003f86270 */
[----:B------:R-:W-:Y:S01]  /*6b50*/  STL [R1+0x2f4], R15 ;  /* 0x0002f40f01007387 */ /* 0x000fe20000100800 */
[----:B------:R-:W-:Y:S01]  /*6b60*/  ISETP.GE.AND P0, PT, R11, RZ, PT ;  /* 0x000000ff0b00720c */ /* 0x000fe20003f06270 */
[----:B------:R-:W-:Y:S01]  /*6b70*/  @!P3 IMAD.IADD R5, R5, 0x1, -R8 ;  /* 0x000000010505b824 */ /* 0x000fe200078e0a08 */
[----:B------:R-:W-:Y:S01]  /*6b80*/  ISETP.GE.AND P3, PT, R4, RZ, PT ;  /* 0x000000ff0400720c */ /* 0x000fe20003f66270 */
[----:B------:R0:W-:Y:S01]  /*6b90*/  STL [R1+0x2f8], R14 ;  /* 0x0002f80e01007387 */ /* 0x0001e20000100800 */
[----:B------:R-:W-:-:S02]  /*6ba0*/  IMAD.MOV R12, RZ, RZ, -R12 ;  /* 0x000000ffff0c7224 */ /* 0x000fc400078e0a0c */
[----:B------:R-:W-:Y:S01]  /*6bb0*/  IMAD.MOV.U32 R9, RZ, RZ, R13 ;  /* 0x000000ffff097224 */ /* 0x000fe200078e000d */
[----:B------:R-:W-:Y:S01]  /*6bc0*/  IADD3 R13, R16, 0x150, RZ ;  /* 0x00000150100d7810 */ /* 0x000fe20007ffe0ff */
[----:B------:R-:W-:Y:S02]  /*6bd0*/  IMAD R3, R8, R12, R3 ;  /* 0x0000000c08037224 */ /* 0x000fe400078e0203 */
[----:B------:R-:W-:-:S04]  /*6be0*/  IMAD.HI.U32 R11, R2, R9, RZ ;  /* 0x00000009020b7227 */ /* 0x000fc800078e00ff */
[----:B0-----:R-:W-:Y:S01]  /*6bf0*/  IMAD.MOV.U32 R14, RZ, RZ, R10 ;  /* 0x000000ffff0e7224 */ /* 0x001fe200078e000a */
[----:B------:R-:W-:Y:S01]  /*6c00*/  IADD3 R10, R16, 0x14e, RZ ;  /* 0x0000014e100a7810 */ /* 0x000fe20007ffe0ff */
[----:B------:R-:W-:Y:S02]  /*6c10*/  @!P6 IMAD.IADD R6, R6, 0x1, -R8 ;  /* 0x000000010606e824 */ /* 0x000fe400078e0a08 */
[----:B------:R-:W-:Y:S01]  /*6c20*/  @!P1 IMAD.MOV R14, RZ, RZ, -R14 ;  /* 0x000000ffff0e9224 */ /* 0x000fe200078e0a0e */
[----:B------:R-:W-:Y:S01]  /*6c30*/  ISETP.GT.U32.AND P1, PT, R8, R5, PT ;  /* 0x000000050800720c */ /* 0x000fe20003f24070 */
[----:B------:R-:W-:Y:S01]  /*6c40*/  @!P5 IMAD.IADD R0, R0, 0x1, -R8 ;  /* 0x000000010000d824 */ /* 0x000fe200078e0a08 */
[C---:B------:R-:W-:Y:S01]  /*6c50*/  ISETP.GT.U32.AND P5, PT, R8.reuse, R3, PT ;  /* 0x000000030800720c */ /* 0x040fe20003fa4070 */
[----:B------:R-:W-:Y:S01]  /*6c60*/  IMAD.MOV R11, RZ, RZ, -R11 ;  /* 0x000000ffff0b7224 */ /* 0x000fe200078e0a0b */
[C---:B------:R-:W-:Y:S01]  /*6c70*/  ISETP.GT.U32.AND P6, PT, R8.reuse, R6, PT ;  /* 0x000000060800720c */ /* 0x040fe20003fc4070 */
[----:B------:R-:W-:Y:S01]  /*6c80*/  IMAD.MOV.U32 R12, RZ, RZ, R0 ;  /* 0x000000ffff0c7224 */ /* 0x000fe200078e0000 */
[----:B------:R-:W-:Y:S01]  /*6c90*/  STL [R1+0x2fc], R14 ;  /* 0x0002fc0e01007387 */ /* 0x000fe20000100800 */
[----:B------:R-:W-:Y:S01]  /*6ca0*/  IMAD R4, R8, R11, R9 ;  /* 0x0000000b08047224 */ /* 0x000fe200078e0209 */
[----:B------:R-:W-:Y:S01]  /*6cb0*/  IADD3 R0, R16, 0x14c, RZ ;  /* 0x0000014c10007810 */ /* 0x000fe20007ffe0ff */
[----:B------:R-:W-:Y:S01]  /*6cc0*/  @!P2 IMAD.MOV R12, RZ, RZ, -R12 ;  /* 0x000000ffff0ca224 */ /* 0x000fe200078e0a0c */
[----:B------:R-:W-:-:S02]  /*6cd0*/  ISETP.GE.AND P2, PT, R13, RZ, PT ;  /* 0x000000ff0d00720c */ /* 0x000fc40003f46270 */
[----:B------:R-:W-:Y:S01]  /*6ce0*/  IABS R13, R13 ;  /* 0x0000000d000d7213 */ /* 0x000fe20000000000 */
[--C-:B------:R-:W-:Y:S01]  /*6cf0*/  @!P1 IMAD.IADD R5, R5, 0x1, -R8.reuse ;  /* 0x0000000105059824 */ /* 0x100fe200078e0a08 */
[----:B------:R-:W-:Y:S01]  /*6d00*/  ISETP.GT.U32.AND P1, PT, R8, R4, PT ;  /* 0x000000040800720c */ /* 0x000fe20003f24070 */
[--C-:B------:R-:W-:Y:S01]  /*6d10*/  @!P5 IMAD.IADD R3, R3, 0x1, -R8.reuse ;  /* 0x000000010303d824 */ /* 0x100fe200078e0a08 */
[----:B------:R0:W-:Y:S01]  /*6d20*/  STL [R1+0x300], R12 ;  /* 0x0003000c01007387 */ /* 0x0001e20000100800 */
[----:B------:R-:W-:Y:S01]  /*6d30*/  @!P6 IMAD.IADD R6, R6, 0x1, -R8 ;  /* 0x000000010606e824 */ /* 0x000fe200078e0a08 */
[----:B------:R-:W-:Y:S01]  /*6d40*/  ISETP.GE.AND P6, PT, R7, RZ, PT ;  /* 0x000000ff0700720c */ /* 0x000fe20003fc6270 */
[----:B------:R-:W-:Y:S01]  /*6d50*/  IMAD.MOV.U32 R7, RZ, RZ, R5 ;  /* 0x000000ffff077224 */ /* 0x000fe200078e0005 */
[----:B------:R-:W-:Y:S01]  /*6d60*/  ISETP.GT.U32.AND P5, PT, R8, R3, PT ;  /* 0x000000030800720c */ /* 0x000fe20003fa4070 */
[----:B------:R-:W-:Y:S01]  /*6d70*/  @!P4 IMAD.MOV R6, RZ, RZ, -R6 ;  /* 0x000000ffff06c224 */ /* 0x000fe200078e0a06 */
[----:B------:R-:W-:Y:S01]  /*6d80*/  ISETP.GE.AND P4, PT, R10, RZ, PT ;  /* 0x000000ff0a00720c */ /* 0x000fe20003f86270 */
[----:B------:R-:W-:Y:S01]  /*6d90*/  @!P0 IMAD.MOV R7, RZ, RZ, -R7 ;  /* 0x000000ffff078224 */ /* 0x000fe200078e0a07 */
[----:B------:R-:W-:-:S02]  /*6da0*/  ISETP.GE.AND P0, PT, R0, RZ, PT ;  /* 0x000000ff0000720c */ /* 0x000fc40003f06270 */
[----:B------:R-:W-:Y:S01]  /*6db0*/  STL [R1+0x30c], R6 ;  /* 0x00030c0601007387 */ /* 0x000fe20000100800 */
[--C-:B------:R-:W-:Y:S01]  /*6dc0*/  @!P1 IMAD.IADD R4, R4, 0x1, -R8.reuse ;  /* 0x0000000104049824 */ /* 0x100fe200078e0a08 */
[----:B------:R-:W-:Y:S02]  /*6dd0*/  IABS R0, R0 ;  /* 0x0000000000007213 */ /* 0x000fe40000000000 */
[----:B------:R1:W-:Y:S01]  /*6de0*/  STL [R1+0x310], R7 ;  /* 0x0003100701007387 */ /* 0x0003e20000100800 */
[----:B------:R-:W-:Y:S02]  /*6df0*/  IABS R10, R10 ;  /* 0x0000000a000a7213 */ /* 0x000fe40000000000 */
[----:B------:R-:W-:Y:S01]  /*6e00*/  ISETP.GT.U32.AND P1, PT, R8, R4, PT ;  /* 0x000000040800720c */ /* 0x000fe20003f24070 */
[----:B------:R-:W-:Y:S01]  /*6e10*/  @!P5 IMAD.IADD R3, R3, 0x1, -R8 ;  /* 0x000000010303d824 */ /* 0x000fe200078e0a08 */
[----:B------:R-:W-:Y:S01]  /*6e20*/  IADD3 R9, R16, 0x14a, RZ ;  /* 0x0000014a10097810 */ /* 0x000fe20007ffe0ff */
[----:B------:R-:W-:Y:S01]  /*6e30*/  IMAD.HI.U32 R5, R2, R0, RZ ;  /* 0x0000000002057227 */ /* 0x000fe200078e00ff */
[----:B0-----:R-:W-:-:S02]  /*6e40*/  IADD3 R12, R16, 0x146, RZ ;  /* 0x00000146100c7810 */ /* 0x001fc40007ffe0ff */
[----:B------:R-:W-:Y:S01]  /*6e50*/  ISETP.GE.AND P5, PT, R9, RZ, PT ;  /* 0x000000ff0900720c */ /* 0x000fe20003fa6270 */
[----:B-1----:R-:W-:Y:S01]  /*6e60*/  IMAD.HI.U32 R7, R2, R13, RZ ;  /* 0x0000000d02077227 */ /* 0x002fe200078e00ff */
[----:B------:R-:W-:Y:S02]  /*6e70*/  IABS R9, R9 ;  /* 0x0000000900097213 */ /* 0x000fe40000000000 */
[----:B------:R-:W-:Y:S01]  /*6e80*/  IABS R15, R12 ;  /* 0x0000000c000f7213 */ /* 0x000fe20000000000 */
[----:B------:R-:W-:Y:S02]  /*6e90*/  IMAD.MOV R7, RZ, RZ, -R7 ;  /* 0x000000ffff077224 */ /* 0x000fe400078e0a07 */
[----:B------:R-:W-:Y:S02]  /*6ea0*/  IMAD.MOV.U32 R11, RZ, RZ, R3 ;  /* 0x000000ffff0b7224 */ /* 0x000fe400078e0003 */
[----:B------:R-:W-:Y:S02]  /*6eb0*/  IMAD R13, R8, R7, R13 ;  /* 0x00000007080d7224 */ /* 0x000fe400078e020d */
[----:B------:R-:W-:-:S02]  /*6ec0*/  IMAD.MOV R5, RZ, RZ, -R5 ;  /* 0x000000ffff057224 */ /* 0x000fc400078e0a05 */
[----:B------:R-:W-:Y:S01]  /*6ed0*/  @!P3 IMAD.MOV R11, RZ, RZ, -R11 ;  /* 0x000000ffff0bb224 */ /* 0x000fe200078e0a0b */
[----:B------:R-:W-:Y:S01]  /*6ee0*/  ISETP.GT.U32.AND P3, PT, R8, R13, PT ;  /* 0x0000000d0800720c */ /* 0x000fe20003f64070 */
[----:B------:R-:W-:Y:S02]  /*6ef0*/  @!P1 IMAD.IADD R4, R4, 0x1, -R8 ;  /* 0x0000000104049824 */ /* 0x000fe400078e0a08 */
[----:B------:R-:W-:Y:S01]  /*6f00*/  IMAD R0, R8, R5, R0 ;  /* 0x0000000508007224 */ /* 0x000fe200078e0200 */
[----:B------:R-:W-:Y:S01]  /*6f10*/  STL [R1+0x304], R11 ;  /* 0x0003040b01007387 */ /* 0x000fe20000100800 */
[----:B------:R-:W-:Y:S01]  /*6f20*/  IMAD.MOV.U32 R7, RZ, RZ, R4 ;  /* 0x000000ffff077224 */ /* 0x000fe200078e0004 */
[----:B------:R-:W-:Y:S01]  /*6f30*/  IABS R4, R18 ;  /* 0x0000001200047213 */ /* 0x000fe20000000000 */
[----:B------:R-:W-:-:S04]  /*6f40*/  IMAD.HI.U32 R6, R2, R10, RZ ;  /* 0x0000000a02067227 */ /* 0x000fc800078e00ff */
[----:B------:R-:W-:Y:S01]  /*6f50*/  @!P6 IMAD.MOV R7, RZ, RZ, -R7 ;  /* 0x000000ffff07e224 */ /* 0x000fe200078e0a07 */
[C---:B------:R-:W-:Y:S01]  /*6f60*/  ISETP.GT.U32.AND P6, PT, R8.reuse, R0, PT ;  /* 0x000000000800720c */ /* 0x040fe20003fc4070 */
[----:B------:R-:W-:Y:S02]  /*6f70*/  IMAD.MOV R6, RZ, RZ, -R6 ;  /* 0x000000ffff067224 */ /* 0x000fe400078e0a06 */
[----:B------:R-:W-:Y:S01]  /*6f80*/  @!P3 IMAD.IADD R13, R13, 0x1, -R8 ;  /* 0x000000010d0db824 */ /* 0x000fe200078e0a08 */
[----:B------:R0:W-:Y:S01]  /*6f90*/  STL [R1+0x308], R7 ;  /* 0x0003080701007387 */ /* 0x0001e20000100800 */
[----:B------:R-:W-:Y:S01]  /*6fa0*/  IMAD R10, R8, R6, R10 ;  /* 0x00000006080a7224 */ /* 0x000fe200078e020a */
[----:B------:R-:W-:Y:S01]  /*6fb0*/  IADD3 R6, R16, 0x142, RZ ;  /* 0x0000014210067810 */ /* 0x000fe20007ffe0ff */
[----:B------:R-:W-:Y:S01]  /*6fc0*/  IMAD.HI.U32 R3, R2, R9, RZ ;  /* 0x0000000902037227 */ /* 0x000fe200078e00ff */
[C---:B------:R-:W-:Y:S02]  /*6fd0*/  ISETP.GT.U32.AND P3, PT, R8.reuse, R13, PT ;  /* 0x0000000d0800720c */ /* 0x040fe40003f64070 */
[----:B------:R-:W-:Y:S01]  /*6fe0*/  ISETP.GT.U32.AND P1, PT, R8, R10, PT ;  /* 0x0000000a0800720c */ /* 0x000fe20003f24070 */
[----:B------:R-:W-:Y:S01]  /*6ff0*/  IMAD.MOV R3, RZ, RZ, -R3 ;  /* 0x000000ffff037224 */ /* 0x000fe200078e0a03 */
[----:B------:R-:W-:Y:S01]  /*7000*/  IABS R14, R6 ;  /* 0x00000006000e7213 */ /* 0x000fe20000000000 */
[----:B------:R-:W-:Y:S01]  /*7010*/  @!P6 IMAD.IADD R0, R0, 0x1, -R8 ;  /* 0x000000010000e824 */ /* 0x000fe200078e0a08 */
[----:B0-----:R-:W-:Y:S01]  /*7020*/  IADD3 R7, R16, 0x144, RZ ;  /* 0x0000014410077810 */ /* 0x001fe20007ffe0ff */
[----:B------:R-:W-:-:S02]  /*7030*/  IMAD R9, R8, R3, R9 ;  /* 0x0000000308097224 */ /* 0x000fc400078e0209 */
[----:B------:R-:W-:Y:S01]  /*7040*/  IMAD.HI.U32 R5, R2, R15, RZ ;  /* 0x0000000f02057227 */ /* 0x000fe200078e00ff */
[----:B------:R-:W-:Y:S02]  /*7050*/  ISETP.GT.U32.AND P6, PT, R8, R0, PT ;  /* 0x000000000800720c */ /* 0x000fe40003fc4070 */
[----:B------:R-:W-:Y:S01]  /*7060*/  IABS R3, R7 ;  /* 0x0000000700037213 */ /* 0x000fe20000000000 */
[----:B------:R-:W-:Y:S02]  /*7070*/  IMAD.MOV R5, RZ, RZ, -R5 ;  /* 0x000000ffff057224 */ /* 0x000fe400078e0a05 */
[--C-:B------:R-:W-:Y:S02]  /*7080*/  @!P1 IMAD.IADD R10, R10, 0x1, -R8.reuse ;  /* 0x000000010a0a9824 */ /* 0x100fe400078e0a08 */
[----:B------:R-:W-:Y:S01]  /*7090*/  @!P3 IMAD.IADD R13, R13, 0x1, -R8 ;  /* 0x000000010d0db824 */ /* 0x000fe200078e0a08 */
[C---:B------:R-:W-:Y:S01]  /*70a0*/  ISETP.GT.U32.AND P3, PT, R8.reuse, R9, PT ;  /* 0x000000090800720c */ /* 0x040fe20003f64070 */
[C---:B------:R-:W-:Y:S01]  /*70b0*/  IMAD R15, R8.reuse, R5, R15 ;  /* 0x00000005080f7224 */ /* 0x040fe200078e020f */
[----:B------:R-:W-:Y:S01]  /*70c0*/  ISETP.GT.U32.AND P1, PT, R8, R10, PT ;  /* 0x0000000a0800720c */ /* 0x000fe20003f24070 */
[----:B------:R-:W-:Y:S01]  /*70d0*/  IMAD.HI.U32 R11, R2, R4, RZ ;  /* 0x00000004020b7227 */ /* 0x000fe200078e00ff */
[----:B------:R-:W-:-:S03]  /*70e0*/  IADD3 R5, R16, 0x140, RZ ;  /* 0x0000014010057810 */ /* 0x000fc60007ffe0ff */
[--C-:B------:R-:W-:Y:S01]  /*70f0*/  @!P6 IMAD.IADD R0, R0, 0x1, -R8.reuse ;  /* 0x000000010000e824 */ /* 0x100fe200078e0a08 */
[----:B------:R-:W-:Y:S01]  /*7100*/  ISETP.GT.U32.AND P6, PT, R8, R15, PT ;  /* 0x0000000f0800720c */ /* 0x000fe20003fc4070 */
[----:B------:R-:W-:Y:S02]  /*7110*/  IMAD.MOV R11, RZ, RZ, -R11 ;  /* 0x000000ffff0b7224 */ /* 0x000fe400078e0a0b */
[----:B------:R-:W-:Y:S01]  /*7120*/  IMAD.MOV.U32 R19, RZ, RZ, R13 ;  /* 0x000000ffff137224 */ /* 0x000fe200078e000d */
[----:B------:R-:W-:Y:S01]  /*7130*/  IABS R13, R5 ;  /* 0x00000005000d7213 */ /* 0x000fe20000000000 */
[----:B------:R-:W-:Y:S01]  /*7140*/  @!P3 IMAD.IADD R9, R9, 0x1, -R8 ;  /* 0x000000010909b824 */ /* 0x000fe200078e0a08 */
[----:B------:R-:W-:Y:S01]  /*7150*/  ISETP.GE.AND P3, PT, R18, RZ, PT ;  /* 0x000000ff1200720c */ /* 0x000fe20003f66270 */
[C---:B------:R-:W-:Y:S02]  /*7160*/  IMAD R4, R8.reuse, R11, R4 ;  /* 0x0000000b08047224 */ /* 0x040fe400078e0204 */
[----:B------:R-:W-:Y:S01]  /*7170*/  @!P2 IMAD.MOV R19, RZ, RZ, -R19 ;  /* 0x000000ffff13a224 */ /* 0x000fe200078e0a13 */
[----:B------:R-:W-:Y:S01]  /*7180*/  ISETP.GT.U32.AND P2, PT, R8, R9, PT ;  /* 0x000000090800720c */ /* 0x000fe20003f44070 */
[--C-:B------:R-:W-:Y:S01]  /*7190*/  @!P1 IMAD.IADD R10, R10, 0x1, -R8.reuse ;  /* 0x000000010a0a9824 */ /* 0x100fe200078e0a08 */
[----:B------:R-:W-:Y:S01]  /*71a0*/  ISETP.GT.U32.AND P1, PT, R8, R4, PT ;  /* 0x000000040800720c */ /* 0x000fe20003f24070 */
[----:B------:R-:W-:Y:S01]  /*71b0*/  @!P6 IMAD.IADD R15, R15, 0x1, -R8 ;  /* 0x000000010f0fe824 */ /* 0x000fe200078e0a08 */
[----:B------:R0:W-:Y:S01]  /*71c0*/  STL [R1+0x2f0], R19 ;  /* 0x0002f01301007387 */ /* 0x0001e20000100800 */
[----:B------:R-:W-:-:S04]  /*71d0*/  IMAD.HI.U32 R17, R2, R3, RZ ;  /* 0x0000000302117227 */ /* 0x000fc800078e00ff */
[----:B------:R-:W-:-:S04]  /*71e0*/  IMAD.HI.U32 R11, R2, R14, RZ ;  /* 0x0000000e020b7227 */ /* 0x000fc800078e00ff */
[----:B------:R-:W-:Y:S02]  /*71f0*/  IMAD.MOV R17, RZ, RZ, -R17 ;  /* 0x000000ffff117224 */ /* 0x000fe400078e0a11 */
[----:B0-----:R-:W-:Y:S02]  /*7200*/  IMAD.MOV.U32 R19, RZ, RZ, R10 ;  /* 0x000000ffff137224 */ /* 0x001fe400078e000a */
[----:B------:R-:W-:-:S04]  /*7210*/  IMAD.HI.U32 R10, R2, R13, RZ ;  /* 0x0000000d020a7227 */ /* 0x000fc800078e00ff */
[----:B------:R-:W-:Y:S01]  /*7220*/  @!P4 IMAD.MOV R19, RZ, RZ, -R19 ;  /* 0x000000ffff13c224 */ /* 0x000fe200078e0a13 */
[C---:B------:R-:W-:Y:S01]  /*7230*/  ISETP.GT.U32.AND P4, PT, R8.reuse, R15, PT ;  /* 0x0000000f0800720c */ /* 0x040fe20003f84070 */
[----:B------:R-:W-:Y:S02]  /*7240*/  IMAD.MOV R11, RZ, RZ, -R11 ;  /* 0x000000ffff0b7224 */ /* 0x000fe400078e0a0b */
[C---:B------:R-:W-:Y:S01]  /*7250*/  IMAD R3, R8.reuse, R17, R3 ;  /* 0x0000001108037224 */ /* 0x040fe200078e0203 */
[----:B------:R-:W-:Y:S01]  /*7260*/  STL [R1+0x2e8], R19 ;  /* 0x0002e81301007387 */ /* 0x000fe20000100800 */
[----:B------:R-:W-:Y:S02]  /*7270*/  @!P2 IMAD.IADD R9, R9, 0x1, -R8 ;  /* 0x000000010909a824 */ /* 0x000fe400078e0a08 */
[----:B------:R-:W-:Y:S01]  /*7280*/  IMAD.MOV R10, RZ, RZ, -R10 ;  /* 0x000000ffff0a7224 */ /* 0x000fe200078e0a0a */
[----:B------:R-:W-:Y:S01]  /*7290*/  ISETP.GT.U32.AND P2, PT, R8, R3, PT ;  /* 0x000000030800720c */ /* 0x000fe20003f44070 */
[----:B------:R-:W-:Y:S01]  /*72a0*/  @!P1 IMAD.IADD R4, R4, 0x1, -R8 ;  /* 0x0000000104049824 */ /* 0x000fe200078e0a08 */
[----:B------:R-:W-:Y:S01]  /*72b0*/  ISETP.GE.AND P1, PT, R12, RZ, PT ;  /* 0x000000ff0c00720c */ /* 0x000fe20003f26270 */
[----:B------:R-:W-:Y:S01]  /*72c0*/  IMAD R14, R8, R11, R14 ;  /* 0x0000000b080e7224 */ /* 0x000fe200078e020e */
[----:B------:R-:W-:Y:S01]  /*72d0*/  IADD3 R12, R16, 0x13a, RZ ;  /* 0x0000013a100c7810 */ /* 0x000fe20007ffe0ff */
[----:B------:R-:W-:Y:S01]  /*72e0*/  IMAD.MOV.U32 R11, RZ, RZ, R9 ;  /* 0x000000ffff0b7224 */ /* 0x000fe200078e0009 */
[C---:B------:R-:W-:Y:S01]  /*72f0*/  ISETP.GT.U32.AND P6, PT, R8.reuse, R4, PT ;  /* 0x000000040800720c */ /* 0x040fe20003fc4070 */
[----:B------:R-:W-:Y:S01]  /*7300*/  IMAD R13, R8, R10, R13 ;  /* 0x0000000a080d7224 */ /* 0x000fe200078e020d */
[----:B------:R-:W-:Y:S01]  /*7310*/  IADD3 R9, R16, 0x13c, RZ ;  /* 0x0000013c10097810 */ /* 0x000fe20007ffe0ff */
[----:B------:R-:W-:Y:S01]  /*7320*/  @!P5 IMAD.MOV R11, RZ, RZ, -R11 ;  /* 0x000000ffff0bd224 */ /* 0x000fe200078e0a0b */
[C---:B------:R-:W-:Y:S01]  /*7330*/  ISETP.GT.U32.AND P5, PT, R8.reuse, R14, PT ;  /* 0x0000000e0800720c */ /* 0x040fe20003fa4070 */
[----:B------:R-:W-:Y:S01]  /*7340*/  @!P4 IMAD.IADD R15, R15, 0x1, -R8 ;  /* 0x000000010f0fc824 */ /* 0x000fe200078e0a08 */
[----:B------:R-:W-:Y:S01]  /*7350*/  ISETP.GT.U32.AND P4, PT, R8, R13, PT ;  /* 0x0000000d0800720c */ /* 0x000fe20003f84070 */
[----:B------:R-:W-:Y:S01]  /*7360*/  @!P0 IMAD.MOV R0, RZ, RZ, -R0 ;  /* 0x000000ffff008224 */ /* 0x000fe200078e0a00 */
[----:B------:R-:W-:Y:S01]  /*7370*/  ISETP.GE.AND P0, PT, R7, RZ, PT ;  /* 0x000000ff0700720c */ /* 0x000fe20003f06270 */
[--C-:B------:R-:W-:Y:S01]  /*7380*/  @!P2 IMAD.IADD R3, R3, 0x1, -R8.reuse ;  /* 0x000000010303a824 */ /* 0x100fe200078e0a08 */
[----:B------:R-:W-:Y:S01]  /*7390*/  ISETP.GE.AND P2, PT, R5, RZ, PT ;  /* 0x000000ff0500720c */ /* 0x000fe20003f46270 */
[----:B------:R-:W-:Y:S01]  /*73a0*/  @!P1 IMAD.MOV R15, RZ, RZ, -R15 ;  /* 0x000000ffff0f9224 */ /* 0x000fe200078e0a0f */
[----:B------:R0:W-:Y:S01]  /*73b0*/  STL [R1+0x2e4], R0 ;  /* 0x0002e40001007387 */ /* 0x0001e20000100800 */
[----:B------:R-:W-:Y:S01]  /*73c0*/  @!P6 IMAD.IADD R4, R4, 0x1, -R8 ;  /* 0x000000010404e824 */ /* 0x000fe200078e0a08 */
[----:B------:R-:W-:-:S02]  /*73d0*/  IABS R5, R9 ;  /* 0x0000000900057213 */ /* 0x000fc40000000000 */
[----:B------:R-:W-:Y:S01]  /*73e0*/  ISETP.GE.AND P6, PT, R6, RZ, PT ;  /* 0x000000ff0600720c */ /* 0x000fe20003fc6270 */
[--C-:B------:R-:W-:Y:S01]  /*73f0*/  @!P5 IMAD.IADD R14, R14, 0x1, -R8.reuse ;  /* 0x000000010e0ed824 */ /* 0x100fe200078e0a08 */
[----:B------:R-:W-:Y:S01]  /*7400*/  ISETP.GT.U32.AND P5, PT, R8, R3, PT ;  /* 0x000000030800720c */ /* 0x000fe20003fa4070 */
[----:B------:R-:W-:Y:S01]  /*7410*/  @!P4 IMAD.IADD R13, R13, 0x1, -R8 ;  /* 0x000000010d0dc824 */ /* 0x000fe200078e0a08 */
[----:B------:R1:W-:Y:S01]  /*7420*/  STL [R1+0x2e0], R11 ;  /* 0x0002e00b01007387 */ /* 0x0003e20000100800 */
[----:B------:R-:W-:Y:S01]  /*7430*/  IMAD.MOV.U32 R10, RZ, RZ, R4 ;  /* 0x000000ffff0a7224 */ /* 0x000fe200078e0004 */
[----:B0-----:R-:W-:Y:S01]  /*7440*/  IADD3 R0, R16, 0x13e, RZ ;  /* 0x0000013e10007810 */ /* 0x001fe20007ffe0ff */
[----:B------:R-:W-:Y:S01]  /*7450*/  IMAD.MOV.U32 R4, RZ, RZ, R5 ;  /* 0x000000ffff047224 */ /* 0x000fe200078e0005 */
[----:B------:R-:W-:Y:S01]  /*7460*/  ISETP.GT.U32.AND P4, PT, R8, R13, PT ;  /* 0x0000000d0800720c */ /* 0x000fe20003f84070 */
[----:B------:R-:W-:Y:S01]  /*7470*/  @!P3 IMAD.MOV R10, RZ, RZ, -R10 ;  /* 0x000000ffff0ab224 */ /* 0x000fe200078e0a0a */
[----:B------:R-:W-:Y:S01]  /*7480*/  IABS R7, R0 ;  /* 0x0000000000077213 */ /* 0x000fe20000000000 */
[----:B------:R-:W-:Y:S01]  /*7490*/  IMAD.HI.U32 R5, R2, R4, RZ ;  /* 0x0000000402057227 */ /* 0x000fe200078e00ff */
[----:B------:R-:W-:-:S02]  /*74a0*/  ISETP.GT.U32.AND P3, PT, R8, R14, PT ;  /* 0x0000000e0800720c */ /* 0x000fc40003f64070 */
[----:B------:R0:W-:Y:S01]  /*74b0*/  STL [R1+0x2b8], R10 ;  /* 0x0002b80a01007387 */ /* 0x0001e20000100800 */
[----:B------:R-:W-:Y:S01]  /*74c0*/  IMAD.HI.U32 R6, R2, R7, RZ ;  /* 0x0000000702067227 */ /* 0x000fe200078e00ff */
[----:B-1----:R-:W-:Y:S02]  /*74d0*/  IABS R11, R12 ;  /* 0x0000000c000b7213 */ /* 0x002fe40000000000 */
[----:B------:R1:W-:Y:S01]  /*74e0*/  STL [R1+0x2bc], R15 ;  /* 0x0002bc0f01007387 */ /* 0x0003e20000100800 */
[----:B------:R-:W-:Y:S02]  /*74f0*/  IMAD.MOV R6, RZ, RZ, -R6 ;  /* 0x000000ffff067224 */ /* 0x000fe400078e0a06 */
[----:B------:R-:W-:Y:S02]  /*7500*/  IMAD.MOV R5, RZ, RZ, -R5 ;  /* 0x000000ffff057224 */ /* 0x000fe400078e0a05 */
[----:B------:R-:W-:Y:S01]  /*7510*/  IMAD R7, R8, R6, R7 ;  /* 0x0000000608077224 */ /* 0x000fe200078e0207 */
[----:B0-----:R-:W-:Y:S01]  /*7520*/  IADD3 R10, R16, 0x138, RZ ;  /* 0x00000138100a7810 */ /* 0x001fe20007ffe0ff */
[----:B------:R-:W-:-:S02]  /*7530*/  @!P5 IMAD.IADD R3, R3, 0x1, -R8 ;  /* 0x000000010303d824 */ /* 0x000fc400078e0a08 */
[C---:B------:R-:W-:Y:S01]  /*7540*/  IMAD R4, R8.reuse, R5, R4 ;  /* 0x0000000508047224 */ /* 0x040fe200078e0204 */
[----:B------:R-:W-:Y:S01]  /*7550*/  ISETP.GT.U32.AND P5, PT, R8, R7, PT ;  /* 0x000000070800720c */ /* 0x000fe20003fa4070 */
[----:B------:R-:W-:Y:S01]  /*7560*/  @!P4 IMAD.IADD R13, R13, 0x1, -R8 ;  /* 0x000000010d0dc824 */ /* 0x000fe200078e0a08 */
[----:B------:R-:W-:Y:S01]  /*7570*/  IABS R18, R10 ;  /* 0x0000000a00127213 */ /* 0x000fe20000000000 */
[----:B------:R-:W-:Y:S01]  /*7580*/  IMAD.HI.U32 R5, R2, R11, RZ ;  /* 0x0000000b02057227 */ /* 0x000fe200078e00ff */
[----:B------:R-:W-:-:S03]  /*7590*/  ISETP.GT.U32.AND P4, PT, R8, R4, PT ;  /* 0x000000040800720c */ /* 0x000fc60003f84070 */
[----:B------:R-:W-:Y:S01]  /*75a0*/  @!P3 IMAD.IADD R14, R14, 0x1, -R8 ;  /* 0x000000010e0eb824 */ /* 0x000fe200078e0a08 */
[----:B------:R-:W-:Y:S01]  /*75b0*/  ISETP.GE.AND P3, PT, R0, RZ, PT ;  /* 0x000000ff0000720c */ /* 0x000fe20003f66270 */
[----:B------:R-:W-:Y:S01]  /*75c0*/  IMAD.HI.U32 R6, R2, R18, RZ ;  /* 0x0000001202067227 */ /* 0x000fe200078e00ff */
[----:B------:R-:W-:-:S03]  /*75d0*/  IADD3 R0, R16, 0x136, RZ ;  /* 0x0000013610007810 */ /* 0x000fc60007ffe0ff */
[--C-:B------:R-:W-:Y:S01]  /*75e0*/  @!P5 IMAD.IADD R7, R7, 0x1, -R8.reuse ;  /* 0x000000010707d824 */ /* 0x100fe200078e0a08 */
[----:B------:R-:W-:Y:S01]  /*75f0*/  ISETP.GE.AND P5, PT, R9, RZ, PT ;  /* 0x000000ff0900720c */ /* 0x000fe20003fa6270 */
[----:B------:R-:W-:Y:S01]  /*7600*/  IMAD.MOV R5, RZ, RZ, -R5 ;  /* 0x000000ffff057224 */ /* 0x000fe200078e0a05 */
[----:B------:R-:W-:Y:S01]  /*7610*/  IADD3 R9, R16, 0x134, RZ ;  /* 0x0000013410097810 */ /* 0x000fe20007ffe0ff */
[----:B------:R-:W-:Y:S01]  /*7620*/  @!P4 IMAD.IADD R4, R4, 0x1, -R8 ;  /* 0x000000010404c824 */ /* 0x000fe200078e0a08 */
[C---:B------:R-:W-:Y:S01]  /*7630*/  ISETP.GT.U32.AND P4, PT, R8.reuse, R7, PT ;  /* 0x000000070800720c */ /* 0x040fe20003f84070 */
[----:B------:R-:W-:Y:S02]  /*7640*/  IMAD.MOV.U32 R17, RZ, RZ, R3 ;  /* 0x000000ffff117224 */ /* 0x000fe400078e0003 */
[----:B------:R-:W-:Y:S02]  /*7650*/  IMAD.MOV R6, RZ, RZ, -R6 ;  /* 0x000000ffff067224 */ /* 0x000fe400078e0a06 */
[C---:B------:R-:W-:Y:S01]  /*7660*/  IMAD R11, R8.reuse, R5, R11 ;  /* 0x00000005080b7224 */ /* 0x040fe200078e020b */
[----:B------:R-:W-:Y:S01]  /*7670*/  IABS R5, R0 ;  /* 0x0000000000057213 */ /* 0x000fe20000000000 */
[----:B------:R-:W-:Y:S01]  /*7680*/  @!P0 IMAD.MOV R17, RZ, RZ, -R17 ;  /* 0x000000ffff118224 */ /* 0x000fe200078e0a11 */
[C---:B------:R-:W-:Y:S01]  /*7690*/  ISETP.GT.U32.AND P0, PT, R8.reuse, R4, PT ;  /* 0x000000040800720c */ /* 0x040fe20003f04070 */
[----:B------:R-:W-:Y:S01]  /*76a0*/  IMAD R18, R8, R6, R18 ;  /* 0x0000000608127224 */ /* 0x000fe200078e0212 */
[----:B------:R-:W-:Y:S01]  /*76b0*/  IABS R6, R9 ;  /* 0x0000000900067213 */ /* 0x000fe20000000000 */
[----:B-1----:R-:W-:Y:S01]  /*76c0*/  IMAD.MOV.U32 R15, RZ, RZ, R13 ;  /* 0x000000ffff0f7224 */ /* 0x002fe200078e000d */
[----:B------:R-:W-:Y:S01]  /*76d0*/  STL [R1+0x2d8], R17 ;  /* 0x0002d81101007387 */ /* 0x000fe20000100800 */
[----:B------:R-:W-:Y:S01]  /*76e0*/  IMAD.HI.U32 R3, R2, R5, RZ ;  /* 0x0000000502037227 */ /* 0x000fe200078e00ff */
[----:B------:R-:W-:-:S03]  /*76f0*/  ISETP.GT.U32.AND P1, PT, R8, R11, PT ;  /* 0x0000000b0800720c */ /* 0x000fc60003f24070 */
[----:B------:R-:W-:Y:S01]  /*7700*/  @!P6 IMAD.MOV R14, RZ, RZ, -R14 ;  /* 0x000000ffff0ee224 */ /* 0x000fe200078e0a0e */
[----:B------:R-:W-:Y:S01]  /*7710*/  ISETP.GT.U32.AND P6, PT, R8, R18, PT ;  /* 0x000000120800720c */ /* 0x000fe20003fc4070 */
[----:B------:R-:W-:Y:S01]  /*7720*/  @!P2 IMAD.MOV R15, RZ, RZ, -R15 ;  /* 0x000000ffff0fa224 */ /* 0x000fe200078e0a0f */
[----:B------:R-:W-:Y:S01]  /*7730*/  ISETP.GE.AND P2, PT, R12, RZ, PT ;  /* 0x000000ff0c00720c */ /* 0x000fe20003f46270 */
[----:B------:R-:W-:Y:S01]  /*7740*/  IMAD.HI.U32 R13, R2, R6, RZ ;  /* 0x00000006020d7227 */ /* 0x000fe200078e00ff */
[----:B------:R-:W-:Y:S03]  /*7750*/  STL [R1+0x2c4], R14 ;  /* 0x0002c40e01007387 */ /* 0x000fe60000100800 */
[----:B------:R-:W-:Y:S01]  /*7760*/  @!P4 IMAD.IADD R7, R7, 0x1, -R8 ;  /* 0x000000010707c824 */ /* 0x000fe200078e0a08 */
[----:B------:R0:W-:Y:S01]  /*7770*/  STL [R1+0x2d4], R15 ;  /* 0x0002d40f01007387 */ /* 0x0001e20000100800 */
[----:B------:R-:W-:Y:S01]  /*7780*/  IMAD.MOV R3, RZ, RZ, -R3 ;  /* 0x000000ffff037224 */ /* 0x000fe200078e0a03 */
[----:B------:R-:W-:Y:S01]  /*7790*/  ISETP.GE.AND P4, PT, R10, RZ, PT ;  /* 0x000000ff0a00720c */ /* 0x000fe20003f86270 */
[----:B------:R-:W-:-:S02]  /*77a0*/  IMAD.MOV R13, RZ, RZ, -R13 ;  /* 0x000000ffff0d7224 */ /* 0x000fc400078e0a0d */
[----:B------:R-:W-:Y:S01]  /*77b0*/  @!P0 IMAD.IADD R4, R4, 0x1, -R8 ;  /* 0x0000000104048824 */ /* 0x000fe200078e0a08 */
[----:B------:R-:W-:Y:S01]  /*77c0*/  ISETP.GE.AND P0, PT, R0, RZ, PT ;  /* 0x000000ff0000720c */ /* 0x000fe20003f06270 */
[----:B------:R-:W-:Y:S01]  /*77d0*/  IMAD R5, R8, R3, R5 ;  /* 0x0000000308057224 */ /* 0x000fe200078e0205 */
[----:B------:R-:W-:Y:S01]  /*77e0*/  IADD3 R0, R16, 0x132, RZ ;  /* 0x0000013210007810 */ /* 0x000fe20007ffe0ff */
[----:B------:R-:W-:Y:S01]  /*77f0*/  IMAD R6, R8, R13, R6 ;  /* 0x0000000d08067224 */ /* 0x000fe200078e0206 */
[----:B------:R-:W-:Y:S01]  /*7800*/  IADD3 R3, R16, 0x130, RZ ;  /* 0x0000013010037810 */ /* 0x000fe20007ffe0ff */
[----:B0-----:R-:W-:Y:S01]  /*7810*/  IMAD.MOV.U32 R15, RZ, RZ, R7 ;  /* 0x000000ffff0f7224 */ /* 0x001fe200078e0007 */
[----:B------:R-:W-:Y:S01]  /*7820*/  IABS R7, R0 ;  /* 0x0000000000077213 */ /* 0x000fe20000000000 */
[----:B------:R-:W-:Y:S01]  /*7830*/  IMAD.MOV.U32 R14, RZ, RZ, R4 ;  /* 0x000000ffff0e7224 */ /* 0x000fe200078e0004 */
[----:B------:R-:W-:Y:S01]  /*7840*/  IABS R4, R3 ;  /* 0x0000000300047213 */ /* 0x000fe20000000000 */
[----:B------:R-:W-:Y:S01]  /*7850*/  @!P3 IMAD.MOV R15, RZ, RZ, -R15 ;  /* 0x000000ffff0fb224 */ /* 0x000fe200078e0a0f */
[----:B------:R-:W-:Y:S01]  /*7860*/  ISETP.GT.U32.AND P3, PT, R8, R5, PT ;  /* 0x000000050800720c */ /* 0x000fe20003f64070 */
[----:B------:R-:W-:Y:S01]  /*7870*/  @!P6 IMAD.IADD R18, R18, 0x1, -R8 ;  /* 0x000000011212e824 */ /* 0x000fe200078e0a08 */
[----:B------:R-:W-:Y:S01]  /*7880*/  IADD3 R13, R16, 0x12e, RZ ;  /* 0x0000012e100d7810 */ /* 0x000fe20007ffe0ff */
[----:B------:R-:W-:Y:S01]  /*7890*/  @!P5 IMAD.MOV R14, RZ, RZ, -R14 ;  /* 0x000000ffff0ed224 */ /* 0x000fe200078e0a0e */
[C---:B------:R-:W-:Y:S01]  /*78a0*/  ISETP.GT.U32.AND P5, PT, R8.reuse, R6, PT ;  /* 0x000000060800720c */ /* 0x040fe20003fa4070 */
[----:B------:R-:W-:Y:S01]  /*78b0*/  @!P1 IMAD.IADD R11, R11, 0x1, -R8 ;  /* 0x000000010b0b9824 */ /* 0x000fe200078e0a08 */
[----:B------:R-:W-:Y:S01]  /*78c0*/  ISETP.GT.U32.AND P6, PT, R8, R18, PT ;  /* 0x000000120800720c */ /* 0x000fe20003fc4070 */
[----:B------:R-:W-:Y:S01]  /*78d0*/  IMAD.HI.U32 R10, R2, R7, RZ ;  /* 0x00000007020a7227 */ /* 0x000fe200078e00ff */
[----:B------:R0:W-:Y:S02]  /*78e0*/  STL [R1+0x2c8], R15 ;  /* 0x0002c80f01007387 */ /* 0x0001e40000100800 */
[----:B------:R-:W-:Y:S01]  /*78f0*/  ISETP.GT.U32.AND P1, PT, R8, R11, PT ;  /* 0x0000000b0800720c */ /* 0x000fe20003f24070 */
[----:B------:R-:W-:Y:S01]  /*7900*/  IMAD.MOV R10, RZ, RZ, -R10 ;  /* 0x000000ffff0a7224 */ /* 0x000fe200078e0a0a */
[----:B------:R-:W-:Y:S01]  /*7910*/  STL [R1+0x2d0], R14 ;  /* 0x0002d00e01007387 */ /* 0x000fe20000100800 */
[----:B------:R-:W-:-:S02]  /*7920*/  @!P3 IMAD.IADD R5, R5, 0x1, -R8 ;  /* 0x000000010505b824 */ /* 0x000fc400078e0a08 */
[----:B------:R-:W-:Y:S01]  /*7930*/  IMAD R7, R8, R10, R7 ;  /* 0x0000000a08077224 */ /* 0x000fe200078e0207 */
[----:B------:R-:W-:Y:S01]  /*7940*/  IADD3 R10, R16, 0x126, RZ ;  /* 0x00000126100a7810 */ /* 0x000fe20007ffe0ff */
[--C-:B------:R-:W-:Y:S01]  /*7950*/  @!P5 IMAD.IADD R6, R6, 0x1, -R8.reuse ;  /* 0x000000010606d824 */ /* 0x100fe200078e0a08 */
[----:B------:R-:W-:Y:S01]  /*7960*/  ISETP.GT.U32.AND P3, PT, R8, R5, PT ;  /* 0x000000050800720c */ /* 0x000fe20003f64070 */
[----:B------:R-:W-:Y:S01]  /*7970*/  @!P6 IMAD.IADD R18, R18, 0x1, -R8 ;  /* 0x000000011212e824 */ /* 0x000fe200078e0a08 */
[----:B------:R-:W-:Y:S01]  /*7980*/  ISETP.GE.AND P6, PT, R0, RZ, PT ;  /* 0x000000ff0000720c */ /* 0x000fe20003fc6270 */
[----:B------:R-:W-:Y:S01]  /*7990*/  IMAD.HI.U32 R0, R2, R4, RZ ;  /* 0x0000000402007227 */ /* 0x000fe200078e00ff */
[----:B------:R-:W-:-:S03]  /*79a0*/  ISETP.GT.U32.AND P5, PT, R8, R6, PT ;  /* 0x000000060800720c */ /* 0x000fc60003fa4070 */
[----:B------:R-:W-:Y:S02]  /*79b0*/  IMAD.MOV R0, RZ, RZ, -R0 ;  /* 0x000000ffff007224 */ /* 0x000fe400078e0a00 */
[----:B------:R-:W-:Y:S01]  /*79c0*/  @!P1 IMAD.IADD R11, R11, 0x1, -R8 ;  /* 0x000000010b0b9824 */ /* 0x000fe200078e0a08 */
[----:B------:R-:W-:Y:S01]  /*79d0*/  ISETP.GE.AND P1, PT, R9, RZ, PT ;  /* 0x000000ff0900720c */ /* 0x000fe20003f26270 */
[C---:B------:R-:W-:Y:S01]  /*79e0*/  IMAD R4, R8.reuse, R0, R4 ;  /* 0x0000000008047224 */ /* 0x040fe200078e0204 */
[----:B------:R-:W-:Y:S01]  /*79f0*/  IABS R9, R13 ;  /* 0x0000000d00097213 */ /* 0x000fe20000000000 */
[--C-:B------:R-:W-:Y:S01]  /*7a00*/  @!P3 IMAD.IADD R5, R5, 0x1, -R8.reuse ;  /* 0x000000010505b824 */ /* 0x100fe200078e0a08 */
[----:B------:R-:W-:Y:S01]  /*7a10*/  ISETP.GT.U32.AND P3, PT, R8, R7, PT ;  /* 0x000000070800720c */ /* 0x000fe20003f64070 */
[----:B------:R-:W-:Y:S01]  /*7a20*/  IMAD.MOV.U32 R12, RZ, RZ, R11 ;  /* 0x000000ffff0c7224 */ /* 0x000fe200078e000b */
[----:B------:R-:W-:Y:S01]  /*7a30*/  IADD3 R11, R16, 0x12c, RZ ;  /* 0x0000012c100b7810 */ /* 0x000fe20007ffe0ff */
[----:B------:R-:W-:Y:S01]  /*7a40*/  @!P5 IMAD.IADD R6, R6, 0x1, -R8 ;  /* 0x000000010606d824 */ /* 0x000fe200078e0a08 */
[----:B------:R-:W-:Y:S01]  /*7a50*/  ISETP.GT.U32.AND P5, PT, R8, R4, PT ;  /* 0x000000040800720c */ /* 0x000fe20003fa4070 */
[----:B------:R-:W-:Y:S01]  /*7a60*/  @!P2 IMAD.MOV R12, RZ, RZ, -R12 ;  /* 0x000000ffff0ca224 */ /* 0x000fe200078e0a0c */
[----:B------:R-:W-:Y:S01]  /*7a70*/  ISETP.GE.AND P2, PT, R3, RZ, PT ;  /* 0x000000ff0300720c */ /* 0x000fe20003f46270 */
[----:B------:R-:W-:Y:S01]  /*7a80*/  IMAD.HI.U32 R3, R2, R9, RZ ;  /* 0x0000000902037227 */ /* 0x000fe200078e00ff */
[----:B0-----:R-:W-:-:S02]  /*7a90*/  IABS R15, R11 ;  /* 0x0000000b000f7213 */ /* 0x001fc40000000000 */
[----:B------:R0:W-:Y:S01]  /*7aa0*/  STL [R1+0x2cc], R12 ;  /* 0x0002cc0c01007387 */ /* 0x0001e20000100800 */
[----:B------:R-:W-:Y:S01]  /*7ab0*/  IMAD.MOV R3, RZ, RZ, -R3 ;  /* 0x000000ffff037224 */ /* 0x000fe200078e0a03 */
[----:B------:R-:W-:Y:S01]  /*7ac0*/  IADD3 R0, R16, 0x128, RZ ;  /* 0x0000012810007810 */ /* 0x000fe20007ffe0ff */
[--C-:B------:R-:W-:Y:S02]  /*7ad0*/  @!P3 IMAD.IADD R7, R7, 0x1, -R8.reuse ;  /* 0x000000010707b824 */ /* 0x100fe400078e0a08 */
[----:B------:R-:W-:Y:S01]  /*7ae0*/  IMAD R9, R8, R3, R9 ;  /* 0x0000000308097224 */ /* 0x000fe200078e0209 */
[----:B------:R-:W-:Y:S01]  /*7af0*/  IABS R3, R0 ;  /* 0x0000000000037213 */ /* 0x000fe20000000000 */
[----:B------:R-:W-:Y:S01]  /*7b00*/  @!P5 IMAD.IADD R4, R4, 0x1, -R8 ;  /* 0x000000010404d824 */ /* 0x000fe200078e0a08 */
[----:B------:R-:W-:Y:S01]  /*7b10*/  ISETP.GT.U32.AND P5, PT, R8, R7, PT ;  /* 0x000000070800720c */ /* 0x000fe20003fa4070 */
[----:B------:R-:W-:Y:S01]  /*7b20*/  IMAD.HI.U32 R19, R2, R15, RZ ;  /* 0x0000000f02137227 */ /* 0x000fe200078e00ff */
[----:B0-----:R-:W-:-:S02]  /*7b30*/  IADD3 R12, R16, 0x12a, RZ ;  /* 0x0000012a100c7810 */ /* 0x001fc40007ffe0ff */
[----:B------:R-:W-:Y:S01]  /*7b40*/  ISETP.GT.U32.AND P3, PT, R8, R9, PT ;  /* 0x000000090800720c */ /* 0x000fe20003f64070 */
[----:B------:R-:W-:Y:S01]  /*7b50*/  @!P4 IMAD.MOV R18, RZ, RZ, -R18 ;  /* 0x000000ffff12c224 */ /* 0x000fe200078e0a12 */
[----:B------:R-:W-:Y:S01]  /*7b60*/  IABS R14, R12 ;  /* 0x0000000c000e7213 */ /* 0x000fe20000000000 */
[----:B------:R-:W-:Y:S01]  /*7b70*/  IMAD.MOV R19, RZ, RZ, -R19 ;  /* 0x000000ffff137224 */ /* 0x000fe200078e0a13 */
[----:B------:R-:W-:Y:S01]  /*7b80*/  ISETP.GE.AND P4, PT, R13, RZ, PT ;  /* 0x000000ff0d00720c */ /* 0x000fe20003f86270 */
[----:B------:R-:W-:Y:S01]  /*7b90*/  IMAD.MOV.U32 R20, RZ, RZ, R5 ;  /* 0x000000ffff147224 */ /* 0x000fe200078e0005 */
[----:B------:R0:W-:Y:S01]  /*7ba0*/  STL [R1+0x2c0], R18 ;  /* 0x0002c01201007387 */ /* 0x0001e20000100800 */
[----:B------:R-:W-:-:S04]  /*7bb0*/  IMAD.HI.U32 R17, R2, R14, RZ ;  /* 0x0000000e02117227 */ /* 0x000fc800078e00ff */
[----:B------:R-:W-:Y:S02]  /*7bc0*/  IMAD.MOV R17, RZ, RZ, -R17 ;  /* 0x000000ffff117224 */ /* 0x000fe400078e0a11 */
[C---:B------:R-:W-:Y:S01]  /*7bd0*/  IMAD R13, R8.reuse, R19, R15 ;  /* 0x00000013080d7224 */ /* 0x040fe200078e020f */
[----:B------:R-:W-:Y:S01]  /*7be0*/  IABS R15, R10 ;  /* 0x0000000a000f7213 */ /* 0x000fe20000000000 */
[----:B------:R-:W-:Y:S02]  /*7bf0*/  @!P5 IMAD.IADD R7, R7, 0x1, -R8 ;  /* 0x000000010707d824 */ /* 0x000fe400078e0a08 */
[----:B0-----:R-:W-:Y:S01]  /*7c00*/  IMAD.MOV.U32 R18, RZ, RZ, R3 ;  /* 0x000000ffff127224 */ /* 0x001fe200078e0003 */
[C---:B------:R-:W-:Y:S01]  /*7c10*/  ISETP.GT.U32.AND P5, PT, R8.reuse, R13, PT ;  /* 0x0000000d0800720c */ /* 0x040fe20003fa4070 */
[----:B------:R-:W-:Y:S02]  /*7c20*/  IMAD R3, R8, R17, R14 ;  /* 0x0000001108037224 */ /* 0x000fe400078e020e */
[----:B------:R-:W-:-:S02]  /*7c30*/  IMAD.MOV.U32 R17, RZ, RZ, R6 ;  /* 0x000000ffff117224 */ /* 0x000fc400078e0006 */
[----:B------:R-:W-:Y:S02]  /*7c40*/  IMAD.MOV.U32 R14, RZ, RZ, R7 ;  /* 0x000000ffff0e7224 */ /* 0x000fe400078e0007 */
[----:B------:R-:W-:-:S04]  /*7c50*/  IMAD.HI.U32 R5, R2, R18, RZ ;  /* 0x0000001202057227 */ /* 0x000fc800078e00ff */
[----:B------:R-:W-:Y:S01]  /*7c60*/  @!P0 IMAD.MOV R20, RZ, RZ, -R20 ;  /* 0x000000ffff148224 */ /* 0x000fe200078e0a14 */
[C---:B------:R-:W-:Y:S01]  /*7c70*/  ISETP.GT.U32.AND P0, PT, R8.reuse, R4, PT ;  /* 0x000000040800720c */ /* 0x040fe20003f04070 */
[----:B------:R-:W-:Y:S01]  /*7c80*/  @!P1 IMAD.MOV R17, RZ, RZ, -R17 ;  /* 0x000000ffff119224 */ /* 0x000fe200078e0a11 */
[----:B------:R-:W-:Y:S01]  /*7c90*/  ISETP.GE.AND P1, PT, R11, RZ, PT ;  /* 0x000000ff0b00720c */ /* 0x000fe20003f26270 */
[----:B------:R-:W-:Y:S01]  /*7ca0*/  @!P3 IMAD.IADD R9, R9, 0x1, -R8 ;  /* 0x000000010909b824 */ /* 0x000fe200078e0a08 */
[----:B------:R-:W-:Y:S01]  /*7cb0*/  STL [R1+0x2b4], R20 ;  /* 0x0002b41401007387 */ /* 0x000fe20000100800 */
[----:B------:R-:W-:Y:S01]  /*7cc0*/  @!P6 IMAD.MOV R14, RZ, RZ, -R14 ;  /* 0x000000ffff0ee224 */ /* 0x000fe200078e0a0e */
[C---:B------:R-:W-:Y:S01]  /*7cd0*/  ISETP.GT.U32.AND P6, PT, R8.reuse, R3, PT ;  /* 0x000000030800720c */ /* 0x040fe20003fc4070 */
[----:B------:R-:W-:Y:S01]  /*7ce0*/  IMAD.MOV R5, RZ, RZ, -R5 ;  /* 0x000000ffff057224 */ /* 0x000fe200078e0a05 */
[----:B------:R-:W-:Y:S01]  /*7cf0*/  STL [R1+0x2b0], R17 ;  /* 0x0002b01101007387 */ /* 0x000fe20000100800 */
[----:B------:R-:W-:Y:S01]  /*7d00*/  ISETP.GT.U32.AND P3, PT, R8, R9, PT ;  /* 0x000000090800720c */ /* 0x000fe20003f64070 */
[----:B------:R-:W-:-:S02]  /*7d10*/  @!P5 IMAD.IADD R13, R13, 0x1, -R8 ;  /* 0x000000010d0dd824 */ /* 0x000fc400078e0a08 */
[----:B------:R0:W-:Y:S01]  /*7d20*/  STL [R1+0x2ac], R14 ;  /* 0x0002ac0e01007387 */ /* 0x0001e20000100800 */
[----:B------:R-:W-:-:S04]  /*7d30*/  IMAD.HI.U32 R6, R2, R15, RZ ;  /* 0x0000000f02067227 */ /* 0x000fc800078e00ff */
[----:B------:R-:W-:Y:S01]  /*7d40*/  @!P0 IMAD.IADD R4, R4, 0x1, -R8 ;  /* 0x0000000104048824 */ /* 0x000fe200078e0a08 */
[----:B------:R-:W-:Y:S01]  /*7d50*/  ISETP.GE.AND P0, PT, R12, RZ, PT ;  /* 0x000000ff0c00720c */ /* 0x000fe20003f06270 */
[----:B------:R-:W-:Y:S01]  /*7d60*/  IMAD.MOV R6, RZ, RZ, -R6 ;  /* 0x000000ffff067224 */ /* 0x000fe200078e0a06 */
[C---:B------:R-:W-:Y:S01]  /*7d70*/  IADD3 R12, R16.reuse, 0x11e, RZ ;  /* 0x0000011e100c7810 */ /* 0x040fe20007ffe0ff */
[----:B------:R-:W-:Y:S01]  /*7d80*/  IMAD.MOV.U32 R7, RZ, RZ, R4 ;  /* 0x000000ffff077224 */ /* 0x000fe200078e0004 */
[----:B------:R-:W-:Y:S01]  /*7d90*/  IADD3 R4, R16, 0x120, RZ ;  /* 0x0000012010047810 */ /* 0x000fe20007ffe0ff */
[----:B0-----:R-:W-:Y:S01]  /*7da0*/  IMAD R14, R8, R5, R18 ;  /* 0x00000005080e7224 */ /* 0x001fe200078e0212 */
[----:B------:R-:W-:Y:S01]  /*7db0*/  IADD3 R5, R16, 0x122, RZ ;  /* 0x0000012210057810 */ /* 0x000fe20007ffe0ff */
[--C-:B------:R-:W-:Y:S01]  /*7dc0*/  @!P3 IMAD.IADD R9, R9, 0x1, -R8.reuse ;  /* 0x000000010909b824 */ /* 0x100fe200078e0a08 */
[----:B------:R-:W-:Y:S01]  /*7dd0*/  ISETP.GE.AND P3, PT, R0, RZ, PT ;  /* 0x000000ff0000720c */ /* 0x000fe20003f66270 */
[----:B------:R-:W-:Y:S01]  /*7de0*/  @!P6 IMAD.IADD R3, R3, 0x1, -R8 ;  /* 0x000000010303e824 */ /* 0x000fe200078e0a08 */
[C---:B------:R-:W-:Y:S01]  /*7df0*/  ISETP.GT.U32.AND P5, PT, R8.reuse, R14, PT ;  /* 0x0000000e0800720c */ /* 0x040fe20003fa4070 */
[----:B------:R-:W-:Y:S01]  /*7e00*/  IMAD R0, R8, R6, R15 ;  /* 0x0000000608007224 */ /* 0x000fe200078e020f */
[----:B------:R-:W-:Y:S01]  /*7e10*/  IADD3 R6, R16, 0x124, RZ ;  /* 0x0000012410067810 */ /* 0x000fe20007ffe0ff */
[----:B------:R-:W-:Y:S01]  /*7e20*/  @!P2 IMAD.MOV R7, RZ, RZ, -R7 ;  /* 0x000000ffff07a224 */ /* 0x000fe200078e0a07 */
[----:B------:R-:W-:Y:S01]  /*7e30*/  ISETP.GT.U32.AND P2, PT, R8, R3, PT ;  /* 0x000000030800720c */ /* 0x000fe20003f44070 */
[----:B------:R-:W-:Y:S01]  /*7e40*/  IMAD.MOV.U32 R21, RZ, RZ, R9 ;  /* 0x000000ffff157224 */ /* 0x000fe200078e0009 */
[----:B------:R-:W-:-:S02]  /*7e50*/  IABS R15, R6 ;  /* 0x00000006000f7213 */ /* 0x000fc40000000000 */
[----:B------:R-:W-:Y:S01]  /*7e60*/  ISETP.GT.U32.AND P6, PT, R8, R13, PT ;  /* 0x0000000d0800720c */ /* 0x000fe20003fc4070 */
[----:B------:R0:W-:Y:S01]  /*7e70*/  STL [R1+0x2a8], R7 ;  /* 0x0002a80701007387 */ /* 0x0001e20000100800 */
[----:B------:R-:W-:Y:S01]  /*7e80*/  IABS R17, R5 ;  /* 0x0000000500117213 */ /* 0x000fe20000000000 */
[----:B------:R-:W-:Y:S01]  /*7e90*/  IMAD.HI.U32 R18, R2, R15, RZ ;  /* 0x0000000f02127227 */ /* 0x000fe200078e00ff */
[----:B------:R-:W-:-:S03]  /*7ea0*/  IABS R11, R12 ;  /* 0x0000000c000b7213 */ /* 0x000fc60000000000 */
[----:B------:R-:W-:Y:S02]  /*7eb0*/  @!P5 IMAD.IADD R14, R14, 0x1, -R8 ;  /* 0x000000010e0ed824 */ /* 0x000fe400078e0a08 */
[----:B------:R-:W-:Y:S02]  /*7ec0*/  IMAD.MOV R18, RZ, RZ, -R18 ;  /* 0x000000ffff127224 */ /* 0x000fe400078e0a12 */
[--C-:B------:R-:W-:Y:S01]  /*7ed0*/  @!P2 IMAD.IADD R3, R3, 0x1, -R8.reuse ;  /* 0x000000010303a824 */ /* 0x100fe200078e0a08 */
[----:B------:R-:W-:Y:S01]  /*7ee0*/  ISETP.GT.U32.AND P5, PT, R8, R14, PT ;  /* 0x0000000e0800720c */ /* 0x000fe20003fa4070 */
[----:B------:R-:W-:Y:S01]  /*7ef0*/  @!P6 IMAD.IADD R13, R13, 0x1, -R8 ;  /* 0x000000010d0de824 */ /* 0x000fe200078e0a08 */
[----:B------:R-:W-:Y:S01]  /*7f00*/  ISETP.GE.AND P2, PT, R10, RZ, PT ;  /* 0x000000ff0a00720c */ /* 0x000fe20003f46270 */
[C---:B------:R-:W-:Y:S01]  /*7f10*/  IMAD R10, R8.reuse, R18, R15 ;  /* 0x00000012080a7224 */ /* 0x040fe200078e020f */
[----:B------:R-:W-:Y:S01]  /*7f20*/  ISETP.GT.U32.AND P6, PT, R8, R0, PT ;  /* 0x000000000800720c */ /* 0x000fe20003fc4070 */
[----:B------:R-:W-:Y:S01]  /*7f30*/  IMAD.HI.U32 R15, R2, R17, RZ ;  /* 0x00000011020f7227 */ /* 0x000fe200078e00ff */
[----:B0-----:R-:W-:-:S03]  /*7f40*/  IABS R7, R4 ;  /* 0x0000000400077213 */ /* 0x001fc60000000000 */
[----:B------:R-:W-:Y:S02]  /*7f50*/  IMAD.MOV R15, RZ, RZ, -R15 ;  /* 0x000000ffff0f7224 */ /* 0x000fe400078e0a0f */
[----:B------:R-:W-:-:S04]  /*7f60*/  IMAD.HI.U32 R19, R2, R7, RZ ;  /* 0x0000000702137227 */ /* 0x000fc800078e00ff */
[--C-:B------:R-:W-:Y:S01]  /*7f70*/  @!P5 IMAD.IADD R14, R14, 0x1, -R8.reuse ;  /* 0x000000010e0ed824 */ /* 0x100fe200078e0a08 */
[----:B------:R-:W-:Y:S01]  /*7f80*/  ISETP.GT.U32.AND P5, PT, R8, R10, PT ;  /* 0x0000000a0800720c */ /* 0x000fe20003fa4070 */
[----:B------:R-:W-:Y:S01]  /*7f90*/  @!P6 IMAD.IADD R0, R0, 0x1, -R8 ;  /* 0x000000010000e824 */ /* 0x000fe200078e0a08 */
[----:B------:R-:W-:Y:S01]  /*7fa0*/  ISETP.GE.AND P6, PT, R6, RZ, PT ;  /* 0x000000ff0600720c */ /* 0x000fe20003fc6270 */
[----:B------:R-:W-:Y:S01]  /*7fb0*/  IMAD.HI.U32 R18, R2, R11, RZ ;  /* 0x0000000b02127227 */ /* 0x000fe200078e00ff */
[----:B------:R-:W-:-:S03]  /*7fc0*/  IADD3 R6, R16, 0x11c, RZ ;  /* 0x0000011c10067810 */ /* 0x000fc60007ffe0ff */
[----:B------:R-:W-:Y:S01]  /*7fd0*/  IMAD.MOV R19, RZ, RZ, -R19 ;  /* 0x000000ffff137224 */ /* 0x000fe200078e0a13 */
[----:B------:R-:W-:Y:S01]  /*7fe0*/  IABS R9, R6 ;  /* 0x0000000600097213 */ /* 0x000fe20000000000 */
[----:B------:R-:W-:Y:S01]  /*7ff0*/  IMAD R15, R8, R15, R17 ;  /* 0x0000000f080f7224 */ /* 0x000fe200078e0211 */
[----:B------:R-:W-:Y:S01]  /*8000*/  IADD3 R17, R16, 0x11a, RZ ;  /* 0x0000011a10117810 */ /* 0x000fe20007ffe0ff */
[----:B------:R-:W-:Y:S02]  /*8010*/  IMAD.MOV R18, RZ, RZ, -R18 ;  /* 0x000000ffff127224 */ /* 0x000fe400078e0a12 */
[----:B------:R-:W-:Y:S01]  /*8020*/  @!P5 IMAD.IADD R10, R10, 0x1, -R8 ;  /* 0x000000010a0ad824 */ /* 0x000fe200078e0a08 */
[C---:B------:R-:W-:Y:S01]  /*8030*/  ISETP.GT.U32.AND P5, PT, R8.reuse, R0, PT ;  /* 0x000000000800720c */ /* 0x040fe20003fa4070 */
[C---:B------:R-:W-:Y:S02]  /*8040*/  IMAD R7, R8.reuse, R19, R7 ;  /* 0x0000001308077224 */ /* 0x040fe400078e0207 */
[----:B------:R-:W-:Y:S01]  /*8050*/  IMAD.MOV.U32 R20, RZ, RZ, R13 ;  /* 0x000000ffff147224 */ /* 0x000fe200078e000d */
[----:B------:R-:W-:Y:S01]  /*8060*/  IABS R13, R17 ;  /* 0x00000011000d7213 */ /* 0x000fe20000000000 */
[----:B------:R-:W-:Y:S01]  /*8070*/  @!P4 IMAD.MOV R21, RZ, RZ, -R21 ;  /* 0x000000ffff15c224 */ /* 0x000fe200078e0a15 */
[C---:B------:R-:W-:Y:S01]  /*8080*/  ISETP.GT.U32.AND P4, PT, R8.reuse, R15, PT ;  /* 0x0000000f0800720c */ /* 0x040fe20003f84070 */
[----:B------:R-:W-:-:S02]  /*8090*/  IMAD R11, R8, R18, R11 ;  /* 0x00000012080b7224 */ /* 0x000fc400078e020b */
[----:B------:R-:W-:Y:S01]  /*80a0*/  @!P0 IMAD.MOV R3, RZ, RZ, -R3 ;  /* 0x000000ffff038224 */ /* 0x000fe200078e0a03 */
[C---:B------:R-:W-:Y:S01]  /*80b0*/  ISETP.GT.U32.AND P0, PT, R8.reuse, R7, PT ;  /* 0x000000070800720c */ /* 0x040fe20003f04070 */
[----:B------:R-:W-:Y:S01]  /*80c0*/  @!P1 IMAD.MOV R20, RZ, RZ, -R20 ;  /* 0x000000ffff149224 */ /* 0x000fe200078e0a14 */
[----:B------:R-:W-:Y:S01]  /*80d0*/  ISETP.GT.U32.AND P1, PT, R8, R10, PT ;  /* 0x0000000a0800720c */ /* 0x000fe20003f24070 */
[----:B------:R-:W-:Y:S01]  /*80e0*/  @!P5 IMAD.IADD R0, R0, 0x1, -R8 ;  /* 0x000000010000d824 */ /* 0x000fe200078e0a08 */
[----:B------:R-:W-:Y:S01]  /*80f0*/  ISETP.GT.U32.AND P5, PT, R8, R11, PT ;  /* 0x0000000b0800720c */ /* 0x000fe20003fa4070 */
[----:B------:R-:W-:Y:S01]  /*8100*/  IMAD.MOV.U32 R18, RZ, RZ, R14 ;  /* 0x000000ffff127224 */ /* 0x000fe200078e000e */
[----:B------:R-:W-:Y:S01]  /*8110*/  STL [R1+0x2a4], R21 ;  /* 0x0002a41501007387 */ /* 0x000fe20000100800 */
[----:B------:R-:W-:-:S03]  /*8120*/  IMAD.HI.U32 R14, R2, R9, RZ ;  /* 0x00000009020e7227 */ /* 0x000fc600078e00ff */
[----:B------:R-:W-:Y:S01]  /*8130*/  STL [R1+0x2a0], R20 ;  /* 0x0002a01401007387 */ /* 0x000fe20000100800 */
[----:B------:R-:W-:Y:S02]  /*8140*/  IMAD.MOV R14, RZ, RZ, -R14 ;  /* 0x000000ffff0e7224 */ /* 0x000fe400078e0a0e */
[--C-:B------:R-:W-:Y:S01]  /*8150*/  @!P4 IMAD.IADD R15, R15, 0x1, -R8.reuse ;  /* 0x000000010f0fc824 */ /* 0x100fe200078e0a08 */
[----:B------:R0:W-:Y:S01]  /*8160*/  STL [R1+0x29c], R3 ;  /* 0x00029c0301007387 */ /* 0x0001e20000100800 */
[----:B------:R-:W-:Y:S01]  /*8170*/  @!P0 IMAD.IADD R7, R7, 0x1, -R8 ;  /* 0x0000000107078824 */ /* 0x000fe200078e0a08 */
[----:B------:R-:W-:Y:S01]  /*8180*/  ISETP.GE.AND P4, PT, R12, RZ, PT ;  /* 0x000000ff0c00720c */ /* 0x000fe20003f86270 */
[----:B------:R-:W-:Y:S01]  /*8190*/  @!P3 IMAD.MOV R18, RZ, RZ, -R18 ;  /* 0x000000ffff12b224 */ /* 0x000fe200078e0a12 */
[----:B------:R-:W-:Y:S01]  /*81a0*/  ISETP.GE.AND P3, PT, R5, RZ, PT ;  /* 0x000000ff0500720c */ /* 0x000fe20003f66270 */
[--C-:B------:R-:W-:Y:S01]  /*81b0*/  @!P1 IMAD.IADD R10, R10, 0x1, -R8.reuse ;  /* 0x000000010a0a9824 */ /* 0x100fe200078e0a08 */
[C---:B------:R-:W-:Y:S01]  /*81c0*/  ISETP.GT.U32.AND P0, PT, R8.reuse, R15, PT ;  /* 0x0000000f0800720c */ /* 0x040fe20003f04070 */
[----:B------:R-:W-:Y:S01]  /*81d0*/  IMAD R5, R8, R14, R9 ;  /* 0x0000000e08057224 */ /* 0x000fe200078e0209 */
[----:B------:R-:W-:Y:S01]  /*81e0*/  ISETP.GE.AND P1, PT, R4, RZ, PT ;  /* 0x000000ff0400720c */ /* 0x000fe20003f26270 */
[----:B------:R-:W-:Y:S01]  /*81f0*/  @!P5 IMAD.IADD R11, R11, 0x1, -R8 ;  /* 0x000000010b0bd824 */ /* 0x000fe200078e0a08 */
[C---:B------:R-:W-:Y:S01]  /*8200*/  ISETP.GT.U32.AND P5, PT, R8.reuse, R7, PT ;  /* 0x000000070800720c */ /* 0x040fe20003fa4070 */
[----:B0-----:R-:W-:Y:S01]  /*8210*/  IMAD.MOV.U32 R3, RZ, RZ, R13 ;  /* 0x000000ffff037224 */ /* 0x001fe200078e000d */
[----:B------:R0:W-:Y:S01]  /*8220*/  STL [R1+0x298], R18 ;  /* 0x0002981201007387 */ /* 0x0001e20000100800 */
[----:B------:R-:W-:Y:S01]  /*8230*/  @!P6 IMAD.MOV R10, RZ, RZ, -R10 ;  /* 0x000000ffff0ae224 */ /* 0x000fe200078e0a0a */
[----:B------:R-:W-:Y:S01]  /*8240*/  ISETP.GT.U32.AND P6, PT, R8, R5, PT ;  /* 0x000000050800720c */ /* 0x000fe20003fc4070 */
[----:B------:R-:W-:Y:S01]  /*8250*/  IMAD.HI.U32 R4, R2, R3, RZ ;  /* 0x0000000302047227 */ /* 0x000fe200078e00ff */
[----:B------:R-:W-:-:S02]  /*8260*/  IADD3 R12, R16, 0x118, RZ ;  /* 0x00000118100c7810 */ /* 0x000fc40007ffe0ff */
[----:B------:R-:W-:Y:S01]  /*8270*/  IADD3 R9, R16, 0x116, RZ ;  /* 0x0000011610097810 */ /* 0x000fe20007ffe0ff */
[----:B------:R-:W-:Y:S02]  /*8280*/  IMAD.MOV R4, RZ, RZ, -R4 ;  /* 0x000000ffff047224 */ /* 0x000fe400078e0a04 */
[----:B------:R-:W-:Y:S01]  /*8290*/  @!P0 IMAD.IADD R15, R15, 0x1, -R8 ;  /* 0x000000010f0f8824 */ /* 0x000fe200078e0a08 */
[----:B------:R-:W-:Y:S01]  /*82a0*/  ISETP.GE.AND P0, PT, R6, RZ, PT ;  /* 0x000000ff0600720c */ /* 0x000fe20003f06270 */
[----:B0-----:R-:W-:Y:S02]  /*82b0*/  IMAD.MOV.U32 R18, RZ, RZ, R0 ;  /* 0x000000ffff127224 */ /* 0x001fe400078e0000 */
[C---:B------:R-:W-:Y:S01]  /*82c0*/  IMAD R0, R8.reuse, R4, R3 ;  /* 0x0000000408007224 */ /* 0x040fe200078e0203 */
[----:B------:R-:W-:Y:S01]  /*82d0*/  IABS R4, R12 ;  /* 0x0000000c00047213 */ /* 0x000fe20000000000 */
[----:B------:R-:W-:Y:S01]  /*82e0*/  @!P2 IMAD.MOV R18, RZ, RZ, -R18 ;  /* 0x000000ffff12a224 */ /* 0x000fe200078e0a12 */
[----:B------:R-:W-:Y:S01]  /*82f0*/  IABS R3, R9 ;  /* 0x0000000900037213 */ /* 0x000fe20000000000 */
[----:B------:R-:W-:Y:S01]  /*8300*/  @!P5 IMAD.IADD R7, R7, 0x1, -R8 ;  /* 0x000000010707d824 */ /* 0x000fe200078e0a08 */
[----:B------:R-:W-:Y:S01]  /*8310*/  ISETP.GT.U32.AND P5, PT, R8, R0, PT ;  /* 0x000000000800720c */ /* 0x000fe20003fa4070 */
[----:B------:R-:W-:Y:S01]  /*8320*/  IMAD.HI.U32 R14, R2, R4, RZ ;  /* 0x00000004020e7227 */ /* 0x000fe200078e00ff */
[----:B------:R0:W-:Y:S01]  /*8330*/  STL [R1+0x294], R18 ;  /* 0x0002941201007387 */ /* 0x0001e20000100800 */
[----:B------:R-:W-:-:S02]  /*8340*/  ISETP.GT.U32.AND P2, PT, R8, R11, PT ;  /* 0x0000000b0800720c */ /* 0x000fc40003f44070 */
[----:B------:R-:W-:Y:S01]  /*8350*/  @!P6 IMAD.IADD R5, R5, 0x1, -R8 ;  /* 0x000000010505e824 */ /* 0x000fe200078e0a08 */
[----:B------:R1:W-:Y:S01]  /*8360*/  STL [R1+0x290], R10 ;  /* 0x0002900a01007387 */ /* 0x0003e20000100800 */
[----:B------:R-:W-:Y:S01]  /*8370*/  IMAD.HI.U32 R13, R2, R3, RZ ;  /* 0x00000003020d7227 */ /* 0x000fe200078e00ff */
[----:B------:R-:W-:-:S03]  /*8380*/  ISETP.GE.AND P6, PT, R12, RZ, PT ;  /* 0x000000ff0c00720c */ /* 0x000fc60003fc6270 */
[----:B------:R-:W-:Y:S02]  /*8390*/  IMAD.MOV R14, RZ, RZ, -R14 ;  /* 0x000000ffff0e7224 */ /* 0x000fe400078e0a0e */
[----:B0-----:R-:W-:Y:S01]  /*83a0*/  IMAD.MOV.U32 R18, RZ, RZ, R15 ;  /* 0x000000ffff127224 */ /* 0x001fe200078e000f */
[C---:B------:R-:W-:Y:S01]  /*83b0*/  IADD3 R15, R16.reuse, 0x108, RZ ;  /* 0x00000108100f7810 */ /* 0x040fe20007ffe0ff */
[----:B------:R-:W-:Y:S01]  /*83c0*/  IMAD.MOV R12, RZ, RZ, -R13 ;  /* 0x000000ffff0c7224 */ /* 0x000fe200078e0a0d */
[----:B-1----:R-:W-:Y:S01]  /*83d0*/  IADD3 R10, R16, 0x114, RZ ;  /* 0x00000114100a7810 */ /* 0x002fe20007ffe0ff */
[----:B------:R-:W-:Y:S01]  /*83e0*/  @!P3 IMAD.MOV R18, RZ, RZ, -R18 ;  /* 0x000000ffff12b224 */ /* 0x000fe200078e0a12 */
[C---:B------:R-:W-:Y:S01]  /*83f0*/  ISETP.GT.U32.AND P3, PT, R8.reuse, R5, PT ;  /* 0x000000050800720c */ /* 0x040fe20003f64070 */
[----:B------:R-:W-:Y:S01]  /*8400*/  IMAD R4, R8, R14, R4 ;  /* 0x0000000e08047224 */ /* 0x000fe200078e0204 */
[----:B------:R-:W-:Y:S01]  /*8410*/  IABS R6, R10 ;  /* 0x0000000a00067213 */ /* 0x000fe20000000000 */
[----:B------:R-:W-:Y:S01]  /*8420*/  IMAD.MOV.U32 R13, RZ, RZ, R7 ;  /* 0x000000ffff0d7224 */ /* 0x000fe200078e0007 */
[----:B------:R-:W-:Y:S01]  /*8430*/  STL [R1+0x28c], R18 ;  /* 0x00028c1201007387 */ /* 0x000fe20000100800 */
[----:B------:R-:W-:-:S02]  /*8440*/  @!P5 IMAD.IADD R0, R0, 0x1, -R8 ;  /* 0x000000010000d824 */ /* 0x000fc400078e0a08 */
[----:B------:R-:W-:Y:S01]  /*8450*/  @!P1 IMAD.MOV R13, RZ, RZ, -R13 ;  /* 0x000000ffff0d9224 */ /* 0x000fe200078e0a0d */
[----:B------:R-:W-:Y:S01]  /*8460*/  ISETP.GT.U32.AND P1, PT, R8, R4, PT ;  /* 0x000000040800720c */ /* 0x000fe20003f24070 */
[----:B------:R-:W-:Y:S01]  /*8470*/  IMAD.HI.U32 R7, R2, R6, RZ ;  /* 0x0000000602077227 */ /* 0x000fe200078e00ff */
[C---:B------:R-:W-:Y:S02]  /*8480*/  ISETP.GT.U32.AND P5, PT, R8.reuse, R0, PT ;  /* 0x000000000800720c */ /* 0x040fe40003fa4070 */
[----:B------:R0:W-:Y:S01]  /*8490*/  STL [R1+0x270], R13 ;  /* 0x0002700d01007387 */ /* 0x0001e20000100800 */
[----:B------:R-:W-:Y:S02]  /*84a0*/  IMAD.MOV R7, RZ, RZ, -R7 ;  /* 0x000000ffff077224 */ /* 0x000fe400078e0a07 */
[----:B------:R-:W-:Y:S02]  /*84b0*/  @!P3 IMAD.IADD R5, R5, 0x1, -R8 ;  /* 0x000000010505b824 */ /* 0x000fe400078e0a08 */
[----:B------:R-:W-:Y:S01]  /*84c0*/  IMAD R7, R8, R7, R6 ;  /* 0x0000000708077224 */ /* 0x000fe200078e0206 */
[----:B------:R-:W-:Y:S01]  /*84d0*/  IADD3 R6, R16, 0x10e, RZ ;  /* 0x0000010e10067810 */ /* 0x000fe20007ffe0ff */
[--C-:B------:R-:W-:Y:S01]  /*84e0*/  @!P2 IMAD.IADD R11, R11, 0x1, -R8.reuse ;  /* 0x000000010b0ba824 */ /* 0x100fe200078e0a08 */
[----:B------:R-:W-:Y:S01]  /*84f0*/  ISETP.GE.AND P2, PT, R17, RZ, PT ;  /* 0x000000ff1100720c */ /* 0x000fe20003f46270 */
[----:B------:R-:W-:-:S02]  /*8500*/  @!P1 IMAD.IADD R4, R4, 0x1, -R8 ;  /* 0x0000000104049824 */ /* 0x000fc400078e0a08 */
[----:B0-----:R-:W-:Y:S02]  /*8510*/  IMAD.MOV.U32 R13, RZ, RZ, R5 ;  /* 0x000000ffff0d7224 */ /* 0x001fe400078e0005 */
[C---:B------:R-:W-:Y:S01]  /*8520*/  IMAD R3, R8.reuse, R12, R3 ;  /* 0x0000000c08037224 */ /* 0x040fe200078e0203 */
[C---:B------:R-:W-:Y:S01]  /*8530*/  ISETP.GT.U32.AND P1, PT, R8.reuse, R4, PT ;  /* 0x000000040800720c */ /* 0x040fe20003f24070 */
[----:B------:R-:W-:Y:S01]  /*8540*/  @!P0 IMAD.MOV R13, RZ, RZ, -R13 ;  /* 0x000000ffff0d8224 */ /* 0x000fe200078e0a0d */
[----:B------:R-:W-:Y:S01]  /*8550*/  ISETP.GT.U32.AND P0, PT, R8, R7, PT ;  /* 0x000000070800720c */ /* 0x000fe20003f04070 */
[----:B------:R-:W-:Y:S01]  /*8560*/  @!P5 IMAD.IADD R0, R0, 0x1, -R8 ;  /* 0x000000010000d824 */ /* 0x000fe200078e0a08 */
[----:B------:R-:W-:Y:S01]  /*8570*/  ISETP.GE.AND P5, PT, R10, RZ, PT ;  /* 0x000000ff0a00720c */ /* 0x000fe20003fa6270 */
[----:B------:R-:W-:Y:S01]  /*8580*/  @!P4 IMAD.MOV R11, RZ, RZ, -R11 ;  /* 0x000000ffff0bc224 */ /* 0x000fe200078e0a0b */
[----:B------:R-:W-:Y:S01]  /*8590*/  IADD3 R10, R16, 0x112, RZ ;  /* 0x00000112100a7810 */ /* 0x000fe20007ffe0ff */
[----:B------:R-:W-:Y:S01]  /*85a0*/  IMAD.MOV.U32 R12, RZ, RZ, R0 ;  /* 0x000000ffff0c7224 */ /* 0x000fe200078e0000 */
[----:B------:R-:W-:-:S02]  /*85b0*/  ISETP.GT.U32.AND P3, PT, R8, R3, PT ;  /* 0x000000030800720c */ /* 0x000fc40003f64070 */
[----:B------:R-:W-:Y:S01]  /*85c0*/  IABS R19, R10 ;  /* 0x0000000a00137213 */ /* 0x000fe20000000000 */
[----:B------:R-:W-:Y:S01]  /*85d0*/  @!P2 IMAD.MOV R12, RZ, RZ, -R12 ;  /* 0x000000ffff0ca224 */ /* 0x000fe200078e0a0c */
[----:B------:R-:W-:Y:S01]  /*85e0*/  ISETP.GE.AND P4, PT, R9, RZ, PT ;  /* 0x000000ff0900720c */ /* 0x000fe20003f86270 */
[----:B------:R0:W-:Y:S01]  /*85f0*/  STL [R1+0x274], R11 ;  /* 0x0002740b01007387 */ /* 0x0001e20000100800 */
[----:B------:R-:W-:Y:S01]  /*8600*/  IADD3 R9, R16, 0x110, RZ ;  /* 0x0000011010097810 */ /* 0x000fe20007ffe0ff */
[--C-:B------:R-:W-:Y:S01]  /*8610*/  @!P0 IMAD.IADD R7, R7, 0x1, -R8.reuse ;  /* 0x0000000107078824 */ /* 0x100fe200078e0a08 */
[----:B------:R-:W-:Y:S01]  /*8620*/  ISETP.GE.AND P2, PT, R10, RZ, PT ;  /* 0x000000ff0a00720c */ /* 0x000fe20003f46270 */
[----:B------:R-:W-:Y:S01]  /*8630*/  IMAD.HI.U32 R10, R2, R19, RZ ;  /* 0x00000013020a7227 */ /* 0x000fe200078e00ff */
[----:B------:R-:W-:Y:S01]  /*8640*/  IABS R20, R9 ;  /* 0x0000000900147213 */ /* 0x000fe20000000000 */
[----:B------:R1:W-:Y:S01]  /*8650*/  STL [R1+0x278], R13 ;  /* 0x0002780d01007387 */ /* 0x0003e20000100800 */
[----:B------:R-:W-:Y:S01]  /*8660*/  ISETP.GT.U32.AND P0, PT, R8, R7, PT ;  /* 0x000000070800720c */ /* 0x000fe20003f04070 */
[----:B------:R-:W-:Y:S01]  /*8670*/  @!P1 IMAD.IADD R4, R4, 0x1, -R8 ;  /* 0x0000000104049824 */ /* 0x000fe200078e0a08 */
[----:B------:R-:W-:Y:S01]  /*8680*/  ISETP.GE.AND P1, PT, R9, RZ, PT ;  /* 0x000000ff0900720c */ /* 0x000fe20003f26270 */
[----:B------:R-:W-:Y:S01]  /*8690*/  IMAD.MOV R10, RZ, RZ, -R10 ;  /* 0x000000ffff0a7224 */ /* 0x000fe200078e0a0a */
[----:B0-----:R-:W-:Y:S01]  /*86a0*/  IABS R11, R6 ;  /* 0x00000006000b7213 */ /* 0x001fe20000000000 */
[----:B------:R-:W-:Y:S01]  /*86b0*/  @!P3 IMAD.IADD R3, R3, 0x1, -R8 ;  /* 0x000000010303b824 */ /* 0x000fe200078e0a08 */
[----:B------:R0:W-:Y:S01]  /*86c0*/  STL [R1+0x280], R12 ;  /* 0x0002800c01007387 */ /* 0x0001e20000100800 */
[----:B------:R-:W-:-:S02]  /*86d0*/  IMAD R19, R8, R10, R19 ;  /* 0x0000000a08137224 */ /* 0x000fc400078e0213 */
[----:B------:R-:W-:Y:S01]  /*86e0*/  IMAD.MOV.U32 R5, RZ, RZ, R11 ;  /* 0x000000ffff057224 */ /* 0x000fe200078e000b */
[----:B------:R-:W-:Y:S01]  /*86f0*/  ISETP.GT.U32.AND P3, PT, R8, R3, PT ;  /* 0x000000030800720c */ /* 0x000fe20003f64070 */
[----:B------:R-:W-:-:S04]  /*8700*/  IMAD.HI.U32 R11, R2, R20, RZ ;  /* 0x00000014020b7227 */ /* 0x000fc800078e00ff */
[----:B-1----:R-:W-:Y:S02]  /*8710*/  IMAD.MOV.U32 R13, RZ, RZ, R4 ;  /* 0x000000ffff0d7224 */ /* 0x002fe400078e0004 */
[----:B------:R-:W-:Y:S01]  /*8720*/  IMAD.MOV R9, RZ, RZ, -R11 ;  /* 0x000000ffff097224 */ /* 0x000fe200078e0a0b */
[----:B------:R-:W-:Y:S01]  /*8730*/  IADD3 R11, R16, 0x10c, RZ ;  /* 0x0000010c100b7810 */ /* 0x000fe20007ffe0ff */
[----:B------:R-:W-:Y:S01]  /*8740*/  @!P6 IMAD.MOV R13, RZ, RZ, -R13 ;  /* 0x000000ffff0de224 */ /* 0x000fe200078e0a0d */
[C---:B------:R-:W-:Y:S01]  /*8750*/  ISETP.GT.U32.AND P6, PT, R8.reuse, R19, PT ;  /* 0x000000130800720c */ /* 0x040fe20003fc4070 */
[----:B------:R-:W-:Y:S01]  /*8760*/  IMAD R20, R8, R9, R20 ;  /* 0x0000000908147224 */ /* 0x000fe200078e0214 */
[----:B------:R-:W-:Y:S01]  /*8770*/  IABS R9, R15 ;  /* 0x0000000f00097213 */ /* 0x000fe20000000000 */
[----:B------:R-:W-:Y:S01]  /*8780*/  @!P0 IMAD.IADD R7, R7, 0x1, -R8 ;  /* 0x0000000107078824 */ /* 0x000fe200078e0a08 */
[----:B------:R-:W-:Y:S01]  /*8790*/  STL [R1+0x284], R13 ;  /* 0x0002840d01007387 */ /* 0x000fe20000100800 */
[----:B------:R-:W-:Y:S01]  /*87a0*/  IMAD.HI.U32 R0, R2, R5, RZ ;  /* 0x0000000502007227 */ /* 0x000fe200078e00ff */
[----:B------:R-:W-:-:S03]  /*87b0*/  ISETP.GT.U32.AND P0, PT, R8, R20, PT ;  /* 0x000000140800720c */ /* 0x000fc60003f04070 */
[----:B------:R-:W-:Y:S01]  /*87c0*/  @!P3 IMAD.IADD R3, R3, 0x1, -R8 ;  /* 0x000000010303b824 */ /* 0x000fe200078e0a08 */
[----:B------:R-:W-:Y:S01]  /*87d0*/  ISETP.GE.AND P3, PT, R6, RZ, PT ;  /* 0x000000ff0600720c */ /* 0x000fe20003f66270 */
[----:B------:R-:W-:Y:S01]  /*87e0*/  IMAD.MOV R0, RZ, RZ, -R0 ;  /* 0x000000ffff007224 */ /* 0x000fe200078e0a00 */
[----:B------:R-:W-:Y:S01]  /*87f0*/  IADD3 R6, R16, 0x106, RZ ;  /* 0x0000010610067810 */ /* 0x000fe20007ffe0ff */
[----:B------:R-:W-:Y:S02]  /*8800*/  @!P6 IMAD.IADD R19, R19, 0x1, -R8 ;  /* 0x000000011313e824 */ /* 0x000fe400078e0a08 */
[----:B0-----:R-:W-:Y:S01]  /*8810*/  IMAD.MOV.U32 R12, RZ, RZ, R3 ;  /* 0x000000ffff0c7224 */ /* 0x001fe200078e0003 */
[----:B------:R-:W-:Y:S01]  /*8820*/  IABS R14, R6 ;  /* 0x00000006000e7213 */ /* 0x000fe20000000000 */
[----:B------:R-:W-:Y:S01]  /*8830*/  IMAD R0, R8, R0, R5 ;  /* 0x0000000008007224 */ /* 0x000fe200078e0205 */
[----:B------:R-:W-:Y:S01]  /*8840*/  IADD3 R5, R16, 0x10a, RZ ;  /* 0x0000010a10057810 */ /* 0x000fe20007ffe0ff */
[----:B------:R-:W-:Y:S01]  /*8850*/  @!P4 IMAD.MOV R12, RZ, RZ, -R12 ;  /* 0x000000ffff0cc224 */ /* 0x000fe200078e0a0c */
[----:B------:R-:W-:Y:S01]  /*8860*/  ISETP.GT.U32.AND P6, PT, R8, R19, PT ;  /* 0x000000130800720c */ /* 0x000fe20003fc4070 */
[----:B------:R-:W-:Y:S01]  /*8870*/  @!P0 IMAD.IADD R20, R20, 0x1, -R8 ;  /* 0x0000000114148824 */ /* 0x000fe200078e0a08 */
[----:B------:R-:W-:Y:S01]  /*8880*/  ISETP.GE.AND P4, PT, R11, RZ, PT ;  /* 0x000000ff0b00720c */ /* 0x000fe20003f86270 */
[----:B------:R-:W-:Y:S01]  /*8890*/  IMAD.MOV.U32 R17, RZ, RZ, R7 ;  /* 0x000000ffff117224 */ /* 0x000fe200078e0007 */
[----:B------:R-:W-:Y:S01]  /*88a0*/  IABS R11, R11 ;  /* 0x0000000b000b7213 */ /* 0x000fe20000000000 */
[----:B------:R0:W-:Y:S01]  /*88b0*/  STL [R1+0x288], R12 ;  /* 0x0002880c01007387 */ /* 0x0001e20000100800 */
[----:B------:R-:W-:Y:S01]  /*88c0*/  IABS R3, R5 ;  /* 0x0000000500037213 */ /* 0x000fe20000000000 */
[----:B------:R-:W-:Y:S01]  /*88d0*/  @!P5 IMAD.MOV R17, RZ, RZ, -R17 ;  /* 0x000000ffff11d224 */ /* 0x000fe200078e0a11 */
[----:B------:R-:W-:Y:S01]  /*88e0*/  ISETP.GT.U32.AND P0, PT, R8, R20, PT ;  /* 0x000000140800720c */ /* 0x000fe20003f04070 */
[----:B------:R-:W-:Y:S01]  /*88f0*/  IMAD.HI.U32 R4, R2, R14, RZ ;  /* 0x0000000e02047227 */ /* 0x000fe200078e00ff */
[----:B------:R-:W-:-:S02]  /*8900*/  ISETP.GT.U32.AND P5, PT, R8, R0, PT ;  /* 0x000000000800720c */ /* 0x000fc40003fa4070 */
[----:B------:R1:W-:Y:S01]  /*8910*/  STL [R1+0x27c], R17 ;  /* 0x00027c1101007387 */ /* 0x0003e20000100800 */
[----:B------:R-:W-:-:S04]  /*8920*/  IMAD.HI.U32 R10, R2, R3, RZ ;  /* 0x00000003020a7227 */ /* 0x000fc800078e00ff */
[----:B0-----:R-:W-:-:S04]  /*8930*/  IMAD.HI.U32 R12, R2, R11, RZ ;  /* 0x0000000b020c7227 */ /* 0x001fc800078e00ff */
[----:B------:R-:W-:Y:S02]  /*8940*/  IMAD.MOV R12, RZ, RZ, -R12 ;  /* 0x000000ffff0c7224 */ /* 0x000fe400078e0a0c */
[----:B------:R-:W-:Y:S02]  /*8950*/  IMAD.MOV R10, RZ, RZ, -R10 ;  /* 0x000000ffff0a7224 */ /* 0x000fe400078e0a0a */
[--C-:B------:R-:W-:Y:S01]  /*8960*/  @!P6 IMAD.IADD R19, R19, 0x1, -R8.reuse ;  /* 0x000000011313e824 */ /* 0x100fe200078e0a08 */
[----:B------:R-:W-:Y:S01]  /*8970*/  ISETP.GE.AND P6, PT, R5, RZ, PT ;  /* 0x000000ff0500720c */ /* 0x000fe20003fc6270 */
[----:B------:R-:W-:Y:S01]  /*8980*/  IMAD R5, R8, R12, R11 ;  /* 0x0000000c08057224 */ /* 0x000fe200078e020b */
[----:B------:R-:W-:Y:S01]  /*8990*/  IADD3 R12, R16, 0x102, RZ ;  /* 0x00000102100c7810 */ /* 0x000fe20007ffe0ff */
[----:B------:R-:W-:Y:S01]  /*89a0*/  IMAD R3, R8, R10, R3 ;  /* 0x0000000a08037224 */ /* 0x000fe200078e0203 */
[----:B------:R-:W-:Y:S01]  /*89b0*/  IADD3 R10, R16, 0x104, RZ ;  /* 0x00000104100a7810 */ /* 0x000fe20007ffe0ff */
[--C-:B------:R-:W-:Y:S01]  /*89c0*/  @!P0 IMAD.IADD R20, R20, 0x1, -R8.reuse ;  /* 0x0000000114148824 */ /* 0x100fe200078e0a08 */
[----:B------:R-:W-:Y:S01]  /*89d0*/  ISETP.GT.U32.AND P0, PT, R8, R5, PT ;  /* 0x000000050800720c */ /* 0x000fe20003f04070 */
[----:B------:R-:W-:Y:S01]  /*89e0*/  @!P5 IMAD.IADD R0, R0, 0x1, -R8 ;  /* 0x000000010000d824 */ /* 0x000fe200078e0a08 */
[----:B------:R-:W-:Y:S01]  /*89f0*/  ISETP.GT.U32.AND P5, PT, R8, R3, PT ;  /* 0x000000030800720c */ /* 0x000fe20003fa4070 */
[----:B------:R-:W-:Y:S01]  /*8a00*/  IMAD.MOV R4, RZ, RZ, -R4 ;  /* 0x000000ffff047224 */ /* 0x000fe200078e0a04 */
[----:B-1----:R-:W-:Y:S01]  /*8a10*/  IABS R17, R12 ;  /* 0x0000000c00117213 */ /* 0x002fe20000000000 */
[----:B------:R-:W-:-:S02]  /*8a20*/  IMAD.MOV.U32 R22, RZ, RZ, R19 ;  /* 0x000000ffff167224 */ /* 0x000fc400078e0013 */
[----:B------:R-:W-:Y:S01]  /*8a30*/  IMAD R14, R8, R4, R14 ;  /* 0x00000004080e7224 */ /* 0x000fe200078e020e */
[----:B------:R-:W-:Y:S01]  /*8a40*/  IABS R4, R10 ;  /* 0x0000000a00047213 */ /* 0x000fe20000000000 */
[----:B------:R-:W-:-:S04]  /*8a50*/  IMAD.HI.U32 R13, R2, R9, RZ ;  /* 0x00000009020d7227 */ /* 0x000fc800078e00ff */
[--C-:B------:R-:W-:Y:S01]  /*8a60*/  @!P0 IMAD.IADD R5, R5, 0x1, -R8.reuse ;  /* 0x0000000105058824 */ /* 0x100fe200078e0a08 */
[C---:B------:R-:W-:Y:S01]  /*8a70*/  ISETP.GT.U32.AND P0, PT, R8.reuse, R0, PT ;  /* 0x000000000800720c */ /* 0x040fe20003f04070 */
[----:B------:R-:W-:Y:S02]  /*8a80*/  @!P5 IMAD.IADD R3, R3, 0x1, -R8 ;  /* 0x000000010303d824 */ /* 0x000fe400078e0a08 */
[----:B------:R-:W-:Y:S01]  /*8a90*/  @!P2 IMAD.MOV R22, RZ, RZ, -R22 ;  /* 0x000000ffff16a224 */ /* 0x000fe200078e0a16 */
[C---:B------:R-:W-:Y:S01]  /*8aa0*/  ISETP.GT.U32.AND P2, PT, R8.reuse, R5, PT ;  /* 0x000000050800720c */ /* 0x040fe20003f44070 */
[----:B------:R-:W-:Y:S01]  /*8ab0*/  IMAD.MOV R7, RZ, RZ, -R13 ;  /* 0x000000ffff077224 */ /* 0x000fe200078e0a0d */
[----:B------:R-:W-:Y:S01]  /*8ac0*/  ISETP.GT.U32.AND P5, PT, R8, R3, PT ;  /* 0x000000030800720c */ /* 0x000fe20003fa4070 */
[----:B------:R-:W-:Y:S01]  /*8ad0*/  IMAD.HI.U32 R21, R2, R4, RZ ;  /* 0x0000000402157227 */ /* 0x000fe200078e00ff */
[----:B------:R-:W-:Y:S01]  /*8ae0*/  STL [R1+0x26c], R22 ;  /* 0x00026c1601007387 */ /* 0x000fe20000100800 */
[----:B------:R-:W-:-:S02]  /*8af0*/  IADD3 R13, R16, 0xfe, RZ ;  /* 0x000000fe100d7810 */ /* 0x000fc40007ffe0ff */
[----:B------:R-:W-:Y:S02]  /*8b00*/  IMAD.HI.U32 R19, R2, R17, RZ ;  /* 0x0000001102137227 */ /* 0x000fe400078e00ff */
[----:B------:R-:W-:Y:S02]  /*8b10*/  IABS R11, R13 ;  /* 0x0000000d000b7213 */ /* 0x000fe40000000000 */
[----:B------:R-:W-:Y:S01]  /*8b20*/  IMAD R9, R8, R7, R9 ;  /* 0x0000000708097224 */ /* 0x000fe200078e0209 */
[----:B------:R-:W-:Y:S01]  /*8b30*/  IADD3 R7, R16, 0x100, RZ ;  /* 0x0000010010077810 */ /* 0x000fe20007ffe0ff */
[----:B------:R-:W-:Y:S02]  /*8b40*/  IMAD.MOV R21, RZ, RZ, -R21 ;  /* 0x000000ffff157224 */ /* 0x000fe400078e0a15 */
[----:B------:R-:W-:Y:S01]  /*8b50*/  IMAD.MOV R19, RZ, RZ, -R19 ;  /* 0x000000ffff137224 */ /* 0x000fe200078e0a13 */
[----:B------:R-:W-:Y:S01]  /*8b60*/  IABS R18, R7 ;  /* 0x0000000700127213 */ /* 0x000fe20000000000 */
[----:B------:R-:W-:Y:S01]  /*8b70*/  @!P1 IMAD.MOV R20, RZ, RZ, -R20 ;  /* 0x000000ffff149224 */ /* 0x000fe200078e0a14 */
[C---:B------:R-:W-:Y:S01]  /*8b80*/  ISETP.GT.U32.AND P1, PT, R8.reuse, R9, PT ;  /* 0x000000090800720c */ /* 0x040fe20003f24070 */
[----:B------:R-:W-:-:S02]  /*8b90*/  IMAD R4, R8, R21, R4 ;  /* 0x0000001508047224 */ /* 0x000fc400078e0204 */
[----:B------:R-:W-:Y:S01]  /*8ba0*/  IMAD R17, R8, R19, R17 ;  /* 0x0000001308117224 */ /* 0x000fe200078e0211 */
[----:B------:R0:W-:Y:S01]  /*8bb0*/  STL [R1+0x268], R20 ;  /* 0x0002681401007387 */ /* 0x0001e20000100800 */
[--C-:B------:R-:W-:Y:S01]  /*8bc0*/  @!P0 IMAD.IADD R0, R0, 0x1, -R8.reuse ;  /* 0x0000000100008824 */ /* 0x100fe200078e0a08 */
[C---:B------:R-:W-:Y:S01]  /*8bd0*/  ISETP.GT.U32.AND P0, PT, R8.reuse, R14, PT ;  /* 0x0000000e0800720c */ /* 0x040fe20003f04070 */
[--C-:B------:R-:W-:Y:S01]  /*8be0*/  @!P2 IMAD.IADD R5, R5, 0x1, -R8.reuse ;  /* 0x000000010505a824 */ /* 0x100fe200078e0a08 */
[C---:B------:R-:W-:Y:S01]  /*8bf0*/  ISETP.GT.U32.AND P2, PT, R8.reuse, R4, PT ;  /* 0x000000040800720c */ /* 0x040fe20003f44070 */
[----:B------:R-:W-:Y:S01]  /*8c00*/  @!P5 IMAD.IADD R3, R3, 0x1, -R8 ;  /* 0x000000010303d824 */ /* 0x000fe200078e0a08 */
[----:B------:R-:W-:Y:S01]  /*8c10*/  ISETP.GT.U32.AND P5, PT, R8, R17, PT ;  /* 0x000000110800720c */ /* 0x000fe20003fa4070 */
[----:B------:R-:W-:Y:S02]  /*8c20*/  IMAD.MOV.U32 R23, RZ, RZ, R0 ;  /* 0x000000ffff177224 */ /* 0x000fe400078e0000 */
[----:B------:R-:W-:Y:S01]  /*8c30*/  @!P1 IMAD.IADD R9, R9, 0x1, -R8 ;  /* 0x0000000109099824 */ /* 0x000fe200078e0a08 */
[----:B------:R-:W-:Y:S01]  /*8c40*/  ISETP.GE.AND P1, PT, R15, RZ, PT ;  /* 0x000000ff0f00720c */ /* 0x000fe20003f26270 */
[----:B0-----:R-:W-:Y:S01]  /*8c50*/  IMAD.HI.U32 R20, R2, R18, RZ ;  /* 0x0000001202147227 */ /* 0x001fe200078e00ff */
[----:B------:R-:W-:-:S03]  /*8c60*/  IADD3 R15, R16, 0xfc, RZ ;  /* 0x000000fc100f7810 */ /* 0x000fc60007ffe0ff */
[----:B------:R-:W-:Y:S02]  /*8c70*/  IMAD.MOV R20, RZ, RZ, -R20 ;  /* 0x000000ffff147224 */ /* 0x000fe400078e0a14 */
[--C-:B------:R-:W-:Y:S01]  /*8c80*/  @!P0 IMAD.IADD R14, R14, 0x1, -R8.reuse ;  /* 0x000000010e0e8824 */ /* 0x100fe200078e0a08 */
[----:B------:R-:W-:Y:S01]  /*8c90*/  ISETP.GE.AND P0, PT, R6, RZ, PT ;  /* 0x000000ff0600720c */ /* 0x000fe20003f06270 */
[--C-:B------:R-:W-:Y:S01]  /*8ca0*/  @!P2 IMAD.IADD R4, R4, 0x1, -R8.reuse ;  /* 0x000000010404a824 */ /* 0x100fe200078e0a08 */
[----:B------:R-:W-:Y:S01]  /*8cb0*/  ISETP.GT.U32.AND P2, PT, R8, R9, PT ;  /* 0x000000090800720c */ /* 0x000fe20003f44070 */
[----:B------:R-:W-:Y:S01]  /*8cc0*/  @!P5 IMAD.IADD R17, R17, 0x1, -R8 ;  /* 0x000000011111d824 */ /* 0x000fe200078e0a08 */
[----:B------:R-:W-:Y:S01]  /*8cd0*/  IADD3 R6, R16, 0xfa, RZ ;  /* 0x000000fa10067810 */ /* 0x000fe20007ffe0ff */
[C---:B------:R-:W-:Y:S02]  /*8ce0*/  IMAD R18, R8.reuse, R20, R18 ;  /* 0x0000001408127224 */ /* 0x040fe400078e0212 */
[----:B------:R-:W-:Y:S01]  /*8cf0*/  @!P3 IMAD.MOV R23, RZ, RZ, -R23 ;  /* 0x000000ffff17b224 */ /* 0x000fe200078e0a17 */
[C---:B------:R-:W-:Y:S01]  /*8d00*/  ISETP.GT.U32.AND P3, PT, R8.reuse, R14, PT ;  /* 0x0000000e0800720c */ /* 0x040fe20003f64070 */
[----:B------:R-:W-:Y:S01]  /*8d10*/  IMAD.MOV.U32 R0, RZ, RZ, R3 ;  /* 0x000000ffff007224 */ /* 0x000fe200078e0003 */
[----:B------:R-:W-:Y:S01]  /*8d20*/  ISETP.GT.U32.AND P5, PT, R8, R17, PT ;  /* 0x000000110800720c */ /* 0x000fe20003fa4070 */
[----:B------:R-:W-:Y:S01]  /*8d30*/  IMAD.HI.U32 R21, R2, R11, RZ ;  /* 0x0000000b02157227 */ /* 0x000fe200078e00ff */
[----:B------:R-:W-:Y:S01]  /*8d40*/  IABS R3, R6 ;  /* 0x0000000600037213 */ /* 0x000fe20000000000 */
[----:B------:R0:W-:Y:S02]  /*8d50*/  STL [R1+0x264], R23 ;  /* 0x0002641701007387 */ /* 0x0001e40000100800 */
[----:B------:R-:W-:Y:S01]  /*8d60*/  IMAD.MOV.U32 R22, RZ, RZ, R5 ;  /* 0x000000ffff167224 */ /* 0x000fe200078e0005 */
[----:B------:R-:W-:Y:S01]  /*8d70*/  IABS R5, R15 ;  /* 0x0000000f00057213 */ /* 0x000fe20000000000 */
[----:B------:R-:W-:Y:S01]  /*8d80*/  @!P6 IMAD.MOV R0, RZ, RZ, -R0 ;  /* 0x000000ffff00e224 */ /* 0x000fe200078e0a00 */
[----:B------:R-:W-:Y:S01]  /*8d90*/  ISETP.GT.U32.AND P6, PT, R8, R18, PT ;  /* 0x000000120800720c */ /* 0x000fe20003fc4070 */
[----:B------:R-:W-:-:S02]  /*8da0*/  IMAD.MOV R21, RZ, RZ, -R21 ;  /* 0x000000ffff157224 */ /* 0x000fc400078e0a15 */
[----:B------:R-:W-:Y:S01]  /*8db0*/  @!P4 IMAD.MOV R22, RZ, RZ, -R22 ;  /* 0x000000ffff16c224 */ /* 0x000fe200078e0a16 */
[C---:B------:R-:W-:Y:S01]  /*8dc0*/  ISETP.GT.U32.AND P4, PT, R8.reuse, R4, PT ;  /* 0x000000040800720c */ /* 0x040fe20003f84070 */
[----:B------:R-:W-:Y:S01]  /*8dd0*/  IMAD R11, R8, R21, R11 ;  /* 0x00000015080b7224 */ /* 0x000fe200078e020b */
[----:B0-----:R-:W-:Y:S01]  /*8de0*/  IADD3 R23, R16, 0xa, RZ ;  /* 0x0000000a10177810 */ /* 0x001fe20007ffe0ff */
[--C-:B------:R-:W-:Y:S01]  /*8df0*/  @!P2 IMAD.IADD R9, R9, 0x1, -R8.reuse ;  /* 0x000000010909a824 */ /* 0x100fe200078e0a08 */
[----:B------:R-:W-:Y:S01]  /*8e00*/  ISETP.GE.AND P2, PT, R10, RZ, PT ;  /* 0x000000ff0a00720c */ /* 0x000fe20003f46270 */
[--C-:B------:R-:W-:Y:S01]  /*8e10*/  @!P3 IMAD.IADD R14, R14, 0x1, -R8.reuse ;  /* 0x000000010e0eb824 */ /* 0x100fe200078e0a08 */
[----:B------:R-:W-:Y:S01]  /*8e20*/  ISETP.GT.U32.AND P3, PT, R8, R11, PT ;  /* 0x0000000b0800720c */ /* 0x000fe20003f64070 */
[----:B------:R-:W-:Y:S01]  /*8e30*/  IMAD.HI.U32 R10, R2, R5, RZ ;  /* 0x00000005020a7227 */ /* 0x000fe200078e00ff */
[----:B------:R-:W-:Y:S03]  /*8e40*/  STL [R1+0x260], R22 ;  /* 0x0002601601007387 */ /* 0x000fe60000100800 */
[--C-:B------:R-:W-:Y:S01]  /*8e50*/  @!P5 IMAD.IADD R17, R17, 0x1, -R8.reuse ;  /* 0x000000011111d824 */ /* 0x100fe200078e0a08 */
[----:B------:R-:W-:Y:S01]  /*8e60*/  ISETP.GE.AND P5, PT, R7, RZ, PT ;  /* 0x000000ff0700720c */ /* 0x000fe20003fa6270 */
[----:B------:R-:W-:Y:S01]  /*8e70*/  @!P6 IMAD.IADD R18, R18, 0x1, -R8 ;  /* 0x000000011212e824 */ /* 0x000fe200078e0a08 */
[----:B------:R0:W-:Y:S01]  /*8e80*/  STL [R1+0x25c], R0 ;  /* 0x00025c0001007387 */ /* 0x0001e20000100800 */
[----:B------:R-:W-:Y:S01]  /*8e90*/  IMAD.MOV R7, RZ, RZ, -R10 ;  /* 0x000000ffff077224 */ /* 0x000fe200078e0a0a */
[----:B------:R-:W-:Y:S01]  /*8ea0*/  ISETP.GE.AND P6, PT, R13, RZ, PT ;  /* 0x000000ff0d00720c */ /* 0x000fe20003fc6270 */
[----:B------:R-:W-:Y:S01]  /*8eb0*/  IMAD.MOV.U32 R20, RZ, RZ, R9 ;  /* 0x000000ffff147224 */ /* 0x000fe200078e0009 */
[----:B------:R-:W-:Y:S01]  /*8ec0*/  IADD3 R10, R16, 0xf0, RZ ;  /* 0x000000f0100a7810 */ /* 0x000fe20007ffe0ff */
[----:B------:R-:W-:Y:S01]  /*8ed0*/  @!P4 IMAD.IADD R4, R4, 0x1, -R8 ;  /* 0x000000010404c824 */ /* 0x000fe200078e0a08 */
[----:B------:R-:W-:Y:S01]  /*8ee0*/  ISETP.GE.AND P4, PT, R12, RZ, PT ;  /* 0x000000ff0c00720c */ /* 0x000fe20003f86270 */
[----:B------:R-:W-:Y:S01]  /*8ef0*/  @!P1 IMAD.MOV R20, RZ, RZ, -R20 ;  /* 0x000000ffff149224 */ /* 0x000fe200078e0a14 */
[C---:B------:R-:W-:Y:S01]  /*8f00*/  ISETP.GT.U32.AND P1, PT, R8.reuse, R18, PT ;  /* 0x000000120800720c */ /* 0x040fe20003f24070 */
[----:B------:R-:W-:-:S02]  /*8f10*/  IMAD R5, R8, R7, R5 ;  /* 0x0000000708057224 */ /* 0x000fc400078e0205 */
[----:B------:R-:W-:Y:S01]  /*8f20*/  @!P2 IMAD.MOV R4, RZ, RZ, -R4 ;  /* 0x000000ffff04a224 */ /* 0x000fe200078e0a04 */
[----:B------:R-:W-:Y:S01]  /*8f30*/  STL [R1+0x258], R20 ;  /* 0x0002581401007387 */ /* 0x000fe20000100800 */
[----:B0-----:R-:W-:Y:S01]  /*8f40*/  IMAD.HI.U32 R0, R2, R3, RZ ;  /* 0x0000000302007227 */ /* 0x001fe200078e00ff */
[----:B------:R-:W-:-:S03]  /*8f50*/  ISETP.GT.U32.AND P2, PT, R8, R5, PT ;  /* 0x000000050800720c */ /* 0x000fc60003f44070 */
[----:B------:R-:W-:Y:S02]  /*8f60*/  @!P3 IMAD.IADD R11, R11, 0x1, -R8 ;  /* 0x000000010b0bb824 */ /* 0x000fe400078e0a08 */
[----:B------:R-:W-:Y:S01]  /*8f70*/  IMAD.MOV.U32 R19, RZ, RZ, R14 ;  /* 0x000000ffff137224 */ /* 0x000fe200078e000e */
[----:B------:R-:W-:Y:S01]  /*8f80*/  IADD3 R14, R16, 0xea, RZ ;  /* 0x000000ea100e7810 */ /* 0x000fe20007ffe0ff */
[----:B------:R-:W-:Y:S01]  /*8f90*/  IMAD.MOV R0, RZ, RZ, -R0 ;  /* 0x000000ffff007224 */ /* 0x000fe200078e0a00 */
[C---:B------:R-:W-:Y:S01]  /*8fa0*/  ISETP.GT.U32.AND P3, PT, R8.reuse, R11, PT ;  /* 0x0000000b0800720c */ /* 0x040fe20003f64070 */
[----:B------:R-:W-:Y:S01]  /*8fb0*/  @!P0 IMAD.MOV R19, RZ, RZ, -R19 ;  /* 0x000000ffff138224 */ /* 0x000fe200078e0a13 */
[----:B------:R-:W-:Y:S01]  /*8fc0*/  ISETP.GE.AND P0, PT, R15, RZ, PT ;  /* 0x000000ff0f00720c */ /* 0x000fe20003f06270 */
[----:B------:R-:W-:Y:S01]  /*8fd0*/  IMAD R3, R8, R0, R3 ;  /* 0x0000000008037224 */ /* 0x000fe200078e0203 */
[----:B------:R-:W-:Y:S01]  /*8fe0*/  IADD3 R0, R16, 0xf6, RZ ;  /* 0x000000f610007810 */ /* 0x000fe20007ffe0ff */
[----:B------:R-:W-:Y:S01]  /*8ff0*/  IMAD.MOV.U32 R9, RZ, RZ, R17 ;  /* 0x000000ffff097224 */ /* 0x000fe200078e0011 */
[----:B------:R-:W-:Y:S01]  /*9000*/  STL [R1+0x254], R19 ;  /* 0x0002541301007387 */ /* 0x000fe20000100800 */
[--C-:B------:R-:W-:Y:S01]  /*9010*/  @!P1 IMAD.IADD R18, R18, 0x1, -R8.reuse ;  /* 0x0000000112129824 */ /* 0x100fe200078e0a08 */
[----:B------:R-:W-:Y:S01]  /*9020*/  ISETP.GE.AND P1, PT, R6, RZ, PT ;  /* 0x000000ff0600720c */ /* 0x000fe20003f26270 */
[----:B------:R-:W-:Y:S01]  /*9030*/  @!P4 IMAD.MOV R9, RZ, RZ, -R9 ;  /* 0x000000ffff09c224 */ /* 0x000fe200078e0a09 */
[----:B------:R0:W-:Y:S01]  /*9040*/  STL [R1+0x250], R4 ;  /* 0x0002500401007387 */ /* 0x0001e20000100800 */
[----:B------:R-:W-:Y:S01]  /*9050*/  ISETP.GT.U32.AND P4, PT, R8, R3, PT ;  /* 0x000000030800720c */ /* 0x000fe20003f84070 */
[----:B------:R-:W-:Y:S01]  /*9060*/  @!P2 IMAD.IADD R5, R5, 0x1, -R8 ;  /* 0x000000010505a824 */ /* 0x000fe200078e0a08 */
[----:B------:R-:W-:Y:S01]  /*9070*/  IABS R6, R0 ;  /* 0x0000000000067213 */ /* 0x000fe20000000000 */
[----:B------:R-:W-:Y:S01]  /*9080*/  IMAD.MOV.U32 R7, RZ, RZ, R18 ;  /* 0x000000ffff077224 */ /* 0x000fe200078e0012 */
[----:B------:R-:W-:Y:S01]  /*9090*/  ISETP.GE.AND P2, PT, R0, RZ, PT ;  /* 0x000000ff0000720c */ /* 0x000fe20003f46270 */
[----:B------:R-:W-:Y:S01]  /*90a0*/  @!P3 IMAD.IADD R11, R11, 0x1, -R8 ;  /* 0x000000010b0bb824 */ /* 0x000fe200078e0a08 */
[----:B------:R-:W-:Y:S01]  /*90b0*/  STL [R1+0x234], R9 ;  /* 0x0002340901007387 */ /* 0x000fe20000100800 */
[----:B------:R-:W-:Y:S01]  /*90c0*/  @!P5 IMAD.MOV R7, RZ, RZ, -R7 ;  /* 0x000000ffff07d224 */ /* 0x000fe200078e0a07 */
[----:B------:R-:W-:-:S02]  /*90d0*/  ISETP.GT.U32.AND P5, PT, R8, R5, PT ;  /* 0x000000050800720c */ /* 0x000fc40003fa4070 */
[----:B0-----:R-:W-:Y:S02]  /*90e0*/  IADD3 R4, R16, 0xf8, RZ ;  /* 0x000000f810047810 */ /* 0x001fe40007ffe0ff */
[----:B------:R0:W-:Y:S01]  /*90f0*/  STL [R1+0x238], R7 ;  /* 0x0002380701007387 */ /* 0x0001e20000100800 */
[----:B------:R-:W-:Y:S01]  /*9100*/  @!P4 IMAD.IADD R3, R3, 0x1, -R8 ;  /* 0x000000010303c824 */ /* 0x000fe200078e0a08 */
[----:B------:R-:W-:Y:S02]  /*9110*/  IABS R12, R4 ;  /* 0x00000004000c7213 */ /* 0x000fe40000000000 */
[----:B------:R-:W-:Y:S01]  /*9120*/  ISETP.GE.AND P3, PT, R4, RZ, PT ;  /* 0x000000ff0400720c */ /* 0x000fe20003f66270 */
[----:B------:R-:W-:Y:S01]  /*9130*/  IMAD.MOV.U32 R4, RZ, RZ, R6 ;  /* 0x000000ffff047224 */ /* 0x000fe200078e0006 */
[----:B------:R-:W-:Y:S01]  /*9140*/  ISETP.GT.U32.AND P4, PT, R8, R3, PT ;  /* 0x000000030800720c */ /* 0x000fe20003f84070 */
[----:B------:R-:W-:Y:S01]  /*9150*/  IMAD.HI.U32 R6, R2, R12, RZ ;  /* 0x0000000c02067227 */ /* 0x000fe200078e00ff */
[----:B------:R-:W-:-:S03]  /*9160*/  IADD3 R18, R16, 0xec, RZ ;  /* 0x000000ec10127810 */ /* 0x000fc60007ffe0ff */
[----:B------:R-:W-:Y:S02]  /*9170*/  IMAD.MOV R6, RZ, RZ, -R6 ;  /* 0x000000ffff067224 */ /* 0x000fe400078e0a06 */
[----:B------:R-:W-:-:S04]  /*9180*/  IMAD.HI.U32 R0, R2, R4, RZ ;  /* 0x0000000402007227 */ /* 0x000fc800078e00ff */
[C---:B------:R-:W-:Y:S02]  /*9190*/  IMAD R12, R8.reuse, R6, R12 ;  /* 0x00000006080c7224 */ /* 0x040fe400078e020c */
[----:B------:R-:W-:Y:S02]  /*91a0*/  IMAD.MOV R0, RZ, RZ, -R0 ;  /* 0x000000ffff007224 */ /* 0x000fe400078e0a00 */
[----:B------:R-:W-:Y:S01]  /*91b0*/  @!P5 IMAD.IADD R5, R5, 0x1, -R8 ;  /* 0x000000010505d824 */ /* 0x000fe200078e0a08 */
[C---:B------:R-:W-:Y:S01]  /*91c0*/  ISETP.GT.U32.AND P5, PT, R8.reuse, R12, PT ;  /* 0x0000000c0800720c */ /* 0x040fe20003fa4070 */
[----:B------:R-:W-:Y:S01]  /*91d0*/  IMAD R4, R8, R0, R4 ;  /* 0x0000000008047224 */ /* 0x000fe200078e0204 */
[C---:B------:R-:W-:Y:S01]  /*91e0*/  IADD3 R0, R16.reuse, 0xee, RZ ;  /* 0x000000ee10007810 */ /* 0x040fe20007ffe0ff */
[----:B------:R-:W-:Y:S02]  /*91f0*/  IMAD.MOV.U32 R13, RZ, RZ, R5 ;  /* 0x000000ffff0d7224 */ /* 0x000fe400078e0005 */
[----:B0-----:R-:W-:Y:S01]  /*9200*/  IMAD.MOV.U32 R7, RZ, RZ, R11 ;  /* 0x000000ffff077224 */ /* 0x001fe200078e000b */
[----:B------:R-:W-:Y:S01]  /*9210*/  IADD3 R11, R16, 0xf4, RZ ;  /* 0x000000f4100b7810 */ /* 0x000fe20007ffe0ff */
[----:B------:R-:W-:Y:S01]  /*9220*/  @!P0 IMAD.MOV R13, RZ, RZ, -R13 ;  /* 0x000000ffff0d8224 */ /* 0x000fe200078e0a0d */
[----:B------:R-:W-:Y:S01]  /*9230*/  ISETP.GT.U32.AND P0, PT, R8, R4, PT ;  /* 0x000000040800720c */ /* 0x000fe20003f04070 */
[----:B------:R-:W-:Y:S01]  /*9240*/  @!P6 IMAD.MOV R7, RZ, RZ, -R7 ;  /* 0x000000ffff07e224 */ /* 0x000fe200078e0a07 */
[----:B------:R-:W-:Y:S01]  /*9250*/  ISETP.GE.AND P6, PT, R11, RZ, PT ;  /* 0x000000ff0b00720c */ /* 0x000fe20003fc6270 */
[--C-:B------:R-:W-:Y:S01]  /*9260*/  @!P4 IMAD.IADD R3, R3, 0x1, -R8.reuse ;  /* 0x000000010303c824 */ /* 0x100fe200078e0a08 */
[----:B------:R-:W-:Y:S01]  /*9270*/  IABS R11, R11 ;  /* 0x0000000b000b7213 */ /* 0x000fe20000000000 */
[----:B------:R-:W-:Y:S01]  /*9280*/  @!P5 IMAD.IADD R12, R12, 0x1, -R8 ;  /* 0x000000010c0cd824 */ /* 0x000fe200078e0a08 */
[----:B------:R0:W-:Y:S01]  /*9290*/  STL [R1+0x23c], R7 ;  /* 0x00023c0701007387 */ /* 0x0001e20000100800 */
[----:B------:R-:W-:-:S02]  /*92a0*/  IMAD.MOV.U32 R9, RZ, RZ, R3 ;  /* 0x000000ffff097224 */ /* 0x000fc400078e0003 */
[----:B------:R-:W-:Y:S01]  /*92b0*/  IMAD.HI.U32 R6, R2, R11, RZ ;  /* 0x0000000b02067227 */ /* 0x000fe200078e00ff */
[----:B------:R-:W-:Y:S01]  /*92c0*/  ISETP.GT.U32.AND P5, PT, R8, R12, PT ;  /* 0x0000000c0800720c */ /* 0x000fe20003fa4070 */
[----:B------:R-:W-:Y:S02]  /*92d0*/  STL [R1+0x240], R13 ;  /* 0x0002400d01007387 */ /* 0x000fe40000100800 */
[----:B------:R-:W-:Y:S01]  /*92e0*/  @!P1 IMAD.MOV R9, RZ, RZ, -R9 ;  /* 0x000000ffff099224 */ /* 0x000fe200078e0a09 */
[----:B------:R-:W-:Y:S01]  /*92f0*/  ISETP.GE.AND P1, PT, R10, RZ, PT ;  /* 0x000000ff0a00720c */ /* 0x000fe20003f26270 */
[----:B------:R-:W-:Y:S01]  /*9300*/  @!P0 IMAD.IADD R4, R4, 0x1, -R8 ;  /* 0x0000000104048824 */ /* 0x000fe200078e0a08 */
[----:B0-----:R-:W-:Y:S01]  /*9310*/  IADD3 R7, R16, 0xf2, RZ ;  /* 0x000000f210077810 */ /* 0x001fe20007ffe0ff */
[----:B------:R-:W-:Y:S01]  /*9320*/  IMAD.MOV R5, RZ, RZ, -R6 ;  /* 0x000000ffff057224 */ /* 0x000fe200078e0a06 */
[----:B------:R-:W-:Y:S01]  /*9330*/  IABS R10, R10 ;  /* 0x0000000a000a7213 */ /* 0x000fe20000000000 */
[----:B------:R0:W-:Y:S01]  /*9340*/  STL [R1+0x24c], R9 ;  /* 0x00024c0901007387 */ /* 0x0001e20000100800 */
[----:B------:R-:W-:Y:S01]  /*9350*/  ISETP.GE.AND P4, PT, R7, RZ, PT ;  /* 0x000000ff0700720c */ /* 0x000fe20003f86270 */
[----:B------:R-:W-:Y:S01]  /*9360*/  IMAD R11, R8, R5, R11 ;  /* 0x00000005080b7224 */ /* 0x000fe200078e020b */
[----:B------:R-:W-:Y:S01]  /*9370*/  IABS R7, R7 ;  /* 0x0000000700077213 */ /* 0x000fe20000000000 */
[----:B------:R-:W-:Y:S01]  /*9380*/  IMAD.HI.U32 R5, R2, R10, RZ ;  /* 0x0000000a02057227 */ /* 0x000fe200078e00ff */
[----:B------:R-:W-:-:S03]  /*9390*/  ISETP.GT.U32.AND P0, PT, R8, R4, PT ;  /* 0x000000040800720c */ /* 0x000fc60003f04070 */
[----:B------:R-:W-:Y:S01]  /*93a0*/  IMAD.HI.U32 R3, R2, R7, RZ ;  /* 0x0000000702037227 */ /* 0x000fe200078e00ff */
[----:B0-----:R-:W-:-:S03]  /*93b0*/  IABS R9, R0 ;  /* 0x0000000000097213 */ /* 0x001fc60000000000 */
[----:B------:R-:W-:Y:S02]  /*93c0*/  IMAD.MOV R5, RZ, RZ, -R5 ;  /* 0x000000ffff057224 */ /* 0x000fe400078e0a05 */
[----:B------:R-:W-:Y:S01]  /*93d0*/  @!P5 IMAD.IADD R12, R12, 0x1, -R8 ;  /* 0x000000010c0cd824 */ /* 0x000fe200078e0a08 */
[C---:B------:R-:W-:Y:S01]  /*93e0*/  ISETP.GT.U32.AND P5, PT, R8.reuse, R11, PT ;  /* 0x0000000b0800720c */ /* 0x040fe20003fa4070 */
[----:B------:R-:W-:Y:S02]  /*93f0*/  IMAD.MOV R3, RZ, RZ, -R3 ;  /* 0x000000ffff037224 */ /* 0x000fe400078e0a03 */
[----:B------:R-:W-:Y:S02]  /*9400*/  IMAD R10, R8, R5, R10 ;  /* 0x00000005080a7224 */ /* 0x000fe400078e020a */
[----:B------:R-:W-:-:S04]  /*9410*/  IMAD.HI.U32 R6, R2, R9, RZ ;  /* 0x0000000902067227 */ /* 0x000fc800078e00ff */
[----:B------:R-:W-:Y:S01]  /*9420*/  IMAD R7, R8, R3, R7 ;  /* 0x0000000308077224 */ /* 0x000fe200078e0207 */
[----:B------:R-:W-:Y:S01]  /*9430*/  IABS R3, R18 ;  /* 0x0000001200037213 */ /* 0x000fe20000000000 */
[----:B------:R-:W-:Y:S02]  /*9440*/  IMAD.MOV.U32 R13, RZ, RZ, R12 ;  /* 0x000000ffff0d7224 */ /* 0x000fe400078e000c */
[----:B------:R-:W-:Y:S01]  /*9450*/  @!P0 IMAD.IADD R4, R4, 0x1, -R8 ;  /* 0x0000000104048824 */ /* 0x000fe200078e0a08 */
[C---:B------:R-:W-:Y:S01]  /*9460*/  ISETP.GT.U32.AND P0, PT, R8.reuse, R10, PT ;  /* 0x0000000a0800720c */ /* 0x040fe20003f04070 */
[----:B------:R-:W-:Y:S02]  /*9470*/  IMAD.MOV R6, RZ, RZ, -R6 ;  /* 0x000000ffff067224 */ /* 0x000fe400078e0a06 */
[----:B------:R-:W-:Y:S01]  /*9480*/  @!P3 IMAD.MOV R13, RZ, RZ, -R13 ;  /* 0x000000ffff0db224 */ /* 0x000fe200078e0a0d */
[C---:B------:R-:W-:Y:S01]  /*9490*/  ISETP.GT.U32.AND P3, PT, R8.reuse, R7, PT ;  /* 0x000000070800720c */ /* 0x040fe20003f64070 */
[----:B------:R-:W-:Y:S01]  /*94a0*/  IMAD R9, R8, R6, R9 ;  /* 0x0000000608097224 */ /* 0x000fe200078e0209 */
[----:B------:R-:W-:Y:S01]  /*94b0*/  IADD3 R6, R16, 0xe8, RZ ;  /* 0x000000e810067810 */ /* 0x000fe20007ffe0ff */
[----:B------:R-:W-:Y:S01]  /*94c0*/  @!P5 IMAD.IADD R11, R11, 0x1, -R8 ;  /* 0x000000010b0bd824 */ /* 0x000fe200078e0a08 */
[----:B------:R0:W-:Y:S01]  /*94d0*/  STL [R1+0x248], R13 ;  /* 0x0002480d01007387 */ /* 0x0001e20000100800 */
[----:B------:R-:W-:Y:S01]  /*94e0*/  IMAD.MOV.U32 R12, RZ, RZ, R4 ;  /* 0x000000ffff0c7224 */ /* 0x000fe200078e0004 */
[----:B------:R-:W-:Y:S01]  /*94f0*/  ISETP.GT.U32.AND P5, PT, R8, R9, PT ;  /* 0x000000090800720c */ /* 0x000fe20003fa4070 */
[----:B------:R-:W-:Y:S01]  /*9500*/  IMAD.HI.U32 R5, R2, R3, RZ ;  /* 0x0000000302057227 */ /* 0x000fe200078e00ff */
[----:B------:R-:W-:-:S03]  /*9510*/  IABS R17, R6 ;  /* 0x0000000600117213 */ /* 0x000fc60000000000 */
[--C-:B------:R-:W-:Y:S02]  /*9520*/  @!P0 IMAD.IADD R10, R10, 0x1, -R8.reuse ;  /* 0x000000010a0a8824 */ /* 0x100fe400078e0a08 */
[----:B------:R-:W-:Y:S01]  /*9530*/  @!P3 IMAD.IADD R7, R7, 0x1, -R8 ;  /* 0x000000010707b824 */ /* 0x000fe200078e0a08 */
[----:B0-----:R-:W-:Y:S01]  /*9540*/  IABS R13, R14 ;  /* 0x0000000e000d7213 */ /* 0x001fe20000000000 */
[----:B------:R-:W-:Y:S01]  /*9550*/  @!P2 IMAD.MOV R12, RZ, RZ, -R12 ;  /* 0x000000ffff0ca224 */ /* 0x000fe200078e0a0c */
[C---:B------:R-:W-:Y:S01]  /*9560*/  ISETP.GT.U32.AND P3, PT, R8.reuse, R11, PT ;  /* 0x0000000b0800720c */ /* 0x040fe20003f64070 */
[----:B------:R-:W-:Y:S01]  /*9570*/  IMAD.MOV R5, RZ, RZ, -R5 ;  /* 0x000000ffff057224 */ /* 0x000fe200078e0a05 */
[----:B------:R-:W-:Y:S01]  /*9580*/  ISETP.GT.U32.AND P2, PT, R8, R10, PT ;  /* 0x0000000a0800720c */ /* 0x000fe20003f44070 */
[----:B------:R-:W-:Y:S01]  /*9590*/  IMAD.HI.U32 R4, R2, R13, RZ ;  /* 0x0000000d02047227 */ /* 0x000fe200078e00ff */
[----:B------:R-:W-:Y:S01]  /*95a0*/  ISETP.GT.U32.AND P0, PT, R8, R7, PT ;  /* 0x000000070800720c */ /* 0x000fe20003f04070 */
[----:B------:R0:W-:Y:S02]  /*95b0*/  STL [R1+0x244], R12 ;  /* 0x0002440c01007387 */ /* 0x0001e40000100800 */
[----:B------:R-:W-:-:S02]  /*95c0*/  @!P5 IMAD.IADD R9, R9, 0x1, -R8 ;  /* 0x000000010909d824 */ /* 0x000fc400078e0a08 */
[----:B------:R-:W-:Y:S02]  /*95d0*/  IMAD.MOV R4, RZ, RZ, -R4 ;  /* 0x000000ffff047224 */ /* 0x000fe400078e0a04 */
[C---:B------:R-:W-:Y:S01]  /*95e0*/  IMAD R3, R8.reuse, R5, R3 ;  /* 0x0000000508037224 */ /* 0x040fe200078e0203 */
[C---:B------:R-:W-:Y:S01]  /*95f0*/  ISETP.GT.U32.AND P5, PT, R8.reuse, R9, PT ;  /* 0x000000090800720c */ /* 0x040fe20003fa4070 */
[----:B------:R-:W-:Y:S01]  /*9600*/  IMAD R13, R8, R4, R13 ;  /* 0x00000004080d7224 */ /* 0x000fe200078e020d */
[----:B------:R-:W-:Y:S01]  /*9610*/  IADD3 R4, R16, 0xe4, RZ ;  /* 0x000000e410047810 */ /* 0x000fe20007ffe0ff */
[--C-:B------:R-:W-:Y:S01]  /*9620*/  @!P3 IMAD.IADD R11, R11, 0x1, -R8.reuse ;  /* 0x000000010b0bb824 */ /* 0x100fe200078e0a08 */
[----:B------:R-:W-:Y:S01]  /*9630*/  ISETP.GT.U32.AND P3, PT, R8, R3, PT ;  /* 0x000000030800720c */ /* 0x000fe20003f64070 */
[--C-:B------:R-:W-:Y:S01]  /*9640*/  @!P2 IMAD.IADD R10, R10, 0x1, -R8.reuse ;  /* 0x000000010a0aa824 */ /* 0x100fe200078e0a08 */
[----:B------:R-:W-:Y:S01]  /*9650*/  ISETP.GT.U32.AND P2, PT, R8, R13, PT ;  /* 0x0000000d0800720c */ /* 0x000fe20003f44070 */
[----:B------:R-:W-:Y:S01]  /*9660*/  @!P0 IMAD.IADD R7, R7, 0x1, -R8 ;  /* 0x0000000107078824 */ /* 0x000fe200078e0a08 */
[----:B------:R-:W-:Y:S01]  /*9670*/  IADD3 R5, R16, 0xe6, RZ ;  /* 0x000000e610057810 */ /* 0x000fe20007ffe0ff */
[----:B0-----:R-:W-:Y:S01]  /*9680*/  IMAD.HI.U32 R12, R2, R17, RZ ;  /* 0x00000011020c7227 */ /* 0x001fe200078e00ff */
[----:B------:R-:W-:-:S02]  /*9690*/  ISETP.GE.AND P0, PT, R0, RZ, PT ;  /* 0x000000ff0000720c */ /* 0x000fc40003f06270 */
[----:B------:R-:W-:Y:S01]  /*96a0*/  IABS R15, R5 ;  /* 0x00000005000f7213 */ /* 0x000fe20000000000 */
[--C-:B------:R-:W-:Y:S01]  /*96b0*/  @!P5 IMAD.IADD R9, R9, 0x1, -R8.reuse ;  /* 0x000000010909d824 */ /* 0x100fe200078e0a08 */
[----:B------:R-:W-:Y:S01]  /*96c0*/  ISETP.GE.AND P5, PT, R18, RZ, PT ;  /* 0x000000ff1200720c */ /* 0x000fe20003fa6270 */
[----:B------:R-:W-:Y:S01]  /*96d0*/  IMAD.MOV.U32 R19, RZ, RZ, R7 ;  /* 0x000000ffff137224 */ /* 0x000fe200078e0007 */
[----:B------:R-:W-:Y:S01]  /*96e0*/  IABS R18, R4 ;  /* 0x0000000400127213 */ /* 0x000fe20000000000 */
[--C-:B------:R-:W-:Y:S01]  /*96f0*/  @!P3 IMAD.IADD R3, R3, 0x1, -R8.reuse ;  /* 0x000000010303b824 */ /* 0x100fe200078e0a08 */
[----:B------:R-:W-:Y:S01]  /*9700*/  ISETP.GE.AND P3, PT, R14, RZ, PT ;  /* 0x000000ff0e00720c */ /* 0x000fe20003f66270 */
[----:B------:R-:W-:Y:S02]  /*9710*/  @!P2 IMAD.IADD R13, R13, 0x1, -R8 ;  /* 0x000000010d0da824 */ /* 0x000fe400078e0a08 */
[----:B------:R-:W-:Y:S01]  /*9720*/  IMAD.MOV.U32 R14, RZ, RZ, R18 ;  /* 0x000000ffff0e7224 */ /* 0x000fe200078e0012 */
[C---:B------:R-:W-:Y:S01]  /*9730*/  ISETP.GT.U32.AND P2, PT, R8.reuse, R3, PT ;  /* 0x000000030800720c */ /* 0x040fe20003f44070 */
[----:B------:R-:W-:Y:S01]  /*9740*/  @!P4 IMAD.MOV R19, RZ, RZ, -R19 ;  /* 0x000000ffff13c224 */ /* 0x000fe200078e0a13 */
[----:B------:R-:W-:Y:S01]  /*9750*/  ISETP.GT.U32.AND P4, PT, R8, R13, PT ;  /* 0x0000000d0800720c */ /* 0x000fe20003f84070 */
[----:B------:R-:W-:-:S02]  /*9760*/  IMAD.MOV.U32 R20, RZ, RZ, R11 ;  /* 0x000000ffff147224 */ /* 0x000fc400078e000b */
[----:B------:R-:W-:-:S04]  /*9770*/  IMAD.HI.U32 R11, R2, R14, RZ ;  /* 0x0000000e020b7227 */ /* 0x000fc800078e00ff */
[----:B------:R-:W-:Y:S02]  /*9780*/  IMAD.MOV R12, RZ, RZ, -R12 ;  /* 0x000000ffff0c7224 */ /* 0x000fe400078e0a0c */
[----:B------:R-:W-:Y:S02]  /*9790*/  IMAD.MOV R7, RZ, RZ, -R11 ;  /* 0x000000ffff077224 */ /* 0x000fe400078e0a0b */
[C---:B------:R-:W-:Y:S02]  /*97a0*/  IMAD R17, R8.reuse, R12, R17 ;  /* 0x0000000c08117224 */ /* 0x040fe400078e0211 */
[C---:B------:R-:W-:Y:S02]  /*97b0*/  IMAD R14, R8.reuse, R7, R14 ;  /* 0x00000007080e7224 */ /* 0x040fe400078e020e */
[----:B------:R-:W-:Y:S01]  /*97c0*/  @!P6 IMAD.MOV R20, RZ, RZ, -R20 ;  /* 0x000000ffff14e224 */ /* 0x000fe200078e0a14 */
[C---:B------:R-:W-:Y:S01]  /*97d0*/  ISETP.GT.U32.AND P6, PT, R8.reuse, R17, PT ;  /* 0x000000110800720c */ /* 0x040fe20003fc4070 */
[--C-:B------:R-:W-:Y:S01]  /*97e0*/  @!P4 IMAD.IADD R13, R13, 0x1, -R8.reuse ;  /* 0x000000010d0dc824 */ /* 0x100fe200078e0a08 */
[----:B------:R-:W-:Y:S01]  /*97f0*/  ISETP.GT.U32.AND P4, PT, R8, R14, PT ;  /* 0x0000000e0800720c */ /* 0x000fe20003f84070 */
[----:B------:R-:W-:Y:S01]  /*9800*/  @!P2 IMAD.IADD R3, R3, 0x1, -R8 ;  /* 0x000000010303a824 */ /* 0x000fe200078e0a08 */
[----:B------:R-:W-:Y:S01]  /*9810*/  ISETP.GE.AND P2, PT, R5, RZ, PT ;  /* 0x000000ff0500720c */ /* 0x000fe20003f46270 */
[----:B------:R-:W-:Y:S01]  /*9820*/  IMAD.HI.U32 R0, R2, R15, RZ ;  /* 0x0000000f02007227 */ /* 0x000fe200078e00ff */
[----:B------:R-:W-:Y:S01]  /*9830*/  IADD3 R5, R16, 0xe0, RZ ;  /* 0x000000e010057810 */ /* 0x000fe20007ffe0ff */
[----:B------:R0:W-:Y:S02]  /*9840*/  STL [R1+0x220], R20 ;  /* 0x0002201401007387 */ /* 0x0001e40000100800 */
[----:B------:R-:W-:Y:S01]  /*9850*/  @!P1 IMAD.MOV R10, RZ, RZ, -R10 ;  /* 0x000000ffff0a9224 */ /* 0x000fe200078e0a0a */
[----:B------:R-:W-:Y:S01]  /*9860*/  ISETP.GE.AND P1, PT, R6, RZ, PT ;  /* 0x000000ff0600720c */ /* 0x000fe20003f26270 */
[----:B------:R-:W-:Y:S01]  /*9870*/  IMAD.MOV.U32 R6, RZ, RZ, R3 ;  /* 0x000000ffff067224 */ /* 0x000fe200078e0003 */
[----:B------:R-:W-:Y:S01]  /*9880*/  STL [R1+0x224], R19 ;  /* 0x0002241301007387 */ /* 0x000fe20000100800 */
[----:B------:R-:W-:Y:S01]  /*9890*/  IMAD.MOV R0, RZ, RZ, -R0 ;  /* 0x000000ffff007224 */ /* 0x000fe200078e0a00 */
[----:B------:R-:W-:Y:S01]  /*98a0*/  IADD3 R3, R16, 0xdc, RZ ;  /* 0x000000dc10037810 */ /* 0x000fe20007ffe0ff */
[----:B------:R-:W-:Y:S01]  /*98b0*/  @!P0 IMAD.MOV R9, RZ, RZ, -R9 ;  /* 0x000000ffff098224 */ /* 0x000fe200078e0a09 */
[----:B------:R-:W-:Y:S01]  /*98c0*/  STL [R1+0x228], R10 ;  /* 0x0002280a01007387 */ /* 0x000fe20000100800 */
[----:B------:R-:W-:Y:S01]  /*98d0*/  @!P6 IMAD.IADD R17, R17, 0x1, -R8 ;  /* 0x000000011111e824 */ /* 0x000fe200078e0a08 */
[----:B------:R-:W-:Y:S01]  /*98e0*/  ISETP.GE.AND P6, PT, R4, RZ, PT ;  /* 0x000000ff0400720c */ /* 0x000fe20003fc6270 */
[----:B------:R-:W-:Y:S01]  /*98f0*/  @!P5 IMAD.MOV R6, RZ, RZ, -R6 ;  /* 0x000000ffff06d224 */ /* 0x000fe200078e0a06 */
[----:B------:R-:W-:Y:S01]  /*9900*/  IABS R4, R5 ;  /* 0x0000000500047213 */ /* 0x000fe20000000000 */
[----:B------:R-:W-:Y:S01]  /*9910*/  @!P4 IMAD.IADD R14, R14, 0x1, -R8 ;  /* 0x000000010e0ec824 */ /* 0x000fe200078e0a08 */
[----:B------:R1:W-:Y:S01]  /*9920*/  STL [R1+0x22c], R9 ;  /* 0x00022c0901007387 */ /* 0x0003e20000100800 */
[----:B------:R-:W-:Y:S01]  /*9930*/  IMAD R15, R8, R0, R15 ;  /* 0x00000000080f7224 */ /* 0x000fe200078e020f */
[----:B------:R-:W-:Y:S01]  /*9940*/  IADD3 R0, R16, 0xe2, RZ ;  /* 0x000000e210007810 */ /* 0x000fe20007ffe0ff */
[----:B0-----:R-:W-:Y:S01]  /*9950*/  IMAD.MOV.U32 R20, RZ, RZ, R13 ;  /* 0x000000ffff147224 */ /* 0x001fe200078e000d */
[----:B------:R0:W-:Y:S01]  /*9960*/  STL [R1+0x230], R6 ;  /* 0x0002300601007387 */ /* 0x0001e20000100800 */
[----:B------:R-:W-:-:S02]  /*9970*/  ISETP.GT.U32.AND P4, PT, R8, R14, PT ;  /* 0x0000000e0800720c */ /* 0x000fc40003f84070 */
[----:B------:R-:W-:Y:S01]  /*9980*/  IABS R11, R0 ;  /* 0x00000000000b7213 */ /* 0x000fe20000000000 */
[----:B------:R-:W-:Y:S01]  /*9990*/  @!P3 IMAD.MOV R20, RZ, RZ, -R20 ;  /* 0x000000ffff14b224 */ /* 0x000fe200078e0a14 */
[C---:B------:R-:W-:Y:S02]  /*99a0*/  ISETP.GT.U32.AND P0, PT, R8.reuse, R15, PT ;  /* 0x0000000f0800720c */ /* 0x040fe40003f04070 */
[----:B------:R-:W-:Y:S01]  /*99b0*/  ISETP.GT.U32.AND P5, PT, R8, R17, PT ;  /* 0x000000110800720c */ /* 0x000fe20003fa4070 */
[----:B------:R-:W-:Y:S01]  /*99c0*/  IMAD.HI.U32 R7, R2, R11, RZ ;  /* 0x0000000b02077227 */ /* 0x000fe200078e00ff */
[----:B-1----:R-:W-:Y:S01]  /*99d0*/  IADD3 R9, R16, 0xde, RZ ;  /* 0x000000de10097810 */ /* 0x002fe20007ffe0ff */
[----:B------:R-:W-:Y:S02]  /*99e0*/  STL [R1+0x1ac], R20 ;  /* 0x0001ac1401007387 */ /* 0x000fe40000100800 */
[----:B0-----:R-:W-:Y:S01]  /*99f0*/  IMAD.HI.U32 R6, R2, R4, RZ ;  /* 0x0000000402067227 */ /* 0x001fe200078e00ff */
[----:B------:R-:W-:-:S03]  /*9a00*/  IABS R12, R9 ;  /* 0x00000009000c7213 */ /* 0x000fc60000000000 */
[----:B------:R-:W-:Y:S02]  /*9a10*/  IMAD.MOV R6, RZ, RZ, -R6 ;  /* 0x000000ffff067224 */ /* 0x000fe400078e0a06 */
[----:B------:R-:W-:Y:S02]  /*9a20*/  IMAD.MOV R7, RZ, RZ, -R7 ;  /* 0x000000ffff077224 */ /* 0x000fe400078e0a07 */
[----:B------:R-:W-:Y:S01]  /*9a30*/  IMAD R4, R8, R6, R4 ;  /* 0x0000000608047224 */ /* 0x000fe200078e0204 */
[----:B------:R-:W-:Y:S01]  /*9a40*/  IADD3 R6, R16, 0xda, RZ ;  /* 0x000000da10067810 */ /* 0x000fe20007ffe0ff */
[--C-:B------:R-:W-:Y:S02]  /*9a50*/  @!P4 IMAD.IADD R14, R14, 0x1, -R8.reuse ;  /* 0x000000010e0ec824 */ /* 0x100fe400078e0a08 */
[C---:B------:R-:W-:Y:S01]  /*9a60*/  IMAD R11, R8.reuse, R7, R11 ;  /* 0x00000007080b7224 */ /* 0x040fe200078e020b */
[C---:B------:R-:W-:Y:S01]  /*9a70*/  ISETP.GT.U32.AND P4, PT, R8.reuse, R4, PT ;  /* 0x000000040800720c */ /* 0x040fe20003f84070 */
[--C-:B------:R-:W-:Y:S01]  /*9a80*/  @!P0 IMAD.IADD R15, R15, 0x1, -R8.reuse ;  /* 0x000000010f0f8824 */ /* 0x100fe200078e0a08 */
[----:B------:R-:W-:Y:S01]  /*9a90*/  IABS R10, R6 ;  /* 0x00000006000a7213 */ /* 0x000fe20000000000 */
[----:B------:R-:W-:Y:S01]  /*9aa0*/  @!P5 IMAD.IADD R17, R17, 0x1, -R8 ;  /* 0x000000011111d824 */ /* 0x000fe200078e0a08 */
[----:B------:R-:W-:Y:S01]  /*9ab0*/  ISETP.GT.U32.AND P5, PT, R8, R11, PT ;  /* 0x0000000b0800720c */ /* 0x000fe20003fa4070 */
[----:B------:R-:W-:Y:S01]  /*9ac0*/  IMAD.HI.U32 R18, R2, R12, RZ ;  /* 0x0000000c02127227 */ /* 0x000fe200078e00ff */
[----:B------:R-:W-:-:S02]  /*9ad0*/  ISETP.GT.U32.AND P0, PT, R8, R15, PT ;  /* 0x0000000f0800720c */ /* 0x000fc40003f04070 */
[----:B------:R-:W-:Y:S01]  /*9ae0*/  IABS R7, R3 ;  /* 0x0000000300077213 */ /* 0x000fe20000000000 */
[----:B------:R-:W-:-:S04]  /*9af0*/  IMAD.HI.U32 R13, R2, R10, RZ ;  /* 0x0000000a020d7227 */ /* 0x000fc800078e00ff */
[--C-:B------:R-:W-:Y:S02]  /*9b00*/  @!P4 IMAD.IADD R4, R4, 0x1, -R8.reuse ;  /* 0x000000010404c824 */ /* 0x100fe400078e0a08 */
[----:B------:R-:W-:Y:S02]  /*9b10*/  IMAD.MOV R13, RZ, RZ, -R13 ;  /* 0x000000ffff0d7224 */ /* 0x000fe400078e0a0d */
[--C-:B------:R-:W-:Y:S01]  /*9b20*/  @!P5 IMAD.IADD R11, R11, 0x1, -R8.reuse ;  /* 0x000000010b0bd824 */ /* 0x100fe200078e0a08 */
[----:B------:R-:W-:Y:S01]  /*9b30*/  ISETP.GT.U32.AND P4, PT, R8, R4, PT ;  /* 0x000000040800720c */ /* 0x000fe20003f84070 */
[----:B------:R-:W-:Y:S01]  /*9b40*/  @!P0 IMAD.IADD R15, R15, 0x1, -R8 ;  /* 0x000000010f0f8824 */ /* 0x000fe200078e0a08 */
[----:B------:R-:W-:Y:S01]  /*9b50*/  ISETP.GE.AND P0, PT, R0, RZ, PT ;  /* 0x000000ff0000720c */ /* 0x000fe20003f06270 */
[----:B------:R-:W-:Y:S01]  /*9b60*/  IMAD.MOV R18, RZ, RZ, -R18 ;  /* 0x000000ffff127224 */ /* 0x000fe200078e0a12 */
[C---:B------:R-:W-:Y:S01]  /*9b70*/  ISETP.GT.U32.AND P3, PT, R8.reuse, R11, PT ;  /* 0x0000000b0800720c */ /* 0x040fe20003f64070 */
[----:B------:R-:W-:Y:S01]  /*9b80*/  @!P2 IMAD.MOV R15, RZ, RZ, -R15 ;  /* 0x000000ffff0fa224 */ /* 0x000fe200078e0a0f */
[----:B------:R-:W-:Y:S01]  /*9b90*/  ISETP.GE.AND P2, PT, R9, RZ, PT ;  /* 0x000000ff0900720c */ /* 0x000fe20003f46270 */
[----:B------:R-:W-:Y:S01]  /*9ba0*/  IMAD R9, R8, R13, R10 ;  /* 0x0000000d08097224 */ /* 0x000fe200078e020a */
[----:B------:R-:W-:Y:S01]  /*9bb0*/  ISETP.GE.AND P5, PT, R5, RZ, PT ;  /* 0x000000ff0500720c */ /* 0x000fe20003fa6270 */
[----:B------:R-:W-:Y:S01]  /*9bc0*/  IMAD.HI.U32 R0, R2, R7, RZ ;  /* 0x0000000702007227 */ /* 0x000fe200078e00ff */
[----:B------:R-:W-:-:S03]  /*9bd0*/  IADD3 R5, R16, 0xd8, RZ ;  /* 0x000000d810057810 */ /* 0x000fc60007ffe0ff */
[----:B------:R-:W-:Y:S02]  /*9be0*/  IMAD R12, R8, R18, R12 ;  /* 0x00000012080c7224 */ /* 0x000fe400078e020c */
[----:B------:R-:W-:Y:S02]  /*9bf0*/  IMAD.MOV.U32 R19, RZ, RZ, R17 ;  /* 0x000000ffff137224 */ /* 0x000fe400078e0011 */
[----:B------:R-:W-:Y:S01]  /*9c00*/  @!P4 IMAD.IADD R4, R4, 0x1, -R8 ;  /* 0x000000010404c824 */ /* 0x000fe200078e0a08 */
[C---:B------:R-:W-:Y:S01]  /*9c10*/  ISETP.GT.U32.AND P4, PT, R8.reuse, R9, PT ;  /* 0x000000090800720c */ /* 0x040fe20003f84070 */
[----:B------:R-:W-:Y:S02]  /*9c20*/  IMAD.MOV R0, RZ, RZ, -R0 ;  /* 0x000000ffff007224 */ /* 0x000fe400078e0a00 */
        /* <DEDUP_REMOVED lines=10> */
[--C-:B------:R-:W-:Y:S01]  /*9cd0*/  @!P4 IMAD.IADD R9, R9, 0x1, -R8.reuse ;  /* 0x000000010909c824 */ /* 0x100fe200078e0a08 */
[----:B------:R-:W-:Y:S01]  /*9ce0*/  STL [R1+0x1b0], R19 ;  /* 0x0001b01301007387 */ /* 0x000fe20000100800 */
[----:B------:R-:W-:Y:S01]  /*9cf0*/  @!P0 IMAD.MOV R13, RZ, RZ, -R13 ;  /* 0x000000ffff0d8224 */ /* 0x000fe200078e0a0d */
[----:B------:R-:W-:Y:S01]  /*9d00*/  IABS R11, R3 ;  /* 0x00000003000b7213 */ /* 0x000fe20000000000 */
[--C-:B------:R-:W-:Y:S01]  /*9d10*/  @!P1 IMAD.IADD R12, R12, 0x1, -R8.reuse ;  /* 0x000000010c0c9824 */ /* 0x100fe200078e0a08 */
[----:B------:R-:W-:Y:S01]  /*9d20*/  STL [R1+0x1c0], R15 ;  /* 0x0001c00f01007387 */ /* 0x000fe20000100800 */
[----:B------:R-:W-:Y:S01]  /*9d30*/  ISETP.GT.U32.AND P4, PT, R8, R9, PT ;  /* 0x000000090800720c */ /* 0x000fe20003f84070 */
[----:B------:R-:W-:Y:S01]  /*9d40*/  IMAD.HI.U32 R10, R2, R0, RZ ;  /* 0x00000000020a7227 */ /* 0x000fe200078e00ff */
[----:B------:R-:W-:Y:S01]  /*9d50*/  ISETP.GE.AND P1, PT, R6, RZ, PT ;  /* 0x000000ff0600720c */ /* 0x000fe20003f26270 */
[----:B------:R-:W-:Y:S01]  /*9d60*/  STL [R1+0x210], R14 ;  /* 0x0002100e01007387 */ /* 0x000fe20000100800 */
[----:B------:R-:W-:Y:S01]  /*9d70*/  ISETP.GT.U32.AND P0, PT, R8, R12, PT ;  /* 0x0000000c0800720c */ /* 0x000fe20003f04070 */
[----:B------:R-:W-:Y:S01]  /*9d80*/  @!P6 IMAD.IADD R7, R7, 0x1, -R8 ;  /* 0x000000010707e824 */ /* 0x000fe200078e0a08 */
[----:B------:R-:W-:Y:S01]  /*9d90*/  IADD3 R6, R16, 0xd4, RZ ;  /* 0x000000d410067810 */ /* 0x000fe20007ffe0ff */
[----:B------:R0:W-:Y:S01]  /*9da0*/  STL [R1+0x214], R13 ;  /* 0x0002140d01007387 */ /* 0x0001e20000100800 */
[----:B------:R-:W-:-:S02]  /*9db0*/  IMAD.MOV R10, RZ, RZ, -R10 ;  /* 0x000000ffff0a7224 */ /* 0x000fc400078e0a0a */
[C---:B------:R-:W-:Y:S02]  /*9dc0*/  ISETP.GT.U32.AND P6, PT, R8.reuse, R7, PT ;  /* 0x000000070800720c */ /* 0x040fe40003fc4070 */
[----:B------:R-:W-:Y:S01]  /*9dd0*/  IMAD R0, R8, R10, R0 ;  /* 0x0000000a08007224 */ /* 0x000fe200078e0200 */
[----:B------:R-:W-:Y:S01]  /*9de0*/  IABS R10, R6 ;  /* 0x00000006000a7213 */ /* 0x000fe20000000000 */
[----:B------:R-:W-:Y:S02]  /*9df0*/  @!P4 IMAD.IADD R9, R9, 0x1, -R8 ;  /* 0x000000010909c824 */ /* 0x000fe400078e0a08 */
[----:B0-----:R-:W-:Y:S02]  /*9e00*/  IMAD.MOV.U32 R13, RZ, RZ, R4 ;  /* 0x000000ffff0d7224 */ /* 0x001fe400078e0004 */
[----:B------:R-:W-:-:S04]  /*9e10*/  IMAD.HI.U32 R4, R2, R11, RZ ;  /* 0x0000000b02047227 */ /* 0x000fc800078e00ff */
[----:B------:R-:W-:Y:S02]  /*9e20*/  IMAD.MOV R4, RZ, RZ, -R4 ;  /* 0x000000ffff047224 */ /* 0x000fe400078e0a04 */
[--C-:B------:R-:W-:Y:S01]  /*9e30*/  @!P0 IMAD.IADD R12, R12, 0x1, -R8.reuse ;  /* 0x000000010c0c8824 */ /* 0x100fe200078e0a08 */
[C---:B------:R-:W-:Y:S01]  /*9e40*/  ISETP.GT.U32.AND P0, PT, R8.reuse, R0, PT ;  /* 0x000000000800720c */ /* 0x040fe20003f04070 */
[----:B------:R-:W-:Y:S01]  /*9e50*/  IMAD R11, R8, R4, R11 ;  /* 0x00000004080b7224 */ /* 0x000fe200078e020b */
[----:B------:R-:W-:Y:S01]  /*9e60*/  IADD3 R4, R16, 0xd0, RZ ;  /* 0x000000d010047810 */ /* 0x000fe20007ffe0ff */
[----:B------:R-:W-:Y:S01]  /*9e70*/  @!P6 IMAD.IADD R7, R7, 0x1, -R8 ;  /* 0x000000010707e824 */ /* 0x000fe200078e0a08 */
[----:B------:R-:W-:Y:S01]  /*9e80*/  ISETP.GE.AND P6, PT, R3, RZ, PT ;  /* 0x000000ff0300720c */ /* 0x000fe20003fc6270 */
[----:B------:R-:W-:Y:S01]  /*9e90*/  @!P5 IMAD.MOV R13, RZ, RZ, -R13 ;  /* 0x000000ffff0dd224 */ /* 0x000fe200078e0a0d */
[----:B------:R-:W-:Y:S01]  /*9ea0*/  ISETP.GT.U32.AND P4, PT, R8, R11, PT ;  /* 0x0000000b0800720c */ /* 0x000fe20003f84070 */
[----:B------:R-:W-:Y:S01]  /*9eb0*/  IMAD.HI.U32 R14, R2, R10, RZ ;  /* 0x0000000a020e7227 */ /* 0x000fe200078e00ff */
[----:B------:R-:W-:-:S02]  /*9ec0*/  IADD3 R3, R16, 0xd2, RZ ;  /* 0x000000d210037810 */ /* 0x000fc40007ffe0ff */
[----:B------:R-:W-:Y:S01]  /*9ed0*/  ISETP.GE.AND P5, PT, R5, RZ, PT ;  /* 0x000000ff0500720c */ /* 0x000fe20003fa6270 */
[----:B------:R-:W-:Y:S01]  /*9ee0*/  IMAD.MOV.U32 R15, RZ, RZ, R12 ;  /* 0x000000ffff0f7224 */ /* 0x000fe200078e000c */
[----:B------:R-:W-:Y:S01]  /*9ef0*/  IABS R5, R3 ;  /* 0x0000000300057213 */ /* 0x000fe20000000000 */
[----:B------:R-:W-:Y:S01]  /*9f00*/  @!P0 IMAD.IADD R0, R0, 0x1, -R8 ;  /* 0x0000000100008824 */ /* 0x000fe200078e0a08 */
[----:B------:R0:W-:Y:S01]  /*9f10*/  STL [R1+0x21c], R13 ;  /* 0x00021c0d01007387 */ /* 0x0001e20000100800 */
[----:B------:R-:W-:Y:S02]  /*9f20*/  IMAD.MOV R14, RZ, RZ, -R14 ;  /* 0x000000ffff0e7224 */ /* 0x000fe400078e0a0e */
[----:B------:R-:W-:Y:S01]  /*9f30*/  @!P2 IMAD.MOV R15, RZ, RZ, -R15 ;  /* 0x000000ffff0fa224 */ /* 0x000fe200078e0a0f */
[----:B------:R-:W-:Y:S01]  /*9f40*/  ISETP.GE.AND P2, PT, R6, RZ, PT ;  /* 0x000000ff0600720c */ /* 0x000fe20003f46270 */
[----:B------:R-:W-:Y:S01]  /*9f50*/  @!P4 IMAD.IADD R11, R11, 0x1, -R8 ;  /* 0x000000010b0bc824 */ /* 0x000fe200078e0a08 */
[----:B------:R-:W-:Y:S01]  /*9f60*/  ISETP.GT.U32.AND P0, PT, R8, R0, PT ;  /* 0x000000000800720c */ /* 0x000fe20003f04070 */
[----:B------:R-:W-:Y:S01]  /*9f70*/  IMAD.HI.U32 R6, R2, R5, RZ ;  /* 0x0000000502067227 */ /* 0x000fe200078e00ff */
[----:B------:R-:W-:Y:S02]  /*9f80*/  STL [R1+0x218], R15 ;  /* 0x0002180f01007387 */ /* 0x000fe40000100800 */
[C---:B------:R-:W-:Y:S01]  /*9f90*/  ISETP.GT.U32.AND P4, PT, R8.reuse, R11, PT ;  /* 0x0000000b0800720c */ /* 0x040fe20003f84070 */
[----:B------:R-:W-:Y:S01]  /*9fa0*/  IMAD R10, R8, R14, R10 ;  /* 0x0000000e080a7224 */ /* 0x000fe200078e020a */
[----:B0-----:R-:W-:Y:S01]  /*9fb0*/  IABS R13, R4 ;  /* 0x00000004000d7213 */ /* 0x001fe20000000000 */
[----:B------:R-:W-:-:S02]  /*9fc0*/  IMAD.MOV.U32 R12, RZ, RZ, R7 ;  /* 0x000000ffff0c7224 */ /* 0x000fc400078e0007 */
        /* <DEDUP_REMOVED lines=46> */
[C---:B------:R-:W-:Y:S01]  /*a2b0*/  IMAD R3, R8.reuse, R7, R6 ;  /* 0x0000000708037224 */ /* 0x040fe200078e0206 */
[----:B------:R0:W-:Y:S01]  /*a2c0*/  STL [R1+0x200], R12 ;  /* 0x0002000c01007387 */ /* 0x0001e20000100800 */
[----:B------:R-:W-:Y:S01]  /*a2d0*/  IMAD.MOV.U32 R10, RZ, RZ, R5 ;  /* 0x000000ffff0a7224 */ /* 0x000fe200078e0005 */
[----:B------:R-:W-:Y:S01]  /*a2e0*/  ISETP.GT.U32.AND P4, PT, R8, R4, PT ;  /* 0x000000040800720c */ /* 0x000fe20003f84070 */
[----:B------:R-:W-:Y:S01]  /*a2f0*/  IMAD.HI.U32 R9, R2, R0, RZ ;  /* 0x0000000002097227 */ /* 0x000fe200078e00ff */
[----:B------:R-:W-:-:S02]  /*a300*/  IADD3 R5, R16, 0xc6, RZ ;  /* 0x000000c610057810 */ /* 0x000fc40007ffe0ff */
[----:B------:R-:W-:Y:S01]  /*a310*/  IADD3 R7, R16, 0xc2, RZ ;  /* 0x000000c210077810 */ /* 0x000fe20007ffe0ff */
[----:B------:R-:W-:Y:S01]  /*a320*/  @!P1 IMAD.MOV R10, RZ, RZ, -R10 ;  /* 0x000000ffff0a9224 */ /* 0x000fe200078e0a0a */
[----:B------:R-:W-:Y:S01]  /*a330*/  ISETP.GT.U32.AND P1, PT, R8, R3, PT ;  /* 0x000000030800720c */ /* 0x000fe20003f24070 */
[----:B------:R-:W-:Y:S01]  /*a340*/  IMAD.MOV R9, RZ, RZ, -R9 ;  /* 0x000000ffff097224 */ /* 0x000fe200078e0a09 */
[----:B------:R-:W-:Y:S01]  /*a350*/  IADD3 R6, R16, 0xc4, RZ ;  /* 0x000000c410067810 */ /* 0x000fe20007ffe0ff */
        /* <DEDUP_REMOVED lines=16> */
[----:B------:R-:W-:Y:S01]  /*a460*/  IMAD.HI.U32 R13, R2, R9, RZ ;  /* 0x00000009020d7227 */ /* 0x000fe200078e00ff */
[----:B------:R-:W-:-:S03]  /*a470*/  IABS R11, R6 ;  /* 0x00000006000b7213 */ /* 0x000fc60000000000 */
[----:B------:R-:W-:Y:S02]  /*a480*/  @!P0 IMAD.IADD R0, R0, 0x1, -R8 ;  /* 0x0000000100008824 */ /* 0x000fe400078e0a08 */
[----:B------:R-:W-:Y:S02]  /*a490*/  IMAD.MOV R13, RZ, RZ, -R13 ;  /* 0x000000ffff0d7224 */ /* 0x000fe400078e0a0d */
[----:B------:R-:W-:Y:S01]  /*a4a0*/  IMAD.HI.U32 R14, R2, R10, RZ ;  /* 0x0000000a020e7227 */ /* 0x000fe200078e00ff */
[----:B------:R-:W-:-:S03]  /*a4b0*/  ISETP.GT.U32.AND P0, PT, R8, R0, PT ;  /* 0x000000000800720c */ /* 0x000fc60003f04070 */
[--C-:B------:R-:W-:Y:S01]  /*a4c0*/  @!P4 IMAD.IADD R4, R4, 0x1, -R8.reuse ;  /* 0x000000010404c824 */ /* 0x100fe200078e0a08 */
[----:B------:R-:W-:Y:S01]  /*a4d0*/  ISETP.GE.AND P4, PT, R5, RZ, PT ;  /* 0x000000ff0500720c */ /* 0x000fe20003f86270 */
[C---:B------:R-:W-:Y:S02]  /*a4e0*/  IMAD R9, R8.reuse, R13, R9 ;  /* 0x0000000d08097224 */ /* 0x040fe400078e0209 */
[----:B------:R-:W-:Y:S02]  /*a4f0*/  @!P1 IMAD.IADD R3, R3, 0x1, -R8 ;  /* 0x0000000103039824 */ /* 0x000fe400078e0a08 */
[----:B------:R-:W-:Y:S01]  /*a500*/  IMAD.MOV R14, RZ, RZ, -R14 ;  /* 0x000000ffff0e7224 */ /* 0x000fe200078e0a0e */
[----:B------:R-:W-:Y:S01]  /*a510*/  ISETP.GT.U32.AND P1, PT, R8, R9, PT ;  /* 0x000000090800720c */ /* 0x000fe20003f24070 */
[----:B------:R-:W-:Y:S02]  /*a520*/  IMAD.MOV.U32 R18, RZ, RZ, R4 ;  /* 0x000000ffff127224 */ /* 0x000fe400078e0004 */
[----:B------:R-:W-:Y:S01]  /*a530*/  IMAD.MOV.U32 R17, RZ, RZ, R3 ;  /* 0x000000ffff117224 */ /* 0x000fe200078e0003 */
[----:B------:R-:W-:Y:S01]  /*a540*/  IADD3 R3, R16, 0xc0, RZ ;  /* 0x000000c010037810 */ /* 0x000fe20007ffe0ff */
[----:B------:R-:W-:-:S02]  /*a550*/  IMAD R10, R8, R14, R10 ;  /* 0x0000000e080a7224 */ /* 0x000fc400078e020a */
[----:B------:R-:W-:-:S04]  /*a560*/  IMAD.HI.U32 R5, R2, R12, RZ ;  /* 0x0000000c02057227 */ /* 0x000fc800078e00ff */
[----:B------:R-:W-:Y:S01]  /*a570*/  @!P6 IMAD.MOV R18, RZ, RZ, -R18 ;  /* 0x000000ffff12e224 */ /* 0x000fe200078e0a12 */
[----:B------:R-:W-:Y:S01]  /*a580*/  ISETP.GT.U32.AND P6, PT, R8, R10, PT ;  /* 0x0000000a0800720c */ /* 0x000fe20003fc4070 */
[----:B------:R-:W-:Y:S01]  /*a590*/  @!P3 IMAD.MOV R17, RZ, RZ, -R17 ;  /* 0x000000ffff11b224 */ /* 0x000fe200078e0a11 */
[----:B------:R-:W-:Y:S01]  /*a5a0*/  ISETP.GE.AND P3, PT, R6, RZ, PT ;  /* 0x000000ff0600720c */ /* 0x000fe20003f66270 */
[----:B0-----:R-:W-:Y:S01]  /*a5b0*/  IMAD.HI.U32 R15, R2, R11, RZ ;  /* 0x0000000b020f7227 */ /* 0x001fe200078e00ff */
[----:B------:R-:W-:Y:S01]  /*a5c0*/  STL [R1+0x1e8], R18 ;  /* 0x0001e81201007387 */ /* 0x000fe20000100800 */
[----:B------:R-:W-:Y:S02]  /*a5d0*/  IADD3 R6, R16, 0xbc, RZ ;  /* 0x000000bc10067810 */ /* 0x000fe40007ffe0ff */
[----:B------:R-:W-:Y:S01]  /*a5e0*/  IMAD.MOV R5, RZ, RZ, -R5 ;  /* 0x000000ffff057224 */ /* 0x000fe200078e0a05 */
[----:B------:R0:W-:Y:S01]  /*a5f0*/  STL [R1+0x1e0], R17 ;  /* 0x0001e01101007387 */ /* 0x0001e20000100800 */
[----:B------:R-:W-:-:S02]  /*a600*/  @!P0 IMAD.IADD R0, R0, 0x1, -R8 ;  /* 0x0000000100008824 */ /* 0x000fc400078e0a08 */
[----:B------:R-:W-:Y:S02]  /*a610*/  IMAD.MOV R15, RZ, RZ, -R15 ;  /* 0x000000ffff0f7224 */ /* 0x000fe400078e0a0f */
[----:B------:R-:W-:Y:S01]  /*a620*/  IMAD R12, R8, R5, R12 ;  /* 0x00000005080c7224 */ /* 0x000fe200078e020c */
[----:B------:R-:W-:Y:S01]  /*a630*/  IADD3 R5, R16, 0xbe, RZ ;  /* 0x000000be10057810 */ /* 0x000fe20007ffe0ff */
[C---:B------:R-:W-:Y:S01]  /*a640*/  IMAD R4, R8.reuse, R15, R11 ;  /* 0x0000000f08047224 */ /* 0x040fe200078e020b */
[----:B------:R-:W-:Y:S01]  /*a650*/  IABS R11, R3 ;  /* 0x00000003000b7213 */ /* 0x000fe20000000000 */
[----:B------:R-:W-:Y:S01]  /*a660*/  @!P1 IMAD.IADD R9, R9, 0x1, -R8 ;  /* 0x0000000109099824 */ /* 0x000fe200078e0a08 */
[----:B------:R-:W-:Y:S01]  /*a670*/  IABS R13, R5 ;  /* 0x00000005000d7213 */ /* 0x000fe20000000000 */
[----:B0-----:R-:W-:Y:S01]  /*a680*/  IMAD.MOV.U32 R17, RZ, RZ, R0 ;  /* 0x000000ffff117224 */ /* 0x001fe200078e0000 */
[----:B------:R-:W-:Y:S01]  /*a690*/  ISETP.GT.U32.AND P0, PT, R8, R4, PT ;  /* 0x000000040800720c */ /* 0x000fe20003f04070 */
[----:B------:R-:W-:Y:S01]  /*a6a0*/  @!P6 IMAD.IADD R10, R10, 0x1, -R8 ;  /* 0x000000010a0ae824 */ /* 0x000fe200078e0a08 */
[C---:B------:R-:W-:Y:S01]  /*a6b0*/  ISETP.GT.U32.AND P1, PT, R8.reuse, R9, PT ;  /* 0x000000090800720c */ /* 0x040fe20003f24070 */
[----:B------:R-:W-:Y:S01]  /*a6c0*/  @!P2 IMAD.MOV R17, RZ, RZ, -R17 ;  /* 0x000000ffff11a224 */ /* 0x000fe200078e0a11 */
[----:B------:R-:W-:Y:S01]  /*a6d0*/  ISETP.GT.U32.AND P2, PT, R8, R12, PT ;  /* 0x0000000c0800720c */ /* 0x000fe20003f44070 */
[----:B------:R-:W-:Y:S01]  /*a6e0*/  IMAD.HI.U32 R14, R2, R11, RZ ;  /* 0x0000000b020e7227 */ /* 0x000fe200078e00ff */
[----:B------:R-:W-:-:S02]  /*a6f0*/  ISETP.GT.U32.AND P6, PT, R8, R10, PT ;  /* 0x0000000a0800720c */ /* 0x000fc40003fc4070 */
[----:B------:R0:W-:Y:S01]  /*a700*/  STL [R1+0x1dc], R17 ;  /* 0x0001dc1101007387 */ /* 0x0001e20000100800 */
[----:B------:R-:W-:Y:S01]  /*a710*/  IMAD.MOV R14, RZ, RZ, -R14 ;  /* 0x000000ffff0e7224 */ /* 0x000fe200078e0a0e */
[----:B------:R-:W-:Y:S02]  /*a720*/  IABS R0, R6 ;  /* 0x0000000600007213 */ /* 0x000fe40000000000 */
[----:B------:R-:W-:Y:S01]  /*a730*/  IADD3 R18, R16, 0xae, RZ ;  /* 0x000000ae10127810 */ /* 0x000fe20007ffe0ff */
[--C-:B------:R-:W-:Y:S02]  /*a740*/  @!P0 IMAD.IADD R4, R4, 0x1, -R8.reuse ;  /* 0x0000000104048824 */ /* 0x100fe400078e0a08 */
[--C-:B------:R-:W-:Y:S01]  /*a750*/  @!P1 IMAD.IADD R9, R9, 0x1, -R8.reuse ;  /* 0x0000000109099824 */ /* 0x100fe200078e0a08 */
[----:B------:R-:W-:Y:S01]  /*a760*/  ISETP.GE.AND P1, PT, R7, RZ, PT ;  /* 0x000000ff0700720c */ /* 0x000fe20003f26270 */
[----:B------:R-:W-:Y:S01]  /*a770*/  @!P2 IMAD.IADD R12, R12, 0x1, -R8 ;  /* 0x000000010c0ca824 */ /* 0x000fe200078e0a08 */
[----:B------:R-:W-:Y:S01]  /*a780*/  ISETP.GT.U32.AND P0, PT, R8, R4, PT ;  /* 0x000000040800720c */ /* 0x000fe20003f04070 */
[----:B------:R-:W-:Y:S01]  /*a790*/  IMAD.HI.U32 R7, R2, R13, RZ ;  /* 0x0000000d02077227 */ /* 0x000fe200078e00ff */
[----:B------:R-:W-:-:S02]  /*a7a0*/  IABS R19, R18 ;  /* 0x0000001200137213 */ /* 0x000fc40000000000 */
[----:B------:R-:W-:Y:S01]  /*a7b0*/  ISETP.GT.U32.AND P2, PT, R8, R12, PT ;  /* 0x0000000c0800720c */ /* 0x000fe20003f44070 */
[----:B------:R-:W-:Y:S02]  /*a7c0*/  @!P6 IMAD.IADD R10, R10, 0x1, -R8 ;  /* 0x000000010a0ae824 */ /* 0x000fe400078e0a08 */
[C---:B------:R-:W-:Y:S02]  /*a7d0*/  IMAD R11, R8.reuse, R14, R11 ;  /* 0x0000000e080b7224 */ /* 0x040fe400078e020b */
[----:B------:R-:W-:Y:S02]  /*a7e0*/  IMAD.MOV R7, RZ, RZ, -R7 ;  /* 0x000000ffff077224 */ /* 0x000fe400078e0a07 */
[----:B------:R-:W-:Y:S01]  /*a7f0*/  IMAD.MOV.U32 R15, RZ, RZ, R10 ;  /* 0x000000ffff0f7224 */ /* 0x000fe200078e000a */
[C---:B------:R-:W-:Y:S01]  /*a800*/  ISETP.GT.U32.AND P6, PT, R8.reuse, R11, PT ;  /* 0x0000000b0800720c */ /* 0x040fe20003fc4070 */
[----:B------:R-:W-:Y:S01]  /*a810*/  IMAD R10, R8, R7, R13 ;  /* 0x00000007080a7224 */ /* 0x000fe200078e020d */
[----:B------:R-:W-:Y:S01]  /*a820*/  IADD3 R7, R16, 0xb4, RZ ;  /* 0x000000b410077810 */ /* 0x000fe20007ffe0ff */
[----:B0-----:R-:W-:-:S02]  /*a830*/  IMAD.MOV.U32 R17, RZ, RZ, R9 ;  /* 0x000000ffff117224 */ /* 0x001fc400078e0009 */
[----:B------:R-:W-:Y:S01]  /*a840*/  @!P2 IMAD.IADD R12, R12, 0x1, -R8 ;  /* 0x000000010c0ca824 */ /* 0x000fe200078e0a08 */
[----:B------:R-:W-:Y:S01]  /*a850*/  ISETP.GT.U32.AND P2, PT, R8, R10, PT ;  /* 0x0000000a0800720c */ /* 0x000fe20003f44070 */
[----:B------:R-:W-:Y:S01]  /*a860*/  @!P5 IMAD.MOV R17, RZ, RZ, -R17 ;  /* 0x000000ffff11d224 */ /* 0x000fe200078e0a11 */
[----:B------:R-:W-:Y:S01]  /*a870*/  ISETP.GE.AND P5, PT, R3, RZ, PT ;  /* 0x000000ff0300720c */ /* 0x000fe20003fa6270 */
[----:B------:R-:W-:-:S03]  /*a880*/  IMAD.HI.U32 R9, R2, R0, RZ ;  /* 0x0000000002097227 */ /* 0x000fc600078e00ff */
[----:B------:R-:W-:Y:S01]  /*a890*/  STL [R1+0x1d8], R17 ;  /* 0x0001d81101007387 */ /* 0x000fe20000100800 */
[----:B------:R-:W-:Y:S01]  /*a8a0*/  @!P4 IMAD.MOV R15, RZ, RZ, -R15 ;  /* 0x000000ffff0fc224 */ /* 0x000fe200078e0a0f */
[----:B------:R-:W-:Y:S01]  /*a8b0*/  ISETP.GE.AND P4, PT, R5, RZ, PT ;  /* 0x000000ff0500720c */ /* 0x000fe20003f86270 */
[----:B------:R-:W-:Y:S01]  /*a8c0*/  @!P0 IMAD.IADD R4, R4, 0x1, -R8 ;  /* 0x0000000104048824 */ /* 0x000fe200078e0a08 */
[----:B------:R-:W-:Y:S01]  /*a8d0*/  ISETP.GE.AND P0, PT, R6, RZ, PT ;  /* 0x000000ff0600720c */ /* 0x000fe20003f06270 */
[----:B------:R-:W-:Y:S01]  /*a8e0*/  IMAD.MOV R9, RZ, RZ, -R9 ;  /* 0x000000ffff097224 */ /* 0x000fe200078e0a09 */
[----:B------:R0:W-:Y:S01]  /*a8f0*/  STL [R1+0x1c4], R15 ;  /* 0x0001c40f01007387 */ /* 0x0001e20000100800 */
[----:B------:R-:W-:Y:S01]  /*a900*/  IMAD.MOV.U32 R14, RZ, RZ, R12 ;  /* 0x000000ffff0e7224 */ /* 0x000fe200078e000c */
[----:B------:R-:W-:Y:S01]  /*a910*/  IABS R12, R7 ;  /* 0x00000007000c7213 */ /* 0x000fe20000000000 */
[----:B------:R-:W-:Y:S02]  /*a920*/  @!P6 IMAD.IADD R11, R11, 0x1, -R8 ;  /* 0x000000010b0be824 */ /* 0x000fe400078e0a08 */
[----:B------:R-:W-:Y:S01]  /*a930*/  IMAD R3, R8, R9, R0 ;  /* 0x0000000908037224 */ /* 0x000fe200078e0200 */
[----:B------:R-:W-:Y:S01]  /*a940*/  IADD3 R0, R16, 0xba, RZ ;  /* 0x000000ba10007810 */ /* 0x000fe20007ffe0ff */
[----:B------:R-:W-:Y:S01]  /*a950*/  @!P1 IMAD.MOV R14, RZ, RZ, -R14 ;  /* 0x000000ffff0e9224 */ /* 0x000fe200078e0a0e */
[----:B------:R-:W-:Y:S01]  /*a960*/  ISETP.GT.U32.AND P6, PT, R8, R11, PT ;  /* 0x0000000b0800720c */ /* 0x000fe20003fc4070 */
[----:B------:R-:W-:Y:S01]  /*a970*/  @!P2 IMAD.IADD R10, R10, 0x1, -R8 ;  /* 0x000000010a0aa824 */ /* 0x000fe200078e0a08 */
[----:B------:R-:W-:Y:S01]  /*a980*/  IABS R6, R0 ;  /* 0x0000000000067213 */ /* 0x000fe20000000000 */
[----:B0-----:R-:W-:Y:S01]  /*a990*/  IMAD.MOV.U32 R15, RZ, RZ, R4 ;  /* 0x000000ffff0f7224 */ /* 0x001fe200078e0004 */
[----:B------:R-:W-:Y:S01]  /*a9a0*/  IADD3 R4, R16, 0xb8, RZ ;  /* 0x000000b810047810 */ /* 0x000fe20007ffe0ff */
[----:B------:R-:W-:Y:S01]  /*a9b0*/  IMAD.HI.U32 R26, R2, R19, RZ ;  /* 0x00000013021a7227 */ /* 0x000fe200078e00ff */
[----:B------:R-:W-:-:S02]  /*a9c0*/  ISETP.GT.U32.AND P2, PT, R8, R10, PT ;  /* 0x0000000a0800720c */ /* 0x000fc40003f44070 */
[----:B------:R-:W-:Y:S01]  /*a9d0*/  ISETP.GE.AND P1, PT, R4, RZ, PT ;  /* 0x000000ff0400720c */ /* 0x000fe20003f26270 */
[----:B------:R-:W-:Y:S01]  /*a9e0*/  @!P3 IMAD.MOV R15, RZ, RZ, -R15 ;  /* 0x000000ffff0fb224 */ /* 0x000fe200078e0a0f */
[----:B------:R-:W-:Y:S01]  /*a9f0*/  ISETP.GE.AND P3, PT, R0, RZ, PT ;  /* 0x000000ff0000720c */ /* 0x000fe20003f66270 */
[----:B------:R-:W-:Y:S01]  /*aa00*/  IMAD.HI.U32 R9, R2, R6, RZ ;  /* 0x0000000602097227 */ /* 0x000fe200078e00ff */
[----:B------:R-:W-:Y:S02]  /*aa10*/  IADD3 R0, R16, 0xb6, RZ ;  /* 0x000000b610007810 */ /* 0x000fe40007ffe0ff */
[----:B------:R0:W-:Y:S01]  /*aa20*/  STL [R1+0x1d0], R15 ;  /* 0x0001d00f01007387 */ /* 0x0001e20000100800 */
[----:B------:R-:W-:Y:S01]  /*aa30*/  IMAD.MOV R9, RZ, RZ, -R9 ;  /* 0x000000ffff097224 */ /* 0x000fe200078e0a09 */
[----:B------:R-:W-:Y:S01]  /*aa40*/  IABS R5, R0 ;  /* 0x0000000000057213 */ /* 0x000fe20000000000 */
[----:B------:R-:W-:Y:S01]  /*aa50*/  @!P6 IMAD.IADD R11, R11, 0x1, -R8 ;  /* 0x000000010b0be824 */ /* 0x000fe200078e0a08 */
[----:B------:R1:W-:Y:S01]  /*aa60*/  STL [R1+0x1d4], R14 ;  /* 0x0001d40e01007387 */ /* 0x0003e20000100800 */
[C---:B------:R-:W-:Y:S01]  /*aa70*/  IMAD R6, R8.reuse, R9, R6 ;  /* 0x0000000908067224 */ /* 0x040fe200078e0206 */
[----:B------:R-:W-:Y:S01]  /*aa80*/  ISETP.GT.U32.AND P6, PT, R8, R3, PT ;  /* 0x000000030800720c */ /* 0x000fe20003fc4070 */
[----:B------:R-:W-:-:S02]  /*aa90*/  @!P2 IMAD.IADD R10, R10, 0x1, -R8 ;  /* 0x000000010a0aa824 */ /* 0x000fc400078e0a08 */
[----:B------:R-:W-:Y:S01]  /*aaa0*/  IMAD.HI.U32 R9, R2, R5, RZ ;  /* 0x0000000502097227 */ /* 0x000fe200078e00ff */
[----:B------:R-:W-:-:S03]  /*aab0*/  ISETP.GT.U32.AND P2, PT, R8, R6, PT ;  /* 0x000000060800720c */ /* 0x000fc60003f44070 */
[----:B0-----:R-:W-:Y:S01]  /*aac0*/  IMAD.MOV.U32 R15, RZ, RZ, R11 ;  /* 0x000000ffff0f7224 */ /* 0x001fe200078e000b */
[----:B-1----:R-:W-:Y:S01]  /*aad0*/  IABS R14, R4 ;  /* 0x00000004000e7213 */ /* 0x002fe20000000000 */
[----:B------:R-:W-:Y:S01]  /*aae0*/  IMAD.MOV.U32 R13, RZ, RZ, R10 ;  /* 0x000000ffff0d7224 */ /* 0x000fe200078e000a */
[----:B------:R-:W-:Y:S01]  /*aaf0*/  IADD3 R11, R16, 0xaa, RZ ;  /* 0x000000aa100b7810 */ /* 0x000fe20007ffe0ff */
[----:B------:R-:W-:Y:S02]  /*ab00*/  @!P5 IMAD.MOV R15, RZ, RZ, -R15 ;  /* 0x000000ffff0fd224 */ /* 0x000fe400078e0a0f */
[----:B------:R-:W-:Y:S01]  /*ab10*/  IMAD.HI.U32 R4, R2, R14, RZ ;  /* 0x0000000e02047227 */ /* 0x000fe200078e00ff */
[----:B------:R-:W-:Y:S02]  /*ab20*/  IABS R10, R11 ;  /* 0x0000000b000a7213 */ /* 0x000fe40000000000 */
[----:B------:R0:W-:Y:S01]  /*ab30*/  STL [R1+0x1c8], R15 ;  /* 0x0001c80f01007387 */ /* 0x0001e20000100800 */
[----:B------:R-:W-:-:S02]  /*ab40*/  IMAD.MOV R4, RZ, RZ, -R4 ;  /* 0x000000ffff047224 */ /* 0x000fc400078e0a04 */
[----:B------:R-:W-:Y:S02]  /*ab50*/  @!P2 IMAD.IADD R6, R6, 0x1, -R8 ;  /* 0x000000010606a824 */ /* 0x000fe400078e0a08 */
[----:B------:R-:W-:Y:S02]  /*ab60*/  IMAD R14, R8, R4, R14 ;  /* 0x00000004080e7224 */ /* 0x000fe400078e020e */
[----:B------:R-:W-:Y:S01]  /*ab70*/  IMAD.HI.U32 R4, R2, R12, RZ ;  /* 0x0000000c02047227 */ /* 0x000fe200078e00ff */
[C---:B------:R-:W-:Y:S02]  /*ab80*/  ISETP.GT.U32.AND P2, PT, R8.reuse, R6, PT ;  /* 0x000000060800720c */ /* 0x040fe40003f44070 */
[----:B------:R-:W-:Y:S01]  /*ab90*/  ISETP.GT.U32.AND P5, PT, R8, R14, PT ;  /* 0x0000000e0800720c */ /* 0x000fe20003fa4070 */
[----:B------:R-:W-:Y:S01]  /*aba0*/  IMAD.MOV R9, RZ, RZ, -R9 ;  /* 0x000000ffff097224 */ /* 0x000fe200078e0a09 */
[----:B0-----:R-:W-:Y:S01]  /*abb0*/  IADD3 R15, R16, 0xb2, RZ ;  /* 0x000000b2100f7810 */ /* 0x001fe20007ffe0ff */
[----:B------:R-:W-:-:S02]  /*abc0*/  IMAD.MOV R4, RZ, RZ, -R4 ;  /* 0x000000ffff047224 */ /* 0x000fc400078e0a04 */
[----:B------:R-:W-:Y:S01]  /*abd0*/  @!P4 IMAD.MOV R13, RZ, RZ, -R13 ;  /* 0x000000ffff0dc224 */ /* 0x000fe200078e0a0d */
[----:B------:R-:W-:Y:S01]  /*abe0*/  ISETP.GE.AND P4, PT, R0, RZ, PT ;  /* 0x000000ff0000720c */ /* 0x000fe20003f86270 */
[C---:B------:R-:W-:Y:S01]  /*abf0*/  IMAD R0, R8.reuse, R9, R5 ;  /* 0x0000000908007224 */ /* 0x040fe200078e0205 */
[----:B------:R-:W-:Y:S01]  /*ac00*/  IABS R9, R15 ;  /* 0x0000000f00097213 */ /* 0x000fe20000000000 */
[----:B------:R-:W-:Y:S01]  /*ac10*/  IMAD R12, R8, R4, R12 ;  /* 0x00000004080c7224 */ /* 0x000fe200078e020c */
[----:B------:R-:W-:Y:S01]  /*ac20*/  IADD3 R4, R16, 0xb0, RZ ;  /* 0x000000b010047810 */ /* 0x000fe20007ffe0ff */
[--C-:B------:R-:W-:Y:S01]  /*ac30*/  @!P2 IMAD.IADD R6, R6, 0x1, -R8.reuse ;  /* 0x000000010606a824 */ /* 0x100fe200078e0a08 */
[----:B------:R0:W-:Y:S01]  /*ac40*/  STL [R1+0x1cc], R13 ;  /* 0x0001cc0d01007387 */ /* 0x0001e20000100800 */
[--C-:B------:R-:W-:Y:S01]  /*ac50*/  @!P5 IMAD.IADD R14, R14, 0x1, -R8.reuse ;  /* 0x000000010e0ed824 */ /* 0x100fe200078e0a08 */
[----:B------:R-:W-:Y:S01]  /*ac60*/  IABS R21, R4 ;  /* 0x0000000400157213 */ /* 0x000fe20000000000 */
[----:B------:R-:W-:Y:S01]  /*ac70*/  @!P6 IMAD.IADD R3, R3, 0x1, -R8 ;  /* 0x000000010303e824 */ /* 0x000fe200078e0a08 */
[C---:B------:R-:W-:Y:S01]  /*ac80*/  ISETP.GT.U32.AND P2, PT, R8.reuse, R0, PT ;  /* 0x000000000800720c */ /* 0x040fe20003f44070 */
[----:B------:R-:W-:Y:S01]  /*ac90*/  IMAD.MOV R26, RZ, RZ, -R26 ;  /* 0x000000ffff1a7224 */ /* 0x000fe200078e0a1a */
[----:B------:R-:W-:Y:S01]  /*aca0*/  ISETP.GT.U32.AND P5, PT, R8, R14, PT ;  /* 0x0000000e0800720c */ /* 0x000fe20003fa4070 */
[----:B------:R-:W-:Y:S01]  /*acb0*/  IMAD.HI.U32 R20, R2, R21, RZ ;  /* 0x0000001502147227 */ /* 0x000fe200078e00ff */
[----:B------:R-:W-:-:S02]  /*acc0*/  ISETP.GT.U32.AND P6, PT, R8, R3, PT ;  /* 0x000000030800720c */ /* 0x000fc40003fc4070 */
[----:B------:R-:W-:Y:S01]  /*acd0*/  IADD3 R5, R16, 0xac, RZ ;  /* 0x000000ac10057810 */ /* 0x000fe20007ffe0ff */
[----:B0-----:R-:W-:-:S04]  /*ace0*/  IMAD.HI.U32 R13, R2, R9, RZ ;  /* 0x00000009020d7227 */ /* 0x001fc800078e00ff */
[----:B------:R-:W-:Y:S02]  /*acf0*/  IMAD.MOV R13, RZ, RZ, -R13 ;  /* 0x000000ffff0d7224 */ /* 0x000fe400078e0a0d */
[----:B------:R-:W-:Y:S02]  /*ad00*/  IMAD.MOV R20, RZ, RZ, -R20 ;  /* 0x000000ffff147224 */ /* 0x000fe400078e0a14 */
[--C-:B------:R-:W-:Y:S01]  /*ad10*/  @!P5 IMAD.IADD R14, R14, 0x1, -R8.reuse ;  /* 0x000000010e0ed824 */ /* 0x100fe200078e0a08 */
[C---:B------:R-:W-:Y:S01]  /*ad20*/  ISETP.GT.U32.AND P5, PT, R8.reuse, R12, PT ;  /* 0x0000000c0800720c */ /* 0x040fe20003fa4070 */
[----:B------:R-:W-:Y:S02]  /*ad30*/  IMAD R9, R8, R13, R9 ;  /* 0x0000000d08097224 */ /* 0x000fe400078e0209 */
[--C-:B------:R-:W-:Y:S02]  /*ad40*/  @!P2 IMAD.IADD R0, R0, 0x1, -R8.reuse ;  /* 0x000000010000a824 */ /* 0x100fe400078e0a08 */
[C---:B------:R-:W-:Y:S01]  /*ad50*/  IMAD R20, R8.reuse, R20, R21 ;  /* 0x0000001408147224 */ /* 0x040fe200078e0215 */
[----:B------:R-:W-:Y:S01]  /*ad60*/  ISETP.GT.U32.AND P2, PT, R8, R9, PT ;  /* 0x000000090800720c */ /* 0x000fe20003f44070 */
[----:B------:R-:W-:Y:S01]  /*ad70*/  @!P6 IMAD.IADD R3, R3, 0x1, -R8 ;  /* 0x000000010303e824 */ /* 0x000fe200078e0a08 */
[----:B------:R-:W-:Y:S01]  /*ad80*/  ISETP.GE.AND P6, PT, R7, RZ, PT ;  /* 0x000000ff0700720c */ /* 0x000fe20003fc6270 */
[----:B------:R-:W-:Y:S01]  /*ad90*/  IMAD.HI.U32 R13, R2, R10, RZ ;  /* 0x0000000a020d7227 */ /* 0x000fe200078e00ff */
[----:B------:R-:W-:-:S03]  /*ada0*/  IABS R7, R5 ;  /* 0x0000000500077213 */ /* 0x000fc60000000000 */
[----:B------:R-:W-:Y:S01]  /*adb0*/  @!P5 IMAD.IADD R12, R12, 0x1, -R8 ;  /* 0x000000010c0cd824 */ /* 0x000fe200078e0a08 */
[----:B------:R-:W-:Y:S01]  /*adc0*/  ISETP.GT.U32.AND P5, PT, R8, R20, PT ;  /* 0x000000140800720c */ /* 0x000fe20003fa4070 */
[----:B------:R-:W-:Y:S02]  /*add0*/  IMAD.MOV.U32 R22, RZ, RZ, R3 ;  /* 0x000000ffff167224 */ /* 0x000fe400078e0003 */
[----:B------:R-:W-:-:S04]  /*ade0*/  IMAD.HI.U32 R17, R2, R7, RZ ;  /* 0x0000000702117227 */ /* 0x000fc800078e00ff */
[----:B------:R-:W-:Y:S01]  /*adf0*/  @!P2 IMAD.IADD R9, R9, 0x1, -R8 ;  /* 0x000000010909a824 */ /* 0x000fe200078e0a08 */
[C---:B------:R-:W-:Y:S01]  /*ae00*/  ISETP.GT.U32.AND P2, PT, R8.reuse, R0, PT ;  /* 0x000000000800720c */ /* 0x040fe20003f44070 */
[----:B------:R-:W-:Y:S01]  /*ae10*/  @!P0 IMAD.MOV R22, RZ, RZ, -R22 ;  /* 0x000000ffff168224 */ /* 0x000fe200078e0a16 */
[----:B------:R-:W-:Y:S01]  /*ae20*/  ISETP.GT.U32.AND P0, PT, R8, R12, PT ;  /* 0x0000000c0800720c */ /* 0x000fe20003f04070 */
[----:B------:R-:W-:Y:S02]  /*ae30*/  IMAD.MOV R17, RZ, RZ, -R17 ;  /* 0x000000ffff117224 */ /* 0x000fe400078e0a11 */
[----:B------:R-:W-:Y:S01]  /*ae40*/  @!P5 IMAD.IADD R20, R20, 0x1, -R8 ;  /* 0x000000011414d824 */ /* 0x000fe200078e0a08 */
[C---:B------:R-:W-:Y:S01]  /*ae50*/  ISETP.GT.U32.AND P5, PT, R8.reuse, R9, PT ;  /* 0x000000090800720c */ /* 0x040fe20003fa4070 */
[----:B------:R-:W-:Y:S01]  /*ae60*/  IMAD R19, R8, R26, R19 ;  /* 0x0000001a08137224 */ /* 0x000fe200078e0213 */
[----:B------:R0:W-:Y:S01]  /*ae70*/  STL [R1+0x1bc], R22 ;  /* 0x0001bc1601007387 */ /* 0x0001e20000100800 */
[----:B------:R-:W-:Y:S01]  /*ae80*/  IMAD.MOV.U32 R21, RZ, RZ, R6 ;  /* 0x000000ffff157224 */ /* 0x000fe200078e0006 */
[----:B------:R-:W-:Y:S01]  /*ae90*/  IADD3 R26, R16, 0x1e, RZ ;  /* 0x0000001e101a7810 */ /* 0x000fe20007ffe0ff */
[----:B------:R-:W-:-:S02]  /*aea0*/  IMAD.MOV R13, RZ, RZ, -R13 ;  /* 0x000000ffff0d7224 */ /* 0x000fc400078e0a0d */
[----:B------:R-:W-:Y:S01]  /*aeb0*/  IMAD R7, R8, R17, R7 ;  /* 0x0000001108077224 */ /* 0x000fe200078e0207 */
[----:B------:R-:W-:Y:S01]  /*aec0*/  IADD3 R17, R16, 0xa8, RZ ;  /* 0x000000a810117810 */ /* 0x000fe20007ffe0ff */
[----:B------:R-:W-:Y:S01]  /*aed0*/  @!P1 IMAD.MOV R14, RZ, RZ, -R14 ;  /* 0x000000ffff0e9224 */ /* 0x000fe200078e0a0e */
[C---:B------:R-:W-:Y:S01]  /*aee0*/  ISETP.GT.U32.AND P1, PT, R8.reuse, R19, PT ;  /* 0x000000130800720c */ /* 0x040fe20003f24070 */
[----:B------:R-:W-:Y:S01]  /*aef0*/  @!P3 IMAD.MOV R21, RZ, RZ, -R21 ;  /* 0x000000ffff15b224 */ /* 0x000fe200078e0a15 */
[C---:B------:R-:W-:Y:S01]  /*af00*/  ISETP.GT.U32.AND P3, PT, R8.reuse, R20, PT ;  /* 0x000000140800720c */ /* 0x040fe20003f64070 */
[----:B------:R-:W-:Y:S01]  /*af10*/  IMAD R10, R8, R13, R10 ;  /* 0x0000000d080a7224 */ /* 0x000fe200078e020a */
[----:B------:R-:W-:Y:S01]  /*af20*/  IABS R3, R17 ;  /* 0x0000001100037213 */ /* 0x000fe20000000000 */
[--C-:B------:R-:W-:Y:S01]  /*af30*/  @!P2 IMAD.IADD R0, R0, 0x1, -R8.reuse ;  /* 0x000000010000a824 */ /* 0x100fe200078e0a08 */
[----:B------:R-:W-:Y:S01]  /*af40*/  STL [R1+0x1b8], R21 ;  /* 0x0001b81501007387 */ /* 0x000fe20000100800 */
[----:B------:R-:W-:Y:S01]  /*af50*/  ISETP.GT.U32.AND P2, PT, R8, R7, PT ;  /* 0x000000070800720c */ /* 0x000fe20003f44070 */
[--C-:B------:R-:W-:Y:S01]  /*af60*/  @!P0 IMAD.IADD R12, R12, 0x1, -R8.reuse ;  /* 0x000000010c0c8824 */ /* 0x100fe200078e0a08 */
[----:B------:R-:W-:Y:S01]  /*af70*/  ISETP.GE.AND P0, PT, R15, RZ, PT ;  /* 0x000000ff0f00720c */ /* 0x000fe20003f06270 */
[--C-:B------:R-:W-:Y:S01]  /*af80*/  @!P5 IMAD.IADD R9, R9, 0x1, -R8.reuse ;  /* 0x000000010909d824 */ /* 0x100fe200078e0a08 */
[----:B------:R1:W-:Y:S01]  /*af90*/  STL [R1+0x1b4], R14 ;  /* 0x0001b40e01007387 */ /* 0x0003e20000100800 */
[----:B------:R-:W-:Y:S01]  /*afa0*/  ISETP.GT.U32.AND P5, PT, R8, R10, PT ;  /* 0x0000000a0800720c */ /* 0x000fe20003fa4070 */
[----:B------:R-:W-:Y:S01]  /*afb0*/  @!P1 IMAD.IADD R19, R19, 0x1, -R8 ;  /* 0x0000000113139824 */ /* 0x000fe200078e0a08 */
[----:B------:R-:W-:Y:S01]  /*afc0*/  IADD3 R13, R16, 0xa6, RZ ;  /* 0x000000a6100d7810 */ /* 0x000fe20007ffe0ff */
[----:B0-----:R-:W-:Y:S01]  /*afd0*/  IMAD.MOV.U32 R22, RZ, RZ, R0 ;  /* 0x000000ffff167224 */ /* 0x001fe200078e0000 */
[----:B------:R-:W-:Y:S01]  /*afe0*/  ISETP.GE.AND P1, PT, R18, RZ, PT ;  /* 0x000000ff1200720c */ /* 0x000fe20003f26270 */
[----:B------:R-:W-:Y:S01]  /*aff0*/  @!P3 IMAD.IADD R20, R20, 0x1, -R8 ;  /* 0x000000011414b824 */ /* 0x000fe200078e0a08 */
[----:B------:R-:W-:Y:S01]  /*b000*/  IABS R6, R13 ;  /* 0x0000000d00067213 */ /* 0x000fe20000000000 */
[----:B------:R-:W-:Y:S01]  /*b010*/  @!P4 IMAD.MOV R22, RZ, RZ, -R22 ;  /* 0x000000ffff16c224 */ /* 0x000fe200078e0a16 */
[----:B------:R-:W-:Y:S01]  /*b020*/  ISETP.GE.AND P3, PT, R4, RZ, PT ;  /* 0x000000ff0400720c */ /* 0x000fe20003f66270 */
[----:B-1----:R-:W-:Y:S01]  /*b030*/  IMAD.HI.U32 R14, R2, R3, RZ ;  /* 0x00000003020e7227 */ /* 0x002fe200078e00ff */
[----:B------:R-:W-:-:S02]  /*b040*/  ISETP.GT.U32.AND P4, PT, R8, R19, PT ;  /* 0x000000130800720c */ /* 0x000fc40003f84070 */
[----:B------:R-:W-:Y:S01]  /*b050*/  IADD3 R0, R16, 0xa4, RZ ;  /* 0x000000a410007810 */ /* 0x000fe20007ffe0ff */
[----:B------:R-:W-:Y:S01]  /*b060*/  IMAD.MOV R14, RZ, RZ, -R14 ;  /* 0x000000ffff0e7224 */ /* 0x000fe200078e0a0e */
[----:B------:R-:W-:Y:S01]  /*b070*/  STL [R1+0x1a4], R22 ;  /* 0x0001a41601007387 */ /* 0x000fe20000100800 */
[----:B------:R-:W-:Y:S01]  /*b080*/  IMAD.HI.U32 R15, R2, R6, RZ ;  /* 0x00000006020f7227 */ /* 0x000fe200078e00ff */
[----:B------:R-:W-:-:S03]  /*b090*/  IADD3 R4, R16, 0xa2, RZ ;  /* 0x000000a210047810 */ /* 0x000fc60007ffe0ff */
[----:B------:R-:W-:Y:S01]  /*b0a0*/  IMAD R3, R8, R14, R3 ;  /* 0x0000000e08037224 */ /* 0x000fe200078e0203 */
[----:B------:R-:W-:Y:S01]  /*b0b0*/  IABS R14, R0 ;  /* 0x00000000000e7213 */ /* 0x000fe20000000000 */
[----:B------:R-:W-:Y:S01]  /*b0c0*/  @!P2 IMAD.IADD R7, R7, 0x1, -R8 ;  /* 0x000000010707a824 */ /* 0x000fe200078e0a08 */
[----:B------:R-:W-:Y:S01]  /*b0d0*/  ISETP.GE.AND P2, PT, R5, RZ, PT ;  /* 0x000000ff0500720c */ /* 0x000fe20003f46270 */
[----:B------:R-:W-:Y:S02]  /*b0e0*/  IMAD.MOV.U32 R21, RZ, RZ, R12 ;  /* 0x000000ffff157224 */ /* 0x000fe400078e000c */
[----:B------:R-:W-:Y:S01]  /*b0f0*/  @!P5 IMAD.IADD R10, R10, 0x1, -R8 ;  /* 0x000000010a0ad824 */ /* 0x000fe200078e0a08 */
[C---:B------:R-:W-:Y:S01]  /*b100*/  ISETP.GT.U32.AND P5, PT, R8.reuse, R7, PT ;  /* 0x000000070800720c */ /* 0x040fe20003fa4070 */
[----:B------:R-:W-:Y:S01]  /*b110*/  @!P0 IMAD.MOV R9, RZ, RZ, -R9 ;  /* 0x000000ffff098224 */ /* 0x000fe200078e0a09 */
[----:B------:R-:W-:Y:S01]  /*b120*/  ISETP.GT.U32.AND P0, PT, R8, R3, PT ;  /* 0x000000030800720c */ /* 0x000fe20003f04070 */
[----:B------:R-:W-:-:S02]  /*b130*/  IMAD.MOV R15, RZ, RZ, -R15 ;  /* 0x000000ffff0f7224 */ /* 0x000fc400078e0a0f */
[----:B------:R-:W-:Y:S01]  /*b140*/  @!P6 IMAD.MOV R21, RZ, RZ, -R21 ;  /* 0x000000ffff15e224 */ /* 0x000fe200078e0a15 */
[C---:B------:R-:W-:Y:S01]  /*b150*/  ISETP.GT.U32.AND P6, PT, R8.reuse, R10, PT ;  /* 0x0000000a0800720c */ /* 0x040fe20003fc4070 */
[----:B------:R-:W-:Y:S02]  /*b160*/  IMAD.MOV.U32 R5, RZ, RZ, R20 ;  /* 0x000000ffff057224 */ /* 0x000fe400078e0014 */
[C---:B------:R-:W-:Y:S01]  /*b170*/  IMAD R6, R8.reuse, R15, R6 ;  /* 0x0000000f08067224 */ /* 0x040fe200078e0206 */
[----:B------:R-:W-:Y:S01]  /*b180*/  STL [R1+0x19c], R21 ;  /* 0x00019c1501007387 */ /* 0x000fe20000100800 */
[----:B------:R-:W-:Y:S01]  /*b190*/  @!P3 IMAD.MOV R5, RZ, RZ, -R5 ;  /* 0x000000ffff05b224 */ /* 0x000fe200078e0a05 */
[----:B------:R-:W-:Y:S01]  /*b1a0*/  ISETP.GE.AND P3, PT, R11, RZ, PT ;  /* 0x000000ff0b00720c */ /* 0x000fe20003f66270 */
[--C-:B------:R-:W-:Y:S01]  /*b1b0*/  @!P4 IMAD.IADD R19, R19, 0x1, -R8.reuse ;  /* 0x000000011313c824 */ /* 0x100fe200078e0a08 */
[----:B------:R-:W-:Y:S01]  /*b1c0*/  ISETP.GT.U32.AND P4, PT, R8, R6, PT ;  /* 0x000000060800720c */ /* 0x000fe20003f84070 */
[----:B------:R0:W-:Y:S01]  /*b1d0*/  STL [R1+0x194], R9 ;  /* 0x0001940901007387 */ /* 0x0001e20000100800 */
[--C-:B------:R-:W-:Y:S01]  /*b1e0*/  @!P0 IMAD.IADD R3, R3, 0x1, -R8.reuse ;  /* 0x0000000103038824 */ /* 0x100fe200078e0a08 */
[----:B------:R-:W-:Y:S01]  /*b1f0*/  IABS R15, R4 ;  /* 0x00000004000f7213 */ /* 0x000fe20000000000 */
[----:B------:R-:W-:Y:S01]  /*b200*/  IMAD.MOV.U32 R12, RZ, RZ, R19 ;  /* 0x000000ffff0c7224 */ /* 0x000fe200078e0013 */
[----:B------:R1:W-:Y:S01]  /*b210*/  STL [R1+0x190], R5 ;  /* 0x0001900501007387 */ /* 0x0003e20000100800 */
[--C-:B------:R-:W-:Y:S01]  /*b220*/  @!P5 IMAD.IADD R7, R7, 0x1, -R8.reuse ;  /* 0x000000010707d824 */ /* 0x100fe200078e0a08 */
[----:B------:R-:W-:Y:S01]  /*b230*/  ISETP.GE.AND P5, PT, R17, RZ, PT ;  /* 0x000000ff1100720c */ /* 0x000fe20003fa6270 */
[----:B------:R-:W-:Y:S01]  /*b240*/  @!P6 IMAD.IADD R10, R10, 0x1, -R8 ;  /* 0x000000010a0ae824 */ /* 0x000fe200078e0a08 */
[----:B------:R-:W-:Y:S01]  /*b250*/  ISETP.GE.AND P0, PT, R0, RZ, PT ;  /* 0x000000ff0000720c */ /* 0x000fe20003f06270 */
[----:B------:R-:W-:Y:S01]  /*b260*/  @!P1 IMAD.MOV R12, RZ, RZ, -R12 ;  /* 0x000000ffff0c9224 */ /* 0x000fe200078e0a0c */
[----:B------:R-:W-:Y:S01]  /*b270*/  ISETP.GT.U32.AND P1, PT, R8, R3, PT ;  /* 0x000000030800720c */ /* 0x000fe20003f24070 */
[----:B0-----:R-:W-:Y:S01]  /*b280*/  IMAD.MOV.U32 R9, RZ, RZ, R7 ;  /* 0x000000ffff097224 */ /* 0x001fe200078e0007 */
[----:B------:R-:W-:Y:S01]  /*b290*/  ISETP.GE.AND P6, PT, R13, RZ, PT ;  /* 0x000000ff0d00720c */ /* 0x000fe20003fc6270 */
[----:B------:R-:W-:Y:S01]  /*b2a0*/  IMAD.MOV.U32 R7, RZ, RZ, R10 ;  /* 0x000000ffff077224 */ /* 0x000fe200078e000a */
[----:B------:R0:W-:Y:S01]  /*b2b0*/  STL [R1+0x18c], R12 ;  /* 0x00018c0c01007387 */ /* 0x0001e20000100800 */
[----:B-1----:R-:W-:Y:S01]  /*b2c0*/  IMAD.HI.U32 R5, R2, R14, RZ ;  /* 0x0000000e02057227 */ /* 0x002fe200078e00ff */
[----:B------:R-:W-:-:S03]  /*b2d0*/  IADD3 R11, R16, 0x98, RZ ;  /* 0x00000098100b7810 */ /* 0x000fc60007ffe0ff */
[----:B------:R-:W-:Y:S01]  /*b2e0*/  IMAD.MOV R5, RZ, RZ, -R5 ;  /* 0x000000ffff057224 */ /* 0x000fe200078e0a05 */
[----:B------:R-:W-:Y:S01]  /*b2f0*/  IABS R10, R11 ;  /* 0x0000000b000a7213 */ /* 0x000fe20000000000 */
[----:B------:R-:W-:Y:S02]  /*b300*/  @!P4 IMAD.IADD R6, R6, 0x1, -R8 ;  /* 0x000000010606c824 */ /* 0x000fe400078e0a08 */
[----:B------:R-:W-:Y:S01]  /*b310*/  IMAD R14, R8, R5, R14 ;  /* 0x00000005080e7224 */ /* 0x000fe200078e020e */
[----:B0-----:R-:W-:Y:S01]  /*b320*/  IADD3 R12, R16, 0xa0, RZ ;  /* 0x000000a0100c7810 */ /* 0x001fe20007ffe0ff */
[----:B------:R-:W-:Y:S01]  /*b330*/  @!P3 IMAD.MOV R7, RZ, RZ, -R7 ;  /* 0x000000ffff07b224 */ /* 0x000fe200078e0a07 */
[C---:B------:R-:W-:Y:S01]  /*b340*/  ISETP.GT.U32.AND P4, PT, R8.reuse, R6, PT ;  /* 0x000000060800720c */ /* 0x040fe20003f84070 */
[----:B------:R-:W-:Y:S01]  /*b350*/  @!P2 IMAD.MOV R9, RZ, RZ, -R9 ;  /* 0x000000ffff09a224 */ /* 0x000fe200078e0a09 */
[----:B------:R-:W-:Y:S01]  /*b360*/  ISETP.GT.U32.AND P3, PT, R8, R14, PT ;  /* 0x0000000e0800720c */ /* 0x000fe20003f64070 */
[----:B------:R-:W-:Y:S01]  /*b370*/  IMAD.HI.U32 R0, R2, R15, RZ ;  /* 0x0000000f02007227 */ /* 0x000fe200078e00ff */
[----:B------:R-:W-:-:S02]  /*b380*/  ISETP.GE.AND P2, PT, R4, RZ, PT ;  /* 0x000000ff0400720c */ /* 0x000fc40003f46270 */
[----:B------:R-:W-:Y:S01]  /*b390*/  STL [R1+0x188], R9 ;  /* 0x0001880901007387 */ /* 0x000fe20000100800 */
[----:B------:R-:W-:Y:S01]  /*b3a0*/  @!P1 IMAD.IADD R3, R3, 0x1, -R8 ;  /* 0x0000000103039824 */ /* 0x000fe200078e0a08 */
[----:B------:R-:W-:Y:S01]  /*b3b0*/  ISETP.GE.AND P1, PT, R12, RZ, PT ;  /* 0x000000ff0c00720c */ /* 0x000fe20003f26270 */
[----:B------:R-:W-:Y:S01]  /*b3c0*/  IMAD.MOV R0, RZ, RZ, -R0 ;  /* 0x000000ffff007224 */ /* 0x000fe200078e0a00 */
[----:B------:R0:W-:Y:S01]  /*b3d0*/  STL [R1+0x104], R7 ;  /* 0x0001040701007387 */ /* 0x0001e20000100800 */
[----:B------:R-:W-:Y:S02]  /*b3e0*/  IABS R12, R12 ;  /* 0x0000000c000c7213 */ /* 0x000fe40000000000 */
[----:B------:R-:W-:Y:S01]  /*b3f0*/  IMAD R15, R8, R0, R15 ;  /* 0x00000000080f7224 */ /* 0x000fe200078e020f */
[----:B------:R-:W-:Y:S01]  /*b400*/  IADD3 R4, R16, 0x9e, RZ ;  /* 0x0000009e10047810 */ /* 0x000fe20007ffe0ff */
[--C-:B------:R-:W-:Y:S01]  /*b410*/  @!P3 IMAD.IADD R14, R14, 0x1, -R8.reuse ;  /* 0x000000010e0eb824 */ /* 0x100fe200078e0a08 */
[----:B------:R-:W-:Y:S01]  /*b420*/  IADD3 R0, R16, 0x9c, RZ ;  /* 0x0000009c10007810 */ /* 0x000fe20007ffe0ff */
[----:B------:R-:W-:Y:S01]  /*b430*/  @!P4 IMAD.IADD R6, R6, 0x1, -R8 ;  /* 0x000000010606c824 */ /* 0x000fe200078e0a08 */
[C---:B------:R-:W-:Y:S01]  /*b440*/  ISETP.GT.U32.AND P4, PT, R8.reuse, R15, PT ;  /* 0x0000000f0800720c */ /* 0x040fe20003f84070 */
[----:B0-----:R-:W-:Y:S01]  /*b450*/  IMAD.MOV.U32 R7, RZ, RZ, R3 ;  /* 0x000000ffff077224 */ /* 0x001fe200078e0003 */
[----:B------:R-:W-:Y:S01]  /*b460*/  IABS R5, R4 ;  /* 0x0000000400057213 */ /* 0x000fe20000000000 */
[----:B------:R-:W-:Y:S01]  /*b470*/  @!P6 IMAD.MOV R6, RZ, RZ, -R6 ;  /* 0x000000ffff06e224 */ /* 0x000fe200078e0a06 */
[----:B------:R-:W-:Y:S01]  /*b480*/  IABS R9, R0 ;  /* 0x0000000000097213 */ /* 0x000fe20000000000 */
[----:B------:R-:W-:Y:S01]  /*b490*/  @!P5 IMAD.MOV R7, RZ, RZ, -R7 ;  /* 0x000000ffff07d224 */ /* 0x000fe200078e0a07 */
[----:B------:R-:W-:-:S02]  /*b4a0*/  ISETP.GT.U32.AND P5, PT, R8, R14, PT ;  /* 0x0000000e0800720c */ /* 0x000fc40003fa4070 */
[----:B------:R-:W-:Y:S01]  /*b4b0*/  ISETP.GE.AND P3, PT, R4, RZ, PT ;  /* 0x000000ff0400720c */ /* 0x000fe20003f66270 */
[----:B------:R-:W-:Y:S01]  /*b4c0*/  IMAD.HI.U32 R4, R2, R5, RZ ;  /* 0x0000000502047227 */ /* 0x000fe200078e00ff */
[----:B------:R0:W-:Y:S01]  /*b4d0*/  STL [R1+0xfc], R7 ;  /* 0x0000fc0701007387 */ /* 0x0001e20000100800 */
[----:B------:R-:W-:Y:S02]  /*b4e0*/  ISETP.GE.AND P6, PT, R0, RZ, PT ;  /* 0x000000ff0000720c */ /* 0x000fe40003fc6270 */
[--C-:B------:R-:W-:Y:S01]  /*b4f0*/  @!P4 IMAD.IADD R15, R15, 0x1, -R8.reuse ;  /* 0x000000010f0fc824 */ /* 0x100fe200078e0a08 */
[----:B------:R-:W-:Y:S01]  /*b500*/  IADD3 R0, R16, 0x9a, RZ ;  /* 0x0000009a10007810 */ /* 0x000fe20007ffe0ff */
[----:B------:R-:W-:Y:S01]  /*b510*/  IMAD.HI.U32 R3, R2, R9, RZ ;  /* 0x0000000902037227 */ /* 0x000fe200078e00ff */
[----:B------:R1:W-:Y:S02]  /*b520*/  STL [R1+0x184], R6 ;  /* 0x0001840601007387 */ /* 0x0003e40000100800 */
[----:B------:R-:W-:Y:S01]  /*b530*/  ISETP.GT.U32.AND P4, PT, R8, R15, PT ;  /* 0x0000000f0800720c */ /* 0x000fe20003f84070 */
[----:B------:R-:W-:-:S02]  /*b540*/  @!P5 IMAD.IADD R14, R14, 0x1, -R8 ;  /* 0x000000010e0ed824 */ /* 0x000fc400078e0a08 */
[----:B0-----:R-:W-:-:S04]  /*b550*/  IMAD.HI.U32 R7, R2, R12, RZ ;  /* 0x0000000c02077227 */ /* 0x001fc800078e00ff */
[----:B------:R-:W-:Y:S01]  /*b560*/  IMAD.MOV R7, RZ, RZ, -R7 ;  /* 0x000000ffff077224 */ /* 0x000fe200078e0a07 */
[----:B-1----:R-:W-:Y:S01]  /*b570*/  IABS R6, R0 ;  /* 0x0000000000067213 */ /* 0x002fe20000000000 */
[----:B------:R-:W-:Y:S02]  /*b580*/  IMAD.MOV R4, RZ, RZ, -R4 ;  /* 0x000000ffff047224 */ /* 0x000fe400078e0a04 */
[----:B------:R-:W-:Y:S01]  /*b590*/  IMAD R12, R8, R7, R12 ;  /* 0x00000007080c7224 */ /* 0x000fe200078e020c */
[----:B------:R-:W-:Y:S01]  /*b5a0*/  IADD3 R7, R16, 0x96, RZ ;  /* 0x0000009610077810 */ /* 0x000fe20007ffe0ff */
[----:B------:R-:W-:Y:S02]  /*b5b0*/  IMAD.MOV R3, RZ, RZ, -R3 ;  /* 0x000000ffff037224 */ /* 0x000fe400078e0a03 */
[C---:B------:R-:W-:Y:S01]  /*b5c0*/  IMAD R5, R8.reuse, R4, R5 ;  /* 0x0000000408057224 */ /* 0x040fe200078e0205 */
[C---:B------:R-:W-:Y:S01]  /*b5d0*/  ISETP.GT.U32.AND P5, PT, R8.reuse, R12, PT ;  /* 0x0000000c0800720c */ /* 0x040fe20003fa4070 */
[----:B------:R-:W-:Y:S01]  /*b5e0*/  IMAD R9, R8, R3, R9 ;  /* 0x0000000308097224 */ /* 0x000fe200078e0209 */
[----:B------:R-:W-:Y:S01]  /*b5f0*/  IADD3 R3, R16, 0x94, RZ ;  /* 0x0000009410037810 */ /* 0x000fe20007ffe0ff */
[----:B------:R-:W-:Y:S01]  /*b600*/  IMAD.MOV.U32 R17, RZ, RZ, R14 ;  /* 0x000000ffff117224 */ /* 0x000fe200078e000e */
[----:B------:R-:W-:Y:S01]  /*b610*/  IABS R13, R7 ;  /* 0x00000007000d7213 */ /* 0x000fe20000000000 */
[----:B------:R-:W-:Y:S01]  /*b620*/  @!P4 IMAD.IADD R15, R15, 0x1, -R8 ;  /* 0x000000010f0fc824 */ /* 0x000fe200078e0a08 */
[C---:B------:R-:W-:Y:S01]  /*b630*/  ISETP.GT.U32.AND P4, PT, R8.reuse, R5, PT ;  /* 0x000000050800720c */ /* 0x040fe20003f84070 */
[----:B------:R-:W-:Y:S01]  /*b640*/  IMAD.MOV.U32 R14, RZ, RZ, R10 ;  /* 0x000000ffff0e7224 */ /* 0x000fe200078e000a */
[----:B------:R-:W-:Y:S01]  /*b650*/  IABS R4, R3 ;  /* 0x0000000300047213 */ /* 0x000fe20000000000 */
[----:B------:R-:W-:Y:S01]  /*b660*/  @!P0 IMAD.MOV R17, RZ, RZ, -R17 ;  /* 0x000000ffff118224 */ /* 0x000fe200078e0a11 */
[----:B------:R-:W-:Y:S01]  /*b670*/  ISETP.GT.U32.AND P0, PT, R8, R9, PT ;  /* 0x000000090800720c */ /* 0x000fe20003f04070 */
[----:B------:R-:W-:-:S03]  /*b680*/  IMAD.HI.U32 R10, R2, R6, RZ ;  /* 0x00000006020a7227 */ /* 0x000fc600078e00ff */
[----:B------:R-:W-:Y:S01]  /*b690*/  STL [R1+0xf8], R17 ;  /* 0x0000f81101007387 */ /* 0x000fe20000100800 */
[----:B------:R-:W-:Y:S02]  /*b6a0*/  @!P5 IMAD.IADD R12, R12, 0x1, -R8 ;  /* 0x000000010c0cd824 */ /* 0x000fe400078e0a08 */
[----:B------:R-:W-:Y:S02]  /*b6b0*/  IMAD.MOV R10, RZ, RZ, -R10 ;  /* 0x000000ffff0a7224 */ /* 0x000fe400078e0a0a */
[----:B------:R-:W-:Y:S01]  /*b6c0*/  @!P2 IMAD.MOV R15, RZ, RZ, -R15 ;  /* 0x000000ffff0fa224 */ /* 0x000fe200078e0a0f */
[----:B------:R-:W-:Y:S01]  /*b6d0*/  ISETP.GT.U32.AND P5, PT, R8, R12, PT ;  /* 0x0000000c0800720c */ /* 0x000fe20003fa4070 */
[----:B------:R-:W-:Y:S01]  /*b6e0*/  @!P4 IMAD.IADD R5, R5, 0x1, -R8 ;  /* 0x000000010505c824 */ /* 0x000fe200078e0a08 */
[----:B------:R-:W-:Y:S01]  /*b6f0*/  ISETP.GE.AND P2, PT, R0, RZ, PT ;  /* 0x000000ff0000720c */ /* 0x000fe20003f46270 */
[C---:B------:R-:W-:Y:S01]  /*b700*/  IMAD R0, R8.reuse, R10, R6 ;  /* 0x0000000a08007224 */ /* 0x040fe200078e0206 */
[----:B------:R0:W-:Y:S01]  /*b710*/  STL [R1+0x180], R15 ;  /* 0x0001800f01007387 */ /* 0x0001e20000100800 */
[----:B------:R-:W-:Y:S01]  /*b720*/  @!P0 IMAD.IADD R9, R9, 0x1, -R8 ;  /* 0x0000000109098824 */ /* 0x000fe200078e0a08 */
[----:B------:R-:W-:Y:S01]  /*b730*/  ISETP.GT.U32.AND P4, PT, R8, R5, PT ;  /* 0x000000050800720c */ /* 0x000fe20003f84070 */
[----:B------:R-:W-:-:S03]  /*b740*/  IMAD.HI.U32 R6, R2, R13, RZ ;  /* 0x0000000d02067227 */ /* 0x000fc600078e00ff */
[----:B------:R-:W-:Y:S01]  /*b750*/  ISETP.GT.U32.AND P0, PT, R8, R9, PT ;  /* 0x000000090800720c */ /* 0x000fe20003f04070 */
[----:B------:R-:W-:-:S04]  /*b760*/  IMAD.HI.U32 R10, R2, R4, RZ ;  /* 0x00000004020a7227 */ /* 0x000fc800078e00ff */
[----:B------:R-:W-:Y:S01]  /*b770*/  @!P5 IMAD.IADD R12, R12, 0x1, -R8 ;  /* 0x000000010c0cd824 */ /* 0x000fe200078e0a08 */
[----:B------:R-:W-:Y:S01]  /*b780*/  ISETP.GT.U32.AND P5, PT, R8, R0, PT ;  /* 0x000000000800720c */ /* 0x000fe20003fa4070 */
[----:B0-----:R-:W-:-:S04]  /*b790*/  IMAD.HI.U32 R15, R2, R14, RZ ;  /* 0x0000000e020f7227 */ /* 0x001fc800078e00ff */
[----:B------:R-:W-:Y:S02]  /*b7a0*/  IMAD.MOV R15, RZ, RZ, -R15 ;  /* 0x000000ffff0f7224 */ /* 0x000fe400078e0a0f */
[----:B------:R-:W-:Y:S02]  /*b7b0*/  IMAD.MOV R6, RZ, RZ, -R6 ;  /* 0x000000ffff067224 */ /* 0x000fe400078e0a06 */
[----:B------:R-:W-:Y:S01]  /*b7c0*/  @!P4 IMAD.IADD R5, R5, 0x1, -R8 ;  /* 0x000000010505c824 */ /* 0x000fe200078e0a08 */
[----:B------:R-:W-:Y:S01]  /*b7d0*/  ISETP.GE.AND P4, PT, R11, RZ, PT ;  /* 0x000000ff0b00720c */ /* 0x000fe20003f86270 */
[----:B------:R-:W-:Y:S02]  /*b7e0*/  IMAD R11, R8, R15, R14 ;  /* 0x0000000f080b7224 */ /* 0x000fe400078e020e */
[----:B------:R-:W-:Y:S02]  /*b7f0*/  @!P5 IMAD.IADD R0, R0, 0x1, -R8 ;  /* 0x000000010000d824 */ /* 0x000fe400078e0a08 */
[----:B------:R-:W-:-:S02]  /*b800*/  IMAD.MOV.U32 R17, RZ, RZ, R12 ;  /* 0x000000ffff117224 */ /* 0x000fc400078e000c */
[----:B------:R-:W-:Y:S01]  /*b810*/  IMAD.MOV R10, RZ, RZ, -R10 ;  /* 0x000000ffff0a7224 */ /* 0x000fe200078e0a0a */
[C---:B------:R-:W-:Y:S01]  /*b820*/  ISETP.GT.U32.AND P5, PT, R8.reuse, R0, PT ;  /* 0x000000000800720c */ /* 0x040fe20003fa4070 */
[----:B------:R-:W-:Y:S01]  /*b830*/  IMAD R13, R8, R6, R13 ;  /* 0x00000006080d7224 */ /* 0x000fe200078e020d */
[----:B------:R-:W-:Y:S01]  /*b840*/  IADD3 R6, R16, 0x92, RZ ;  /* 0x0000009210067810 */ /* 0x000fe20007ffe0ff */
[----:B------:R-:W-:Y:S02]  /*b850*/  @!P0 IMAD.IADD R9, R9, 0x1, -R8 ;  /* 0x0000000109098824 */ /* 0x000fe400078e0a08 */
[----:B------:R-:W-:Y:S01]  /*b860*/  @!P1 IMAD.MOV R17, RZ, RZ, -R17 ;  /* 0x000000ffff119224 */ /* 0x000fe200078e0a11 */
[C---:B------:R-:W-:Y:S01]  /*b870*/  ISETP.GT.U32.AND P1, PT, R8.reuse, R11, PT ;  /* 0x0000000b0800720c */ /* 0x040fe20003f24070 */
[C---:B------:R-:W-:Y:S01]  /*b880*/  IMAD R4, R8.reuse, R10, R4 ;  /* 0x0000000a08047224 */ /* 0x040fe200078e0204 */
[----:B------:R-:W-:Y:S01]  /*b890*/  IABS R10, R6 ;  /* 0x00000006000a7213 */ /* 0x000fe20000000000 */
[----:B------:R-:W-:Y:S01]  /*b8a0*/  IMAD.MOV.U32 R12, RZ, RZ, R9 ;  /* 0x000000ffff0c7224 */ /* 0x000fe200078e0009 */
[C---:B------:R-:W-:Y:S01]  /*b8b0*/  ISETP.GT.U32.AND P0, PT, R8.reuse, R13, PT ;  /* 0x0000000d0800720c */ /* 0x040fe20003f04070 */
[----:B------:R-:W-:Y:S01]  /*b8c0*/  IMAD.MOV.U32 R14, RZ, RZ, R5 ;  /* 0x000000ffff0e7224 */ /* 0x000fe200078e0005 */
[----:B------:R-:W-:Y:S01]  /*b8d0*/  STL [R1+0x16c], R17 ;  /* 0x00016c1101007387 */ /* 0x000fe20000100800 */
[----:B------:R-:W-:Y:S01]  /*b8e0*/  @!P6 IMAD.MOV R12, RZ, RZ, -R12 ;  /* 0x000000ffff0ce224 */ /* 0x000fe200078e0a0c */
[----:B------:R-:W-:Y:S01]  /*b8f0*/  ISETP.GT.U32.AND P6, PT, R8, R4, PT ;  /* 0x000000040800720c */ /* 0x000fe20003fc4070 */
[----:B------:R-:W-:Y:S01]  /*b900*/  IMAD.MOV.U32 R5, RZ, RZ, R10 ;  /* 0x000000ffff057224 */ /* 0x000fe200078e000a */
[----:B------:R-:W-:Y:S01]  /*b910*/  IADD3 R10, R16, 0x90, RZ ;  /* 0x00000090100a7810 */ /* 0x000fe20007ffe0ff */
[----:B------:R-:W-:Y:S01]  /*b920*/  @!P3 IMAD.MOV R14, RZ, RZ, -R14 ;  /* 0x000000ffff0eb224 */ /* 0x000fe200078e0a0e */
[----:B------:R-:W-:Y:S01]  /*b930*/  ISETP.GE.AND P3, PT, R7, RZ, PT ;  /* 0x000000ff0700720c */ /* 0x000fe20003f66270 */
[--C-:B------:R-:W-:Y:S01]  /*b940*/  @!P5 IMAD.IADD R0, R0, 0x1, -R8.reuse ;  /* 0x000000010000d824 */ /* 0x100fe200078e0a08 */
[----:B------:R-:W-:Y:S01]  /*b950*/  ISETP.GE.AND P5, PT, R3, RZ, PT ;  /* 0x000000ff0300720c */ /* 0x000fe20003fa6270 */
[----:B------:R-:W-:Y:S01]  /*b960*/  IMAD.HI.U32 R7, R2, R5, RZ ;  /* 0x0000000502077227 */ /* 0x000fe200078e00ff */
[----:B------:R-:W-:Y:S01]  /*b970*/  IABS R3, R10 ;  /* 0x0000000a00037213 */ /* 0x000fe20000000000 */
[----:B------:R-:W-:Y:S02]  /*b980*/  STL [R1+0x174], R14 ;  /* 0x0001740e01007387 */ /* 0x000fe40000100800 */
[--C-:B------:R-:W-:Y:S01]  /*b990*/  @!P1 IMAD.IADD R11, R11, 0x1, -R8.reuse ;  /* 0x000000010b0b9824 */ /* 0x100fe200078e0a08 */
[----:B------:R-:W-:Y:S01]  /*b9a0*/  ISETP.GE.AND P1, PT, R6, RZ, PT ;  /* 0x000000ff0600720c */ /* 0x000fe20003f26270 */
[--C-:B------:R-:W-:Y:S01]  /*b9b0*/  @!P0 IMAD.IADD R13, R13, 0x1, -R8.reuse ;  /* 0x000000010d0d8824 */ /* 0x100fe200078e0a08 */
[----:B------:R0:W-:Y:S01]  /*b9c0*/  STL [R1+0x178], R12 ;  /* 0x0001780c01007387 */ /* 0x0001e20000100800 */
[----:B------:R-:W-:Y:S01]  /*b9d0*/  IMAD.MOV R6, RZ, RZ, -R7 ;  /* 0x000000ffff067224 */ /* 0x000fe200078e0a07 */
[----:B------:R-:W-:Y:S01]  /*b9e0*/  ISETP.GT.U32.AND P0, PT, R8, R11, PT ;  /* 0x0000000b0800720c */ /* 0x000fe20003f04070 */
[----:B------:R-:W-:Y:S01]  /*b9f0*/  IMAD.MOV.U32 R7, RZ, RZ, R3 ;  /* 0x000000ffff077224 */ /* 0x000fe200078e0003 */
[----:B------:R-:W-:Y:S01]  /*ba00*/  IADD3 R3, R16, 0x8e, RZ ;  /* 0x0000008e10037810 */ /* 0x000fe20007ffe0ff */
[----:B------:R-:W-:Y:S01]  /*ba10*/  @!P6 IMAD.IADD R4, R4, 0x1, -R8 ;  /* 0x000000010404e824 */ /* 0x000fe200078e0a08 */
[C---:B------:R-:W-:Y:S01]  /*ba20*/  ISETP.GT.U32.AND P6, PT, R8.reuse, R13, PT ;  /* 0x0000000d0800720c */ /* 0x040fe20003fc4070 */
[----:B------:R-:W-:-:S02]  /*ba30*/  IMAD R5, R8, R6, R5 ;  /* 0x0000000608057224 */ /* 0x000fc400078e0205 */
[----:B------:R-:W-:Y:S01]  /*ba40*/  IMAD.HI.U32 R6, R2, R7, RZ ;  /* 0x0000000702067227 */ /* 0x000fe200078e00ff */
[----:B0-----:R-:W-:-:S03]  /*ba50*/  IABS R12, R3 ;  /* 0x00000003000c7213 */ /* 0x001fc60000000000 */
[----:B------:R-:W-:Y:S02]  /*ba60*/  IMAD.MOV R6, RZ, RZ, -R6 ;  /* 0x000000ffff067224 */ /* 0x000fe400078e0a06 */
[----:B------:R-:W-:Y:S01]  /*ba70*/  IMAD.MOV.U32 R9, RZ, RZ, R0 ;  /* 0x000000ffff097224 */ /* 0x000fe200078e0000 */
[----:B------:R-:W-:Y:S01]  /*ba80*/  IADD3 R0, R16, 0x8c, RZ ;  /* 0x0000008c10007810 */ /* 0x000fe20007ffe0ff */
[C---:B------:R-:W-:Y:S02]  /*ba90*/  IMAD R7, R8.reuse, R6, R7 ;  /* 0x0000000608077224 */ /* 0x040fe400078e0207 */
[----:B------:R-:W-:Y:S01]  /*baa0*/  @!P2 IMAD.MOV R9, RZ, RZ, -R9 ;  /* 0x000000ffff09a224 */ /* 0x000fe200078e0a09 */
[C---:B------:R-:W-:Y:S01]  /*bab0*/  ISETP.GT.U32.AND P2, PT, R8.reuse, R4, PT ;  /* 0x000000040800720c */ /* 0x040fe20003f44070 */
[--C-:B------:R-:W-:Y:S01]  /*bac0*/  @!P6 IMAD.IADD R13, R13, 0x1, -R8.reuse ;  /* 0x000000010d0de824 */ /* 0x100fe200078e0a08 */
[C---:B------:R-:W-:Y:S01]  /*bad0*/  ISETP.GT.U32.AND P6, PT, R8.reuse, R7, PT ;  /* 0x000000070800720c */ /* 0x040fe20003fc4070 */
[----:B------:R-:W-:Y:S01]  /*bae0*/  @!P0 IMAD.IADD R11, R11, 0x1, -R8 ;  /* 0x000000010b0b8824 */ /* 0x000fe200078e0a08 */
[----:B------:R-:W-:Y:S01]  /*baf0*/  ISETP.GT.U32.AND P0, PT, R8, R5, PT ;  /* 0x000000050800720c */ /* 0x000fe20003f04070 */
[----:B------:R0:W-:Y:S01]  /*bb00*/  STL [R1+0x17c], R9 ;  /* 0x00017c0901007387 */ /* 0x0001e20000100800 */
[----:B------:R-:W-:Y:S01]  /*bb10*/  IABS R6, R0 ;  /* 0x0000000000067213 */ /* 0x000fe20000000000 */
[----:B------:R-:W-:-:S02]  /*bb20*/  IMAD.MOV.U32 R17, RZ, RZ, R11 ;  /* 0x000000ffff117224 */ /* 0x000fc400078e000b */
[----:B------:R-:W-:Y:S02]  /*bb30*/  @!P3 IMAD.MOV R13, RZ, RZ, -R13 ;  /* 0x000000ffff0db224 */ /* 0x000fe400078e0a0d */
[----:B------:R-:W-:Y:S01]  /*bb40*/  IMAD.HI.U32 R15, R2, R6, RZ ;  /* 0x00000006020f7227 */ /* 0x000fe200078e00ff */
[----:B0-----:R-:W-:-:S03]  /*bb50*/  IADD3 R9, R16, 0x8a, RZ ;  /* 0x0000008a10097810 */ /* 0x001fc60007ffe0ff */
[--C-:B------:R-:W-:Y:S01]  /*bb60*/  @!P2 IMAD.IADD R4, R4, 0x1, -R8.reuse ;  /* 0x000000010404a824 */ /* 0x100fe200078e0a08 */
[----:B------:R-:W-:Y:S01]  /*bb70*/  ISETP.GE.AND P2, PT, R10, RZ, PT ;  /* 0x000000ff0a00720c */ /* 0x000fe20003f46270 */
[--C-:B------:R-:W-:Y:S01]  /*bb80*/  @!P6 IMAD.IADD R7, R7, 0x1, -R8.reuse ;  /* 0x000000010707e824 */ /* 0x100fe200078e0a08 */
[----:B------:R-:W-:Y:S01]  /*bb90*/  IABS R14, R9 ;  /* 0x00000009000e7213 */ /* 0x000fe20000000000 */
[----:B------:R-:W-:Y:S01]  /*bba0*/  @!P0 IMAD.IADD R5, R5, 0x1, -R8 ;  /* 0x0000000105058824 */ /* 0x000fe200078e0a08 */
[----:B------:R-:W-:Y:S01]  /*bbb0*/  ISETP.GE.AND P0, PT, R3, RZ, PT ;  /* 0x000000ff0300720c */ /* 0x000fe20003f06270 */
[----:B------:R-:W-:Y:S01]  /*bbc0*/  IMAD.MOV R11, RZ, RZ, -R15 ;  /* 0x000000ffff0b7224 */ /* 0x000fe200078e0a0f */
[C---:B------:R-:W-:Y:S01]  /*bbd0*/  ISETP.GT.U32.AND P6, PT, R8.reuse, R7, PT ;  /* 0x000000070800720c */ /* 0x040fe20003fc4070 */
[----:B------:R-:W-:Y:S02]  /*bbe0*/  IMAD.MOV.U32 R10, RZ, RZ, R14 ;  /* 0x000000ffff0a7224 */ /* 0x000fe400078e000e */
[----:B------:R-:W-:Y:S01]  /*bbf0*/  @!P4 IMAD.MOV R17, RZ, RZ, -R17 ;  /* 0x000000ffff11c224 */ /* 0x000fe200078e0a11 */
[----:B------:R-:W-:Y:S01]  /*bc00*/  ISETP.GT.U32.AND P4, PT, R8, R5, PT ;  /* 0x000000050800720c */ /* 0x000fe20003f84070 */
[----:B------:R-:W-:-:S03]  /*bc10*/  IMAD.HI.U32 R3, R2, R10, RZ ;  /* 0x0000000a02037227 */ /* 0x000fc600078e00ff */
[----:B------:R0:W-:Y:S01]  /*bc20*/  STL [R1+0x170], R17 ;  /* 0x0001701101007387 */ /* 0x0001e20000100800 */
[----:B------:R-:W-:Y:S02]  /*bc30*/  IMAD.MOV R3, RZ, RZ, -R3 ;  /* 0x000000ffff037224 */ /* 0x000fe400078e0a03 */
[----:B------:R-:W-:Y:S01]  /*bc40*/  IMAD R6, R8, R11, R6 ;  /* 0x0000000b08067224 */ /* 0x000fe200078e0206 */
[----:B------:R1:W-:Y:S01]  /*bc50*/  STL [R1+0x160], R13 ;  /* 0x0001600d01007387 */ /* 0x0003e20000100800 */
[----:B------:R-:W-:Y:S01]  /*bc60*/  IMAD.HI.U32 R14, R2, R12, RZ ;  /* 0x0000000c020e7227 */ /* 0x000fe200078e00ff */
[----:B------:R-:W-:-:S03]  /*bc70*/  IADD3 R11, R16, 0x84, RZ ;  /* 0x00000084100b7810 */ /* 0x000fc60007ffe0ff */
[C---:B------:R-:W-:Y:S01]  /*bc80*/  IMAD R10, R8.reuse, R3, R10 ;  /* 0x00000003080a7224 */ /* 0x040fe200078e020a */
[----:B0-----:R-:W-:Y:S01]  /*bc90*/  IABS R17, R11 ;  /* 0x0000000b00117213 */ /* 0x001fe20000000000 */
[----:B------:R-:W-:Y:S01]  /*bca0*/  @!P5 IMAD.MOV R4, RZ, RZ, -R4 ;  /* 0x000000ffff04d224 */ /* 0x000fe200078e0a04 */
[C---:B------:R-:W-:Y:S01]  /*bcb0*/  ISETP.GT.U32.AND P5, PT, R8.reuse, R6, PT ;  /* 0x000000060800720c */ /* 0x040fe20003fa4070 */
[----:B------:R-:W-:Y:S02]  /*bcc0*/  IMAD.MOV R14, RZ, RZ, -R14 ;  /* 0x000000ffff0e7224 */ /* 0x000fe400078e0a0e */
[----:B------:R-:W-:Y:S01]  /*bcd0*/  @!P6 IMAD.IADD R7, R7, 0x1, -R8 ;  /* 0x000000010707e824 */ /* 0x000fe200078e0a08 */
[C---:B------:R-:W-:Y:S01]  /*bce0*/  ISETP.GT.U32.AND P6, PT, R8.reuse, R10, PT ;  /* 0x0000000a0800720c */ /* 0x040fe20003fc4070 */
[----:B------:R-:W-:Y:S01]  /*bcf0*/  IMAD R12, R8, R14, R12 ;  /* 0x0000000e080c7224 */ /* 0x000fe200078e020c */
[----:B------:R-:W-:Y:S01]  /*bd00*/  IADD3 R14, R16, 0x88, RZ ;  /* 0x00000088100e7810 */ /* 0x000fe20007ffe0ff */
[--C-:B------:R-:W-:Y:S01]  /*bd10*/  @!P4 IMAD.IADD R5, R5, 0x1, -R8.reuse ;  /* 0x000000010505c824 */ /* 0x100fe200078e0a08 */
[----:B------:R-:W-:Y:S01]  /*bd20*/  ISETP.GE.AND P4, PT, R0, RZ, PT ;  /* 0x000000ff0000720c */ /* 0x000fe20003f86270 */
[----:B------:R0:W-:Y:S01]  /*bd30*/  STL [R1+0x164], R4 ;  /* 0x0001640401007387 */ /* 0x0001e20000100800 */
[----:B------:R-:W-:Y:S01]  /*bd40*/  ISETP.GT.U32.AND P3, PT, R8, R12, PT ;  /* 0x0000000c0800720c */ /* 0x000fe20003f64070 */
[----:B-1----:R-:W-:Y:S01]  /*bd50*/  IMAD.MOV.U32 R13, RZ, RZ, R5 ;  /* 0x000000ffff0d7224 */ /* 0x002fe200078e0005 */
[----:B------:R-:W-:Y:S01]  /*bd60*/  IADD3 R0, R16, 0x86, RZ ;  /* 0x0000008610007810 */ /* 0x000fe20007ffe0ff */
[----:B------:R-:W-:-:S02]  /*bd70*/  @!P5 IMAD.IADD R6, R6, 0x1, -R8 ;  /* 0x000000010606d824 */ /* 0x000fc400078e0a08 */
[----:B------:R-:W-:Y:S01]  /*bd80*/  @!P1 IMAD.MOV R13, RZ, RZ, -R13 ;  /* 0x000000ffff0d9224 */ /* 0x000fe200078e0a0d */
[----:B------:R-:W-:Y:S01]  /*bd90*/  IABS R3, R0 ;  /* 0x0000000000037213 */ /* 0x000fe20000000000 */
[--C-:B------:R-:W-:Y:S01]  /*bda0*/  @!P6 IMAD.IADD R10, R10, 0x1, -R8.reuse ;  /* 0x000000010a0ae824 */ /* 0x100fe200078e0a08 */
[----:B------:R-:W-:Y:S01]  /*bdb0*/  ISETP.GT.U32.AND P6, PT, R8, R6, PT ;  /* 0x000000060800720c */ /* 0x000fe20003fc4070 */
[----:B------:R-:W-:Y:S01]  /*bdc0*/  @!P2 IMAD.MOV R7, RZ, RZ, -R7 ;  /* 0x000000ffff07a224 */ /* 0x000fe200078e0a07 */
[----:B0-----:R-:W-:Y:S01]  /*bdd0*/  IABS R4, R14 ;  /* 0x0000000e00047213 */ /* 0x001fe20000000000 */
[----:B------:R-:W-:Y:S01]  /*bde0*/  IMAD.HI.U32 R5, R2, R3, RZ ;  /* 0x0000000302057227 */ /* 0x000fe200078e00ff */
[----:B------:R-:W-:Y:S01]  /*bdf0*/  ISETP.GT.U32.AND P1, PT, R8, R10, PT ;  /* 0x0000000a0800720c */ /* 0x000fe20003f24070 */
[----:B------:R0:W-:Y:S02]  /*be00*/  STL [R1+0x168], R13 ;  /* 0x0001680d01007387 */ /* 0x0001e40000100800 */
[----:B------:R-:W-:Y:S01]  /*be10*/  @!P3 IMAD.IADD R12, R12, 0x1, -R8 ;  /* 0x000000010c0cb824 */ /* 0x000fe200078e0a08 */
[----:B------:R-:W-:Y:S01]  /*be20*/  ISETP.GE.AND P3, PT, R9, RZ, PT ;  /* 0x000000ff0900720c */ /* 0x000fe20003f66270 */
[----:B------:R-:W-:Y:S01]  /*be30*/  IMAD.MOV R5, RZ, RZ, -R5 ;  /* 0x000000ffff057224 */ /* 0x000fe200078e0a05 */
[----:B------:R1:W-:Y:S01]  /*be40*/  STL [R1+0x15c], R7 ;  /* 0x00015c0701007387 */ /* 0x0003e20000100800 */
[----:B------:R-:W-:Y:S01]  /*be50*/  IMAD.HI.U32 R9, R2, R4, RZ ;  /* 0x0000000402097227 */ /* 0x000fe200078e00ff */
[----:B------:R-:W-:-:S03]  /*be60*/  ISETP.GT.U32.AND P5, PT, R8, R12, PT ;  /* 0x0000000c0800720c */ /* 0x000fc60003fa4070 */
[----:B------:R-:W-:Y:S01]  /*be70*/  IMAD R3, R8, R5, R3 ;  /* 0x0000000508037224 */ /* 0x000fe200078e0203 */
[----:B0-----:R-:W-:Y:S01]  /*be80*/  IADD3 R13, R16, 0x82, RZ ;  /* 0x00000082100d7810 */ /* 0x001fe20007ffe0ff */
[--C-:B------:R-:W-:Y:S02]  /*be90*/  @!P6 IMAD.IADD R6, R6, 0x1, -R8.reuse ;  /* 0x000000010606e824 */ /* 0x100fe400078e0a08 */
[----:B------:R-:W-:Y:S01]  /*bea0*/  IMAD.MOV R9, RZ, RZ, -R9 ;  /* 0x000000ffff097224 */ /* 0x000fe200078e0a09 */
[----:B------:R-:W-:Y:S01]  /*beb0*/  ISETP.GT.U32.AND P6, PT, R8, R3, PT ;  /* 0x000000030800720c */ /* 0x000fe20003fc4070 */
[----:B------:R-:W-:Y:S01]  /*bec0*/  @!P1 IMAD.IADD R10, R10, 0x1, -R8 ;  /* 0x000000010a0a9824 */ /* 0x000fe200078e0a08 */
[----:B------:R-:W-:Y:S01]  /*bed0*/  IABS R5, R13 ;  /* 0x0000000d00057213 */ /* 0x000fe20000000000 */
[----:B------:R-:W-:Y:S01]  /*bee0*/  IMAD R4, R8, R9, R4 ;  /* 0x0000000908047224 */ /* 0x000fe200078e0204 */
[----:B------:R-:W-:Y:S01]  /*bef0*/  IADD3 R9, R16, 0x80, RZ ;  /* 0x0000008010097810 */ /* 0x000fe20007ffe0ff */
[----:B------:R-:W-:Y:S01]  /*bf00*/  @!P5 IMAD.IADD R12, R12, 0x1, -R8 ;  /* 0x000000010c0cd824 */ /* 0x000fe200078e0a08 */
[----:B------:R-:W-:Y:S01]  /*bf10*/  ISETP.GE.AND P1, PT, R14, RZ, PT ;  /* 0x000000ff0e00720c */ /* 0x000fe20003f26270 */
[----:B------:R-:W-:Y:S01]  /*bf20*/  IMAD.HI.U32 R18, R2, R17, RZ ;  /* 0x0000001102127227 */ /* 0x000fe200078e00ff */
[----:B------:R-:W-:-:S02]  /*bf30*/  ISETP.GT.U32.AND P5, PT, R8, R4, PT ;  /* 0x000000040800720c */ /* 0x000fc40003fa4070 */
[----:B------:R-:W-:Y:S01]  /*bf40*/  IABS R14, R9 ;  /* 0x00000009000e7213 */ /* 0x000fe20000000000 */
[----:B-1----:R-:W-:Y:S02]  /*bf50*/  IMAD.MOV.U32 R7, RZ, RZ, R10 ;  /* 0x000000ffff077224 */ /* 0x002fe400078e000a */
[----:B------:R-:W-:Y:S02]  /*bf60*/  @!P6 IMAD.IADD R3, R3, 0x1, -R8 ;  /* 0x000000010303e824 */ /* 0x000fe400078e0a08 */
[----:B------:R-:W-:-:S03]  /*bf70*/  IMAD.HI.U32 R15, R2, R5, RZ ;  /* 0x00000005020f7227 */ /* 0x000fc600078e00ff */
[----:B------:R-:W-:Y:S01]  /*bf80*/  ISETP.GT.U32.AND P6, PT, R8, R3, PT ;  /* 0x000000030800720c */ /* 0x000fe20003fc4070 */
[----:B------:R-:W-:Y:S02]  /*bf90*/  @!P0 IMAD.MOV R12, RZ, RZ, -R12 ;  /* 0x000000ffff0c8224 */ /* 0x000fe400078e0a0c */
[----:B------:R-:W-:Y:S01]  /*bfa0*/  @!P4 IMAD.MOV R6, RZ, RZ, -R6 ;  /* 0x000000ffff06c224 */ /* 0x000fe200078e0a06 */
[----:B------:R-:W-:Y:S01]  /*bfb0*/  ISETP.GE.AND P4, PT, R11, RZ, PT ;  /* 0x000000ff0b00720c */ /* 0x000fe20003f86270 */
[----:B------:R-:W-:Y:S01]  /*bfc0*/  IMAD.MOV R18, RZ, RZ, -R18 ;  /* 0x000000ffff127224 */ /* 0x000fe200078e0a12 */
[----:B------:R-:W-:Y:S01]  /*bfd0*/  STL [R1+0x158], R12 ;  /* 0x0001580c01007387 */ /* 0x000fe20000100800 */
[----:B------:R-:W-:Y:S01]  /*bfe0*/  @!P3 IMAD.MOV R7, RZ, RZ, -R7 ;  /* 0x000000ffff07b224 */ /* 0x000fe200078e0a07 */
[----:B------:R-:W-:Y:S01]  /*bff0*/  ISETP.GE.AND P3, PT, R13, RZ, PT ;  /* 0x000000ff0d00720c */ /* 0x000fe20003f66270 */
[--C-:B------:R-:W-:Y:S01]  /*c000*/  @!P5 IMAD.IADD R4, R4, 0x1, -R8.reuse ;  /* 0x000000010404d824 */ /* 0x100fe200078e0a08 */
[----:B------:R-:W-:Y:S01]  /*c010*/  ISETP.GE.AND P5, PT, R0, RZ, PT ;  /* 0x000000ff0000720c */ /* 0x000fe20003fa6270 */
[----:B------:R-:W-:Y:S01]  /*c020*/  IMAD.MOV R15, RZ, RZ, -R15 ;  /* 0x000000ffff0f7224 */ /* 0x000fe200078e0a0f */
[----:B------:R0:W-:Y:S01]  /*c030*/  STL [R1+0x154], R6 ;  /* 0x0001540601007387 */ /* 0x0001e20000100800 */
[C---:B------:R-:W-:Y:S01]  /*c040*/  IMAD R0, R8.reuse, R18, R17 ;  /* 0x0000001208007224 */ /* 0x040fe200078e0211 */
[----:B------:R-:W-:Y:S01]  /*c050*/  ISETP.GT.U32.AND P2, PT, R8, R4, PT ;  /* 0x000000040800720c */ /* 0x000fe20003f44070 */
[----:B------:R-:W-:Y:S01]  /*c060*/  @!P6 IMAD.IADD R3, R3, 0x1, -R8 ;  /* 0x000000010303e824 */ /* 0x000fe200078e0a08 */
[----:B------:R1:W-:Y:S01]  /*c070*/  STL [R1+0x150], R7 ;  /* 0x0001500701007387 */ /* 0x0003e20000100800 */
[----:B------:R-:W-:Y:S01]  /*c080*/  IMAD.HI.U32 R10, R2, R14, RZ ;  /* 0x0000000e020a7227 */ /* 0x000fe200078e00ff */
[----:B------:R-:W-:-:S02]  /*c090*/  ISETP.GT.U32.AND P0, PT, R8, R0, PT ;  /* 0x000000000800720c */ /* 0x000fc40003f04070 */
[C---:B------:R-:W-:Y:S01]  /*c0a0*/  IADD3 R18, R16.reuse, 0x5c, RZ ;  /* 0x0000005c10127810 */ /* 0x040fe20007ffe0ff */
[----:B------:R-:W-:Y:S01]  /*c0b0*/  IMAD.MOV R10, RZ, RZ, -R10 ;  /* 0x000000ffff0a7224 */ /* 0x000fe200078e0a0a */
[C---:B0-----:R-:W-:Y:S01]  /*c0c0*/  IADD3 R6, R16.reuse, 0x7e, RZ ;  /* 0x0000007e10067810 */ /* 0x041fe20007ffe0ff */
[----:B------:R-:W-:Y:S01]  /*c0d0*/  IMAD.MOV.U32 R11, RZ, RZ, R3 ;  /* 0x000000ffff0b7224 */ /* 0x000fe200078e0003 */
[----:B------:R-:W-:Y:S01]  /*c0e0*/  IADD3 R3, R16, 0x7c, RZ ;  /* 0x0000007c10037810 */ /* 0x000fe20007ffe0ff */
[C---:B-1----:R-:W-:Y:S02]  /*c0f0*/  IMAD R7, R8.reuse, R15, R5 ;  /* 0x0000000f08077224 */ /* 0x042fe400078e0205 */
[----:B------:R-:W-:Y:S02]  /*c100*/  IMAD R5, R8, R10, R14 ;  /* 0x0000000a08057224 */ /* 0x000fe400078e020e */
[--C-:B------:R-:W-:Y:S01]  /*c110*/  @!P2 IMAD.IADD R4, R4, 0x1, -R8.reuse ;  /* 0x000000010404a824 */ /* 0x100fe200078e0a08 */
[----:B------:R-:W-:Y:S01]  /*c120*/  ISETP.GT.U32.AND P6, PT, R8, R7, PT ;  /* 0x000000070800720c */ /* 0x000fe20003fc4070 */
[----:B------:R-:W-:Y:S01]  /*c130*/  @!P0 IMAD.IADD R0, R0, 0x1, -R8 ;  /* 0x0000000100008824 */ /* 0x000fe200078e0a08 */
[----:B------:R-:W-:Y:S01]  /*c140*/  ISETP.GE.AND P2, PT, R9, RZ, PT ;  /* 0x000000ff0900720c */ /* 0x000fe20003f46270 */
[----:B------:R-:W-:Y:S01]  /*c150*/  @!P5 IMAD.MOV R11, RZ, RZ, -R11 ;  /* 0x000000ffff0bd224 */ /* 0x000fe200078e0a0b */
[----:B------:R-:W-:Y:S01]  /*c160*/  IABS R9, R6 ;  /* 0x0000000600097213 */ /* 0x000fe20000000000 */
[----:B------:R-:W-:Y:S01]  /*c170*/  IMAD.MOV.U32 R12, RZ, RZ, R4 ;  /* 0x000000ffff0c7224 */ /* 0x000fe200078e0004 */
[----:B------:R-:W-:-:S02]  /*c180*/  ISETP.GT.U32.AND P5, PT, R8, R5, PT ;  /* 0x000000050800720c */ /* 0x000fc40003fa4070 */
[----:B------:R-:W-:Y:S01]  /*c190*/  ISETP.GT.U32.AND P0, PT, R8, R0, PT ;  /* 0x000000000800720c */ /* 0x000fe20003f04070 */
[----:B------:R-:W-:Y:S01]  /*c1a0*/  IMAD.HI.U32 R10, R2, R9, RZ ;  /* 0x00000009020a7227 */ /* 0x000fe200078e00ff */
[----:B------:R-:W-:-:S03]  /*c1b0*/  IABS R4, R3 ;  /* 0x0000000300047213 */ /* 0x000fc60000000000 */
[----:B------:R-:W-:Y:S02]  /*c1c0*/  @!P6 IMAD.IADD R7, R7, 0x1, -R8 ;  /* 0x000000010707e824 */ /* 0x000fe400078e0a08 */
[----:B------:R-:W-:Y:S02]  /*c1d0*/  IMAD.MOV R10, RZ, RZ, -R10 ;  /* 0x000000ffff0a7224 */ /* 0x000fe400078e0a0a */
[----:B------:R-:W-:Y:S01]  /*c1e0*/  @!P1 IMAD.MOV R12, RZ, RZ, -R12 ;  /* 0x000000ffff0c9224 */ /* 0x000fe200078e0a0c */
[C---:B------:R-:W-:Y:S01]  /*c1f0*/  ISETP.GT.U32.AND P6, PT, R8.reuse, R7, PT ;  /* 0x000000070800720c */ /* 0x040fe20003fc4070 */
[----:B------:R-:W-:Y:S01]  /*c200*/  IMAD R9, R8, R10, R9 ;  /* 0x0000000a08097224 */ /* 0x000fe200078e0209 */
[----:B------:R-:W-:Y:S01]  /*c210*/  ISETP.GE.AND P1, PT, R6, RZ, PT ;  /* 0x000000ff0600720c */ /* 0x000fe20003f26270 */
[--C-:B------:R-:W-:Y:S01]  /*c220*/  @!P5 IMAD.IADD R5, R5, 0x1, -R8.reuse ;  /* 0x000000010505d824 */ /* 0x100fe200078e0a08 */
[----:B------:R0:W-:Y:S01]  /*c230*/  STL [R1+0xf4], R12 ;  /* 0x0000f40c01007387 */ /* 0x0001e20000100800 */
[----:B------:R-:W-:Y:S01]  /*c240*/  @!P0 IMAD.IADD R0, R0, 0x1, -R8 ;  /* 0x0000000100008824 */ /* 0x000fe200078e0a08 */
[----:B------:R-:W-:-:S02]  /*c250*/  ISETP.GE.AND P0, PT, R3, RZ, PT ;  /* 0x000000ff0300720c */ /* 0x000fc40003f06270 */
[----:B------:R-:W-:Y:S01]  /*c260*/  ISETP.GT.U32.AND P5, PT, R8, R5, PT ;  /* 0x000000050800720c */ /* 0x000fe20003fa4070 */
[----:B------:R-:W-:Y:S01]  /*c270*/  IMAD.MOV.U32 R13, RZ, RZ, R0 ;  /* 0x000000ffff0d7224 */ /* 0x000fe200078e0000 */
[----:B------:R1:W-:Y:S01]  /*c280*/  STL [R1+0xf0], R11 ;  /* 0x0000f00b01007387 */ /* 0x0003e20000100800 */
[C---:B------:R-:W-:Y:S02]  /*c290*/  IADD3 R3, R16.reuse, 0x78, RZ ;  /* 0x0000007810037810 */ /* 0x040fe40007ffe0ff */
[----:B------:R-:W-:Y:S01]  /*c2a0*/  @!P6 IMAD.IADD R7, R7, 0x1, -R8 ;  /* 0x000000010707e824 */ /* 0x000fe200078e0a08 */
[----:B0-----:R-:W-:Y:S01]  /*c2b0*/  IADD3 R12, R16, 0x7a, RZ ;  /* 0x0000007a100c7810 */ /* 0x001fe20007ffe0ff */
[----:B------:R-:W-:Y:S01]  /*c2c0*/  @!P4 IMAD.MOV R13, RZ, RZ, -R13 ;  /* 0x000000ffff0dc224 */ /* 0x000fe200078e0a0d */
[----:B------:R-:W-:Y:S02]  /*c2d0*/  ISETP.GT.U32.AND P6, PT, R8, R9, PT ;  /* 0x000000090800720c */ /* 0x000fe40003fc4070 */
[----:B------:R-:W-:Y:S01]  /*c2e0*/  IABS R6, R12 ;  /* 0x0000000c00067213 */ /* 0x000fe20000000000 */
[----:B-1----:R-:W-:Y:S01]  /*c2f0*/  IMAD.HI.U32 R11, R2, R4, RZ ;  /* 0x00000004020b7227 */ /* 0x002fe200078e00ff */
[----:B------:R-:W-:Y:S01]  /*c300*/  IABS R10, R3 ;  /* 0x00000003000a7213 */ /* 0x000fe20000000000 */
[----:B------:R0:W-:Y:S01]  /*c310*/  STL [R1+0xe8], R13 ;  /* 0x0000e80d01007387 */ /* 0x0001e20000100800 */
[----:B------:R-:W-:Y:S01]  /*c320*/  ISETP.GE.AND P4, PT, R12, RZ, PT ;  /* 0x000000ff0c00720c */ /* 0x000fe20003f86270 */
[----:B------:R-:W-:Y:S01]  /*c330*/  IMAD.HI.U32 R0, R2, R6, RZ ;  /* 0x0000000602007227 */ /* 0x000fe200078e00ff */
[----:B------:R-:W-:-:S03]  /*c340*/  IADD3 R12, R16, 0x76, RZ ;  /* 0x00000076100c7810 */ /* 0x000fc60007ffe0ff */
[----:B------:R-:W-:Y:S02]  /*c350*/  IMAD.MOV R11, RZ, RZ, -R11 ;  /* 0x000000ffff0b7224 */ /* 0x000fe400078e0a0b */
[----:B------:R-:W-:Y:S02]  /*c360*/  @!P5 IMAD.IADD R5, R5, 0x1, -R8 ;  /* 0x000000010505d824 */ /* 0x000fe400078e0a08 */
[----:B0-----:R-:W-:Y:S02]  /*c370*/  IMAD.MOV.U32 R13, RZ, RZ, R7 ;  /* 0x000000ffff0d7224 */ /* 0x001fe400078e0007 */
[----:B------:R-:W-:Y:S02]  /*c380*/  IMAD.MOV R7, RZ, RZ, -R0 ;  /* 0x000000ffff077224 */ /* 0x000fe400078e0a00 */
[----:B------:R-:W-:Y:S02]  /*c390*/  IMAD R4, R8, R11, R4 ;  /* 0x0000000b08047224 */ /* 0x000fe400078e0204 */
[----:B------:R-:W-:-:S02]  /*c3a0*/  @!P6 IMAD.IADD R9, R9, 0x1, -R8 ;  /* 0x000000010909e824 */ /* 0x000fc400078e0a08 */
[----:B------:R-:W-:Y:S01]  /*c3b0*/  IMAD.MOV.U32 R0, RZ, RZ, R10 ;  /* 0x000000ffff007224 */ /* 0x000fe200078e000a */
[C---:B------:R-:W-:Y:S01]  /*c3c0*/  ISETP.GT.U32.AND P5, PT, R8.reuse, R4, PT ;  /* 0x000000040800720c */ /* 0x040fe20003fa4070 */
[----:B------:R-:W-:Y:S01]  /*c3d0*/  @!P3 IMAD.MOV R13, RZ, RZ, -R13 ;  /* 0x000000ffff0db224 */ /* 0x000fe200078e0a0d */
[----:B------:R-:W-:Y:S01]  /*c3e0*/  ISETP.GE.AND P3, PT, R3, RZ, PT ;  /* 0x000000ff0300720c */ /* 0x000fe20003f66270 */
[C---:B------:R-:W-:Y:S01]  /*c3f0*/  IMAD R3, R8.reuse, R7, R6 ;  /* 0x0000000708037224 */ /* 0x040fe200078e0206 */
[----:B------:R-:W-:Y:S01]  /*c400*/  ISETP.GT.U32.AND P6, PT, R8, R9, PT ;  /* 0x000000090800720c */ /* 0x000fe20003fc4070 */
[----:B------:R-:W-:Y:S01]  /*c410*/  IMAD.MOV.U32 R10, RZ, RZ, R5 ;  /* 0x000000ffff0a7224 */ /* 0x000fe200078e0005 */
[----:B------:R-:W-:Y:S01]  /*c420*/  IABS R7, R12 ;  /* 0x0000000c00077213 */ /* 0x000fe20000000000 */
[----:B------:R-:W-:Y:S01]  /*c430*/  IMAD.HI.U32 R6, R2, R0, RZ ;  /* 0x0000000002067227 */ /* 0x000fe200078e00ff */
[----:B------:R0:W-:Y:S03]  /*c440*/  STL [R1+0x12c], R13 ;  /* 0x00012c0d01007387 */ /* 0x0001e60000100800 */
[----:B------:R-:W-:Y:S01]  /*c450*/  @!P2 IMAD.MOV R10, RZ, RZ, -R10 ;  /* 0x000000ffff0aa224 */ /* 0x000fe200078e0a0a */
[----:B------:R-:W-:Y:S01]  /*c460*/  ISETP.GT.U32.AND P2, PT, R8, R3, PT ;  /* 0x000000030800720c */ /* 0x000fe20003f44070 */
[----:B------:R-:W-:Y:S01]  /*c470*/  IMAD.MOV R5, RZ, RZ, -R6 ;  /* 0x000000ffff057224 */ /* 0x000fe200078e0a06 */
[----:B------:R-:W-:Y:S01]  /*c480*/  IADD3 R6, R16, 0x74, RZ ;  /* 0x0000007410067810 */ /* 0x000fe20007ffe0ff */
[----:B------:R-:W-:Y:S01]  /*c490*/  @!P5 IMAD.IADD R4, R4, 0x1, -R8 ;  /* 0x000000010404d824 */ /* 0x000fe200078e0a08 */
[----:B------:R1:W-:Y:S01]  /*c4a0*/  STL [R1+0x144], R10 ;  /* 0x0001440a01007387 */ /* 0x0003e20000100800 */
[C---:B------:R-:W-:Y:S01]  /*c4b0*/  IMAD R5, R8.reuse, R5, R0 ;  /* 0x0000000508057224 */ /* 0x040fe200078e0200 */
[----:B0-----:R-:W-:Y:S01]  /*c4c0*/  IABS R13, R6 ;  /* 0x00000006000d7213 */ /* 0x001fe20000000000 */
[----:B------:R-:W-:Y:S01]  /*c4d0*/  @!P6 IMAD.IADD R9, R9, 0x1, -R8 ;  /* 0x000000010909e824 */ /* 0x000fe200078e0a08 */
[----:B------:R-:W-:-:S02]  /*c4e0*/  ISETP.GT.U32.AND P5, PT, R8, R4, PT ;  /* 0x000000040800720c */ /* 0x000fc40003fa4070 */
[----:B------:R-:W-:Y:S01]  /*c4f0*/  ISETP.GT.U32.AND P6, PT, R8, R5, PT ;  /* 0x000000050800720c */ /* 0x000fe20003fc4070 */
[----:B------:R-:W-:Y:S01]  /*c500*/  IMAD.MOV.U32 R14, RZ, RZ, R9 ;  /* 0x000000ffff0e7224 */ /* 0x000fe200078e0009 */
[----:B------:R-:W-:Y:S01]  /*c510*/  IADD3 R0, R16, 0x72, RZ ;  /* 0x0000007210007810 */ /* 0x000fe20007ffe0ff */
[----:B------:R-:W-:Y:S02]  /*c520*/  @!P2 IMAD.IADD R3, R3, 0x1, -R8 ;  /* 0x000000010303a824 */ /* 0x000fe400078e0a08 */
[----:B-1----:R-:W-:Y:S01]  /*c530*/  IMAD.HI.U32 R10, R2, R7, RZ ;  /* 0x00000007020a7227 */ /* 0x002fe200078e00ff */
[----:B------:R-:W-:Y:S02]  /*c540*/  IABS R11, R0 ;  /* 0x00000000000b7213 */ /* 0x000fe40000000000 */
[----:B------:R-:W-:Y:S01]  /*c550*/  ISETP.GT.U32.AND P2, PT, R8, R3, PT ;  /* 0x000000030800720c */ /* 0x000fe20003f44070 */
[----:B------:R-:W-:-:S04]  /*c560*/  IMAD.HI.U32 R9, R2, R13, RZ ;  /* 0x0000000d02097227 */ /* 0x000fc800078e00ff */
[----:B------:R-:W-:Y:S02]  /*c570*/  IMAD.MOV R10, RZ, RZ, -R10 ;  /* 0x000000ffff0a7224 */ /* 0x000fe400078e0a0a */
[----:B------:R-:W-:Y:S02]  /*c580*/  @!P6 IMAD.IADD R5, R5, 0x1, -R8 ;  /* 0x000000010505e824 */ /* 0x000fe400078e0a08 */
[----:B------:R-:W-:Y:S01]  /*c590*/  @!P1 IMAD.MOV R14, RZ, RZ, -R14 ;  /* 0x000000ffff0e9224 */ /* 0x000fe200078e0a0e */
[----:B------:R-:W-:Y:S01]  /*c5a0*/  ISETP.GE.AND P1, PT, R12, RZ, PT ;  /* 0x000000ff0c00720c */ /* 0x000fe20003f26270 */
[----:B------:R-:W-:Y:S01]  /*c5b0*/  IMAD.MOV R9, RZ, RZ, -R9 ;  /* 0x000000ffff097224 */ /* 0x000fe200078e0a09 */
[----:B------:R-:W-:Y:S01]  /*c5c0*/  ISETP.GT.U32.AND P6, PT, R8, R5, PT ;  /* 0x000000050800720c */ /* 0x000fe20003fc4070 */
[----:B------:R-:W-:Y:S01]  /*c5d0*/  @!P5 IMAD.IADD R4, R4, 0x1, -R8 ;  /* 0x000000010404d824 */ /* 0x000fe200078e0a08 */
[----:B------:R-:W-:Y:S01]  /*c5e0*/  ISETP.GE.AND P5, PT, R6, RZ, PT ;  /* 0x000000ff0600720c */ /* 0x000fe20003fa6270 */
[----:B------:R-:W-:Y:S01]  /*c5f0*/  IMAD R7, R8, R10, R7 ;  /* 0x0000000a08077224 */ /* 0x000fe200078e0207 */
[----:B------:R0:W-:Y:S01]  /*c600*/  STL [R1+0x14c], R14 ;  /* 0x00014c0e01007387 */ /* 0x0001e20000100800 */
[----:B------:R-:W-:Y:S01]  /*c610*/  IMAD.HI.U32 R12, R2, R11, RZ ;  /* 0x0000000b020c7227 */ /* 0x000fe200078e00ff */
[----:B------:R-:W-:-:S03]  /*c620*/  IADD3 R10, R16, 0x6c, RZ ;  /* 0x0000006c100a7810 */ /* 0x000fc60007ffe0ff */
[C---:B------:R-:W-:Y:S02]  /*c630*/  IMAD R13, R8.reuse, R9, R13 ;  /* 0x00000009080d7224 */ /* 0x040fe400078e020d */
[----:B------:R-:W-:Y:S01]  /*c640*/  @!P2 IMAD.IADD R3, R3, 0x1, -R8 ;  /* 0x000000010303a824 */ /* 0x000fe200078e0a08 */
[----:B------:R-:W-:Y:S01]  /*c650*/  ISETP.GT.U32.AND P2, PT, R8, R7, PT ;  /* 0x000000070800720c */ /* 0x000fe20003f44070 */
[----:B------:R-:W-:Y:S01]  /*c660*/  IMAD.MOV.U32 R15, RZ, RZ, R4 ;  /* 0x000000ffff0f7224 */ /* 0x000fe200078e0004 */
[C---:B------:R-:W-:Y:S01]  /*c670*/  IADD3 R4, R16.reuse, 0x70, RZ ;  /* 0x0000007010047810 */ /* 0x040fe20007ffe0ff */
[----:B------:R-:W-:Y:S01]  /*c680*/  IMAD.MOV R6, RZ, RZ, -R12 ;  /* 0x000000ffff067224 */ /* 0x000fe200078e0a0c */
[----:B------:R-:W-:Y:S01]  /*c690*/  IADD3 R12, R16, 0x6e, RZ ;  /* 0x0000006e100c7810 */ /* 0x000fe20007ffe0ff */
[----:B------:R-:W-:Y:S01]  /*c6a0*/  @!P0 IMAD.MOV R15, RZ, RZ, -R15 ;  /* 0x000000ffff0f8224 */ /* 0x000fe200078e0a0f */
[C---:B------:R-:W-:Y:S01]  /*c6b0*/  ISETP.GT.U32.AND P0, PT, R8.reuse, R13, PT ;  /* 0x0000000d0800720c */ /* 0x040fe20003f04070 */
[----:B------:R-:W-:-:S02]  /*c6c0*/  IMAD R11, R8, R6, R11 ;  /* 0x00000006080b7224 */ /* 0x000fc400078e020b */
[--C-:B------:R-:W-:Y:S01]  /*c6d0*/  @!P6 IMAD.IADD R5, R5, 0x1, -R8.reuse ;  /* 0x000000010505e824 */ /* 0x100fe200078e0a08 */
[----:B------:R-:W-:Y:S01]  /*c6e0*/  STL [R1+0x130], R15 ;  /* 0x0001300f01007387 */ /* 0x000fe20000100800 */
[----:B0-----:R-:W-:Y:S01]  /*c6f0*/  IMAD.MOV.U32 R14, RZ, RZ, R3 ;  /* 0x000000ffff0e7224 */ /* 0x001fe200078e0003 */
[----:B------:R-:W-:Y:S01]  /*c700*/  ISETP.GT.U32.AND P6, PT, R8, R11, PT ;  /* 0x0000000b0800720c */ /* 0x000fe20003fc4070 */
[----:B------:R-:W-:Y:S01]  /*c710*/  @!P2 IMAD.IADD R7, R7, 0x1, -R8 ;  /* 0x000000010707a824 */ /* 0x000fe200078e0a08 */
[----:B------:R-:W-:Y:S01]  /*c720*/  IABS R3, R4 ;  /* 0x0000000400037213 */ /* 0x000fe20000000000 */
[----:B------:R-:W-:Y:S01]  /*c730*/  @!P4 IMAD.MOV R14, RZ, RZ, -R14 ;  /* 0x000000ffff0ec224 */ /* 0x000fe200078e0a0e */
[----:B------:R-:W-:Y:S01]  /*c740*/  ISETP.GE.AND P2, PT, R4, RZ, PT ;  /* 0x000000ff0400720c */ /* 0x000fe20003f46270 */
[----:B------:R-:W-:Y:S01]  /*c750*/  IMAD.MOV.U32 R6, RZ, RZ, R5 ;  /* 0x000000ffff067224 */ /* 0x000fe200078e0005 */
[----:B------:R-:W-:Y:S01]  /*c760*/  ISETP.GE.AND P4, PT, R0, RZ, PT ;  /* 0x000000ff0000720c */ /* 0x000fe20003f86270 */
[----:B------:R-:W-:Y:S01]  /*c770*/  @!P0 IMAD.IADD R13, R13, 0x1, -R8 ;  /* 0x000000010d0d8824 */ /* 0x000fe200078e0a08 */
[----:B------:R-:W-:Y:S01]  /*c780*/  ISETP.GT.U32.AND P0, PT, R8, R7, PT ;  /* 0x000000070800720c */ /* 0x000fe20003f04070 */
[----:B------:R-:W-:Y:S01]  /*c790*/  IMAD.HI.U32 R4, R2, R3, RZ ;  /* 0x0000000302047227 */ /* 0x000fe200078e00ff */
[----:B------:R-:W-:Y:S01]  /*c7a0*/  IABS R0, R12 ;  /* 0x0000000c00007213 */ /* 0x000fe20000000000 */
[----:B------:R0:W-:Y:S02]  /*c7b0*/  STL [R1+0x138], R14 ;  /* 0x0001380e01007387 */ /* 0x0001e40000100800 */
[----:B------:R-:W-:-:S02]  /*c7c0*/  IMAD.MOV R4, RZ, RZ, -R4 ;  /* 0x000000ffff047224 */ /* 0x000fc400078e0a04 */
[----:B------:R-:W-:Y:S01]  /*c7d0*/  @!P6 IMAD.IADD R11, R11, 0x1, -R8 ;  /* 0x000000010b0be824 */ /* 0x000fe200078e0a08 */
[----:B------:R-:W-:Y:S01]  /*c7e0*/  ISETP.GT.U32.AND P6, PT, R8, R13, PT ;  /* 0x0000000d0800720c */ /* 0x000fe20003fc4070 */
[----:B------:R-:W-:-:S04]  /*c7f0*/  IMAD.HI.U32 R5, R2, R0, RZ ;  /* 0x0000000002057227 */ /* 0x000fc800078e00ff */
[----:B------:R-:W-:Y:S01]  /*c800*/  IMAD R3, R8, R4, R3 ;  /* 0x0000000408037224 */ /* 0x000fe200078e0203 */
[----:B------:R-:W-:Y:S01]  /*c810*/  IADD3 R4, R16, 0x6a, RZ ;  /* 0x0000006a10047810 */ /* 0x000fe20007ffe0ff */
[----:B------:R-:W-:Y:S02]  /*c820*/  IMAD.MOV R5, RZ, RZ, -R5 ;  /* 0x000000ffff057224 */ /* 0x000fe400078e0a05 */
[----:B------:R-:W-:Y:S01]  /*c830*/  @!P0 IMAD.IADD R7, R7, 0x1, -R8 ;  /* 0x0000000107078824 */ /* 0x000fe200078e0a08 */
[C---:B------:R-:W-:Y:S01]  /*c840*/  ISETP.GT.U32.AND P0, PT, R8.reuse, R3, PT ;  /* 0x000000030800720c */ /* 0x040fe20003f04070 */
[----:B------:R-:W-:Y:S01]  /*c850*/  IMAD R0, R8, R5, R0 ;  /* 0x0000000508007224 */ /* 0x000fe200078e0200 */
[----:B0-----:R-:W-:Y:S01]  /*c860*/  IABS R14, R4 ;  /* 0x00000004000e7213 */ /* 0x001fe20000000000 */
[----:B------:R-:W-:Y:S01]  /*c870*/  @!P6 IMAD.IADD R13, R13, 0x1, -R8 ;  /* 0x000000010d0de824 */ /* 0x000fe200078e0a08 */
[----:B------:R-:W-:Y:S01]  /*c880*/  IADD3 R5, R16, 0x68, RZ ;  /* 0x0000006810057810 */ /* 0x000fe20007ffe0ff */
[----:B------:R-:W-:Y:S01]  /*c890*/  IMAD.MOV.U32 R15, RZ, RZ, R7 ;  /* 0x000000ffff0f7224 */ /* 0x000fe200078e0007 */
[C---:B------:R-:W-:Y:S01]  /*c8a0*/  ISETP.GT.U32.AND P6, PT, R8.reuse, R0, PT ;  /* 0x000000000800720c */ /* 0x040fe20003fc4070 */
[----:B------:R-:W-:Y:S01]  /*c8b0*/  @!P3 IMAD.MOV R6, RZ, RZ, -R6 ;  /* 0x000000ffff06b224 */ /* 0x000fe200078e0a06 */
[----:B------:R-:W-:Y:S01]  /*c8c0*/  ISETP.GT.U32.AND P3, PT, R8, R11, PT ;  /* 0x0000000b0800720c */ /* 0x000fe20003f64070 */
[----:B------:R-:W-:-:S02]  /*c8d0*/  @!P1 IMAD.MOV R15, RZ, RZ, -R15 ;  /* 0x000000ffff0f9224 */ /* 0x000fc400078e0a0f */
[----:B------:R-:W-:Y:S01]  /*c8e0*/  IMAD.MOV.U32 R7, RZ, RZ, R14 ;  /* 0x000000ffff077224 */ /* 0x000fe200078e000e */
[----:B------:R0:W-:Y:S01]  /*c8f0*/  STL [R1+0x13c], R6 ;  /* 0x00013c0601007387 */ /* 0x0001e20000100800 */
[--C-:B------:R-:W-:Y:S01]  /*c900*/  @!P0 IMAD.IADD R3, R3, 0x1, -R8.reuse ;  /* 0x0000000103038824 */ /* 0x100fe200078e0a08 */
[----:B------:R-:W-:Y:S01]  /*c910*/  ISETP.GE.AND P0, PT, R10, RZ, PT ;  /* 0x000000ff0a00720c */ /* 0x000fe20003f06270 */
[----:B------:R-:W-:Y:S01]  /*c920*/  @!P5 IMAD.MOV R13, RZ, RZ, -R13 ;  /* 0x000000ffff0dd224 */ /* 0x000fe200078e0a0d */
[----:B------:R-:W-:Y:S02]  /*c930*/  STL [R1+0x134], R15 ;  /* 0x0001340f01007387 */ /* 0x000fe40000100800 */
[----:B------:R-:W-:Y:S01]  /*c940*/  ISETP.GT.U32.AND P1, PT, R8, R3, PT ;  /* 0x000000030800720c */ /* 0x000fe20003f24070 */
[--C-:B------:R-:W-:Y:S01]  /*c950*/  @!P6 IMAD.IADD R0, R0, 0x1, -R8.reuse ;  /* 0x000000010000e824 */ /* 0x100fe200078e0a08 */
[----:B------:R-:W-:Y:S01]  /*c960*/  STL [R1+0x108], R13 ;  /* 0x0001080d01007387 */ /* 0x000fe20000100800 */
[----:B------:R-:W-:Y:S01]  /*c970*/  @!P3 IMAD.IADD R11, R11, 0x1, -R8 ;  /* 0x000000010b0bb824 */ /* 0x000fe200078e0a08 */
[----:B0-----:R-:W-:Y:S01]  /*c980*/  IABS R6, R10 ;  /* 0x0000000a00067213 */ /* 0x001fe20000000000 */
[----:B------:R-:W-:Y:S01]  /*c990*/  IMAD.HI.U32 R10, R2, R7, RZ ;  /* 0x00000007020a7227 */ /* 0x000fe200078e00ff */
[----:B------:R-:W-:-:S02]  /*c9a0*/  ISETP.GT.U32.AND P6, PT, R8, R0, PT ;  /* 0x000000000800720c */ /* 0x000fc40003fc4070 */
[----:B------:R-:W-:Y:S01]  /*c9b0*/  ISETP.GE.AND P3, PT, R12, RZ, PT ;  /* 0x000000ff0c00720c */ /* 0x000fe20003f66270 */
[----:B------:R-:W-:Y:S01]  /*c9c0*/  IMAD.HI.U32 R9, R2, R6, RZ ;  /* 0x0000000602097227 */ /* 0x000fe200078e00ff */
[----:B------:R-:W-:-:S03]  /*c9d0*/  IABS R12, R5 ;  /* 0x00000005000c7213 */ /* 0x000fc60000000000 */
[----:B------:R-:W-:Y:S02]  /*c9e0*/  IMAD.MOV R10, RZ, RZ, -R10 ;  /* 0x000000ffff0a7224 */ /* 0x000fe400078e0a0a */
[----:B------:R-:W-:Y:S02]  /*c9f0*/  IMAD.MOV R9, RZ, RZ, -R9 ;  /* 0x000000ffff097224 */ /* 0x000fe400078e0a09 */
[----:B------:R-:W-:Y:S01]  /*ca00*/  @!P1 IMAD.IADD R3, R3, 0x1, -R8 ;  /* 0x0000000103039824 */ /* 0x000fe200078e0a08 */
[----:B------:R-:W-:Y:S01]  /*ca10*/  ISETP.GE.AND P1, PT, R5, RZ, PT ;  /* 0x000000ff0500720c */ /* 0x000fe20003f26270 */
[----:B------:R-:W-:Y:S01]  /*ca20*/  IMAD R5, R8, R10, R7 ;  /* 0x0000000a08057224 */ /* 0x000fe200078e0207 */
[----:B------:R-:W-:Y:S01]  /*ca30*/  IADD3 R7, R16, 0x64, RZ ;  /* 0x0000006410077810 */ /* 0x000fe20007ffe0ff */
[----:B------:R-:W-:Y:S02]  /*ca40*/  IMAD R6, R8, R9, R6 ;  /* 0x0000000908067224 */ /* 0x000fe400078e0206 */
[----:B------:R-:W-:Y:S01]  /*ca50*/  @!P6 IMAD.IADD R0, R0, 0x1, -R8 ;  /* 0x000000010000e824 */ /* 0x000fe200078e0a08 */
[----:B------:R-:W-:Y:S01]  /*ca60*/  ISETP.GT.U32.AND P6, PT, R8, R5, PT ;  /* 0x000000050800720c */ /* 0x000fe20003fc4070 */
[----:B------:R-:W-:Y:S01]  /*ca70*/  IMAD.HI.U32 R9, R2, R12, RZ ;  /* 0x0000000c02097227 */ /* 0x000fe200078e00ff */
[----:B------:R-:W-:-:S02]  /*ca80*/  ISETP.GT.U32.AND P5, PT, R8, R6, PT ;  /* 0x000000060800720c */ /* 0x000fc40003fa4070 */
[----:B------:R-:W-:Y:S01]  /*ca90*/  IABS R19, R7 ;  /* 0x0000000700137213 */ /* 0x000fe20000000000 */
[----:B------:R-:W-:Y:S02]  /*caa0*/  IMAD.MOV R9, RZ, RZ, -R9 ;  /* 0x000000ffff097224 */ /* 0x000fe400078e0a09 */
[----:B------:R-:W-:Y:S01]  /*cab0*/  @!P4 IMAD.MOV R11, RZ, RZ, -R11 ;  /* 0x000000ffff0bc224 */ /* 0x000fe200078e0a0b */
[----:B------:R-:W-:Y:S01]  /*cac0*/  ISETP.GE.AND P4, PT, R4, RZ, PT ;  /* 0x000000ff0400720c */ /* 0x000fe20003f86270 */
[----:B------:R-:W-:Y:S01]  /*cad0*/  IMAD R12, R8, R9, R12 ;  /* 0x00000009080c7224 */ /* 0x000fe200078e020c */
[----:B------:R-:W-:Y:S01]  /*cae0*/  IADD3 R9, R16, 0x66, RZ ;  /* 0x0000006610097810 */ /* 0x000fe20007ffe0ff */
[----:B------:R-:W-:Y:S01]  /*caf0*/  IMAD.MOV.U32 R10, RZ, RZ, R0 ;  /* 0x000000ffff0a7224 */ /* 0x000fe200078e0000 */
[----:B------:R0:W-:Y:S01]  /*cb00*/  STL [R1+0x110], R11 ;  /* 0x0001100b01007387 */ /* 0x0001e20000100800 */
[--C-:B------:R-:W-:Y:S01]  /*cb10*/  @!P6 IMAD.IADD R5, R5, 0x1, -R8.reuse ;  /* 0x000000010505e824 */ /* 0x100fe200078e0a08 */
[----:B------:R-:W-:Y:S01]  /*cb20*/  IABS R20, R9 ;  /* 0x0000000900147213 */ /* 0x000fe20000000000 */
[----:B------:R-:W-:Y:S01]  /*cb30*/  @!P5 IMAD.IADD R6, R6, 0x1, -R8 ;  /* 0x000000010606d824 */ /* 0x000fe200078e0a08 */
[----:B------:R-:W-:Y:S01]  /*cb40*/  IADD3 R4, R16, 0x62, RZ ;  /* 0x0000006210047810 */ /* 0x000fe20007ffe0ff */
[----:B------:R-:W-:Y:S01]  /*cb50*/  IMAD.HI.U32 R0, R2, R19, RZ ;  /* 0x0000001302007227 */ /* 0x000fe200078e00ff */
[----:B------:R-:W-:-:S02]  /*cb60*/  ISETP.GT.U32.AND P6, PT, R8, R5, PT ;  /* 0x000000050800720c */ /* 0x000fc40003fc4070 */
[----:B------:R-:W-:Y:S01]  /*cb70*/  ISETP.GT.U32.AND P5, PT, R8, R6, PT ;  /* 0x000000060800720c */ /* 0x000fe20003fa4070 */
[----:B------:R-:W-:Y:S02]  /*cb80*/  IMAD.MOV R0, RZ, RZ, -R0 ;  /* 0x000000ffff007224 */ /* 0x000fe400078e0a00 */
[----:B0-----:R-:W-:Y:S02]  /*cb90*/  IMAD.MOV.U32 R11, RZ, RZ, R3 ;  /* 0x000000ffff0b7224 */ /* 0x001fe400078e0003 */
[----:B------:R-:W-:-:S04]  /*cba0*/  IMAD.HI.U32 R3, R2, R20, RZ ;  /* 0x0000001402037227 */ /* 0x000fc800078e00ff */
[----:B------:R-:W-:Y:S02]  /*cbb0*/  IMAD.MOV R3, RZ, RZ, -R3 ;  /* 0x000000ffff037224 */ /* 0x000fe400078e0a03 */
[----:B------:R-:W-:Y:S02]  /*cbc0*/  @!P6 IMAD.IADD R5, R5, 0x1, -R8 ;  /* 0x000000010505e824 */ /* 0x000fe400078e0a08 */
[----:B------:R-:W-:Y:S01]  /*cbd0*/  IMAD R20, R8, R3, R20 ;  /* 0x0000000308147224 */ /* 0x000fe200078e0214 */
[----:B------:R-:W-:Y:S01]  /*cbe0*/  IADD3 R3, R16, 0x60, RZ ;  /* 0x0000006010037810 */ /* 0x000fe20007ffe0ff */
[----:B------:R-:W-:Y:S01]  /*cbf0*/  @!P5 IMAD.IADD R6, R6, 0x1, -R8 ;  /* 0x000000010606d824 */ /* 0x000fe200078e0a08 */
[----:B------:R-:W-:Y:S01]  /*cc00*/  ISETP.GE.AND P5, PT, R7, RZ, PT ;  /* 0x000000ff0700720c */ /* 0x000fe20003fa6270 */
[C---:B------:R-:W-:Y:S01]  /*cc10*/  IMAD R19, R8.reuse, R0, R19 ;  /* 0x0000000008137224 */ /* 0x040fe200078e0213 */
[----:B------:R-:W-:Y:S01]  /*cc20*/  ISETP.GT.U32.AND P6, PT, R8, R20, PT ;  /* 0x000000140800720c */ /* 0x000fe20003fc4070 */
[----:B------:R-:W-:-:S02]  /*cc30*/  IMAD.MOV.U32 R13, RZ, RZ, R6 ;  /* 0x000000ffff0d7224 */ /* 0x000fc400078e0006 */
[----:B------:R-:W-:Y:S01]  /*cc40*/  @!P2 IMAD.MOV R11, RZ, RZ, -R11 ;  /* 0x000000ffff0ba224 */ /* 0x000fe200078e0a0b */
[C---:B------:R-:W-:Y:S01]  /*cc50*/  ISETP.GT.U32.AND P2, PT, R8.reuse, R12, PT ;  /* 0x0000000c0800720c */ /* 0x040fe20003f44070 */
[----:B------:R-:W-:Y:S01]  /*cc60*/  @!P3 IMAD.MOV R10, RZ, RZ, -R10 ;  /* 0x000000ffff0ab224 */ /* 0x000fe200078e0a0a */
[----:B------:R-:W-:Y:S01]  /*cc70*/  ISETP.GE.AND P3, PT, R9, RZ, PT ;  /* 0x000000ff0900720c */ /* 0x000fe20003f66270 */
[----:B------:R-:W-:Y:S01]  /*cc80*/  @!P0 IMAD.MOV R13, RZ, RZ, -R13 ;  /* 0x000000ffff0d8224 */ /* 0x000fe200078e0a0d */
[----:B------:R-:W-:Y:S01]  /*cc90*/  ISETP.GT.U32.AND P0, PT, R8, R19, PT ;  /* 0x000000130800720c */ /* 0x000fe20003f04070 */
[----:B------:R0:W-:Y:S01]  /*cca0*/  STL [R1+0x124], R11 ;  /* 0x0001240b01007387 */ /* 0x0001e20000100800 */
[----:B------:R-:W-:-:S03]  /*ccb0*/  IABS R9, R4 ;  /* 0x0000000400097213 */ /* 0x000fc60000000000 */
[--C-:B------:R-:W-:Y:S01]  /*ccc0*/  @!P6 IMAD.IADD R20, R20, 0x1, -R8.reuse ;  /* 0x000000011414e824 */ /* 0x100fe200078e0a08 */
[----:B------:R1:W-:Y:S01]  /*ccd0*/  STL [R1+0x128], R10 ;  /* 0x0001280a01007387 */ /* 0x0003e20000100800 */
[----:B------:R-:W-:Y:S01]  /*cce0*/  IMAD.MOV.U32 R7, RZ, RZ, R9 ;  /* 0x000000ffff077224 */ /* 0x000fe200078e0009 */
[----:B------:R-:W-:Y:S01]  /*ccf0*/  IABS R9, R18 ;  /* 0x0000001200097213 */ /* 0x000fe20000000000 */
[--C-:B------:R-:W-:Y:S01]  /*cd00*/  @!P2 IMAD.IADD R12, R12, 0x1, -R8.reuse ;  /* 0x000000010c0ca824 */ /* 0x100fe200078e0a08 */
[----:B------:R-:W-:Y:S01]  /*cd10*/  ISETP.GT.U32.AND P6, PT, R8, R20, PT ;  /* 0x000000140800720c */ /* 0x000fe20003fc4070 */
[----:B------:R-:W-:Y:S01]  /*cd20*/  IMAD.HI.U32 R0, R2, R7, RZ ;  /* 0x0000000702007227 */ /* 0x000fe200078e00ff */
[----:B0-----:R-:W-:Y:S01]  /*cd30*/  IABS R11, R3 ;  /* 0x00000003000b7213 */ /* 0x001fe20000000000 */
[----:B------:R0:W-:Y:S01]  /*cd40*/  STL [R1+0x118], R13 ;  /* 0x0001180d01007387 */ /* 0x0001e20000100800 */
[----:B------:R-:W-:Y:S01]  /*cd50*/  ISETP.GT.U32.AND P2, PT, R8, R12, PT ;  /* 0x0000000c0800720c */ /* 0x000fe20003f44070 */
[----:B------:R-:W-:-:S02]  /*cd60*/  @!P0 IMAD.IADD R19, R19, 0x1, -R8 ;  /* 0x0000000113138824 */ /* 0x000fc400078e0a08 */
[----:B-1----:R-:W-:Y:S02]  /*cd70*/  IMAD.MOV.U32 R10, RZ, RZ, R5 ;  /* 0x000000ffff0a7224 */ /* 0x002fe400078e0005 */
[----:B------:R-:W-:Y:S01]  /*cd80*/  IMAD.MOV R0, RZ, RZ, -R0 ;  /* 0x000000ffff007224 */ /* 0x000fe200078e0a00 */
[----:B------:R-:W-:Y:S01]  /*cd90*/  ISETP.GT.U32.AND P0, PT, R8, R19, PT ;  /* 0x000000130800720c */ /* 0x000fe20003f04070 */
[----:B------:R-:W-:Y:S01]  /*cda0*/  @!P4 IMAD.MOV R10, RZ, RZ, -R10 ;  /* 0x000000ffff0ac224 */ /* 0x000fe200078e0a0a */
[----:B------:R-:W-:Y:S01]  /*cdb0*/  ISETP.GE.AND P4, PT, R4, RZ, PT ;  /* 0x000000ff0400720c */ /* 0x000fe20003f86270 */
[----:B------:R-:W-:Y:S01]  /*cdc0*/  IMAD R7, R8, R0, R7 ;  /* 0x0000000008077224 */ /* 0x000fe200078e0207 */
[----:B------:R-:W-:Y:S01]  /*cdd0*/  IADD3 R4, R16, 0x5e, RZ ;  /* 0x0000005e10047810 */ /* 0x000fe20007ffe0ff */
[----:B------:R-:W-:Y:S01]  /*cde0*/  IMAD.HI.U32 R0, R2, R11, RZ ;  /* 0x0000000b02007227 */ /* 0x000fe200078e00ff */
[----:B------:R1:W-:Y:S01]  /*cdf0*/  STL [R1+0x120], R10 ;  /* 0x0001200a01007387 */ /* 0x0003e20000100800 */
[----:B0-----:R-:W-:-:S02]  /*ce00*/  IADD3 R13, R16, 0x5a, RZ ;  /* 0x0000005a100d7810 */ /* 0x001fc40007ffe0ff */
[----:B------:R-:W-:Y:S01]  /*ce10*/  @!P6 IMAD.IADD R20, R20, 0x1, -R8 ;  /* 0x000000011414e824 */ /* 0x000fe200078e0a08 */
[----:B------:R-:W-:Y:S01]  /*ce20*/  ISETP.GT.U32.AND P6, PT, R8, R7, PT ;  /* 0x000000070800720c */ /* 0x000fe20003fc4070 */
[----:B------:R-:W-:Y:S01]  /*ce30*/  IMAD.MOV R0, RZ, RZ, -R0 ;  /* 0x000000ffff007224 */ /* 0x000fe200078e0a00 */
[----:B------:R-:W-:Y:S01]  /*ce40*/  IABS R5, R13 ;  /* 0x0000000d00057213 */ /* 0x000fe20000000000 */
[--C-:B------:R-:W-:Y:S01]  /*ce50*/  @!P2 IMAD.IADD R12, R12, 0x1, -R8.reuse ;  /* 0x000000010c0ca824 */ /* 0x100fe200078e0a08 */
[----:B------:R-:W-:Y:S01]  /*ce60*/  ISETP.GE.AND P2, PT, R3, RZ, PT ;  /* 0x000000ff0300720c */ /* 0x000fe20003f46270 */
[----:B------:R-:W-:Y:S01]  /*ce70*/  IMAD R11, R8, R0, R11 ;  /* 0x00000000080b7224 */ /* 0x000fe200078e020b */
[----:B-1----:R-:W-:Y:S01]  /*ce80*/  IABS R10, R4 ;  /* 0x00000004000a7213 */ /* 0x002fe20000000000 */
[----:B------:R-:W-:Y:S01]  /*ce90*/  @!P0 IMAD.IADD R19, R19, 0x1, -R8 ;  /* 0x0000000113138824 */ /* 0x000fe200078e0a08 */
[----:B------:R-:W-:Y:S01]  /*cea0*/  IADD3 R0, R16, 0x58, RZ ;  /* 0x0000005810007810 */ /* 0x000fe20007ffe0ff */
[----:B------:R-:W-:Y:S01]  /*ceb0*/  IMAD.HI.U32 R3, R2, R9, RZ ;  /* 0x0000000902037227 */ /* 0x000fe200078e00ff */
[----:B------:R-:W-:-:S02]  /*cec0*/  ISETP.GT.U32.AND P0, PT, R8, R11, PT ;  /* 0x0000000b0800720c */ /* 0x000fc40003f04070 */
[----:B------:R-:W-:Y:S01]  /*ced0*/  IABS R17, R0 ;  /* 0x0000000000117213 */ /* 0x000fe20000000000 */
[----:B------:R-:W-:-:S04]  /*cee0*/  IMAD.HI.U32 R6, R2, R10, RZ ;  /* 0x0000000a02067227 */ /* 0x000fc800078e00ff */
[----:B------:R-:W-:Y:S02]  /*cef0*/  IMAD.MOV R6, RZ, RZ, -R6 ;  /* 0x000000ffff067224 */ /* 0x000fe400078e0a06 */
[----:B------:R-:W-:Y:S02]  /*cf00*/  @!P6 IMAD.IADD R7, R7, 0x1, -R8 ;  /* 0x000000010707e824 */ /* 0x000fe400078e0a08 */
[----:B------:R-:W-:Y:S01]  /*cf10*/  IMAD R10, R8, R6, R10 ;  /* 0x00000006080a7224 */ /* 0x000fe200078e020a */
[----:B------:R-:W-:Y:S01]  /*cf20*/  IADD3 R6, R16, 0x54, RZ ;  /* 0x0000005410067810 */ /* 0x000fe20007ffe0ff */
[----:B------:R-:W-:Y:S02]  /*cf30*/  IMAD.MOV R3, RZ, RZ, -R3 ;  /* 0x000000ffff037224 */ /* 0x000fe400078e0a03 */
[----:B------:R-:W-:Y:S01]  /*cf40*/  @!P0 IMAD.IADD R11, R11, 0x1, -R8 ;  /* 0x000000010b0b8824 */ /* 0x000fe200078e0a08 */
[C---:B------:R-:W-:Y:S01]  /*cf50*/  ISETP.GT.U32.AND P6, PT, R8.reuse, R10, PT ;  /* 0x0000000a0800720c */ /* 0x040fe20003fc4070 */
[----:B------:R-:W-:Y:S01]  /*cf60*/  IMAD R9, R8, R3, R9 ;  /* 0x0000000308097224 */ /* 0x000fe200078e0209 */
[----:B------:R-:W-:Y:S01]  /*cf70*/  IADD3 R3, R16, 0x56, RZ ;  /* 0x0000005610037810 */ /* 0x000fe20007ffe0ff */
[----:B------:R-:W-:-:S02]  /*cf80*/  @!P3 IMAD.MOV R20, RZ, RZ, -R20 ;  /* 0x000000ffff14b224 */ /* 0x000fc400078e0a14 */
[----:B------:R-:W-:Y:S01]  /*cf90*/  IMAD.MOV.U32 R22, RZ, RZ, R12 ;  /* 0x000000ffff167224 */ /* 0x000fe200078e000c */
[----:B------:R-:W-:Y:S01]  /*cfa0*/  ISETP.GT.U32.AND P0, PT, R8, R9, PT ;  /* 0x000000090800720c */ /* 0x000fe20003f04070 */
[----:B------:R-:W-:Y:S01]  /*cfb0*/  IMAD.HI.U32 R21, R2, R5, RZ ;  /* 0x0000000502157227 */ /* 0x000fe200078e00ff */
[----:B------:R-:W-:-:S03]  /*cfc0*/  IABS R15, R3 ;  /* 0x00000003000f7213 */ /* 0x000fc60000000000 */
[----:B------:R-:W-:Y:S01]  /*cfd0*/  @!P1 IMAD.MOV R22, RZ, RZ, -R22 ;  /* 0x000000ffff169224 */ /* 0x000fe200078e0a16 */
[----:B------:R-:W-:Y:S01]  /*cfe0*/  ISETP.GT.U32.AND P1, PT, R8, R11, PT ;  /* 0x0000000b0800720c */ /* 0x000fe20003f24070 */
[--C-:B------:R-:W-:Y:S01]  /*cff0*/  @!P6 IMAD.IADD R10, R10, 0x1, -R8.reuse ;  /* 0x000000010a0ae824 */ /* 0x100fe200078e0a08 */
[----:B------:R-:W-:Y:S01]  /*d000*/  ISETP.GT.U32.AND P6, PT, R8, R7, PT ;  /* 0x000000070800720c */ /* 0x000fe20003fc4070 */
[----:B------:R-:W-:Y:S01]  /*d010*/  IMAD.HI.U32 R12, R2, R15, RZ ;  /* 0x0000000f020c7227 */ /* 0x000fe200078e00ff */
[----:B------:R0:W-:Y:S02]  /*d020*/  STL [R1+0xe0], R22 ;  /* 0x0000e01601007387 */ /* 0x0001e40000100800 */
[----:B------:R-:W-:Y:S01]  /*d030*/  ISETP.GT.U32.AND P3, PT, R8, R10, PT ;  /* 0x0000000a0800720c */ /* 0x000fe20003f64070 */
[----:B------:R-:W-:Y:S01]  /*d040*/  @!P0 IMAD.IADD R9, R9, 0x1, -R8 ;  /* 0x0000000109098824 */ /* 0x000fe200078e0a08 */
[----:B------:R1:W-:Y:S01]  /*d050*/  STL [R1+0xd8], R20 ;  /* 0x0000d81401007387 */ /* 0x0003e20000100800 */
[----:B------:R-:W-:-:S02]  /*d060*/  IMAD.MOV R21, RZ, RZ, -R21 ;  /* 0x000000ffff157224 */ /* 0x000fc400078e0a15 */
[----:B------:R-:W-:Y:S01]  /*d070*/  IMAD.MOV R12, RZ, RZ, -R12 ;  /* 0x000000ffff0c7224 */ /* 0x000fe200078e0a0c */
[C---:B------:R-:W-:Y:S01]  /*d080*/  ISETP.GT.U32.AND P0, PT, R8.reuse, R9, PT ;  /* 0x000000090800720c */ /* 0x040fe20003f04070 */
[----:B------:R-:W-:Y:S01]  /*d090*/  IMAD R5, R8, R21, R5 ;  /* 0x0000001508057224 */ /* 0x000fe200078e0205 */
[----:B0-----:R-:W-:Y:S01]  /*d0a0*/  IADD3 R22, R16, 0x8, RZ ;  /* 0x0000000810167810 */ /* 0x001fe20007ffe0ff */
[----:B------:R-:W-:Y:S01]  /*d0b0*/  IMAD R15, R8, R12, R15 ;  /* 0x0000000c080f7224 */ /* 0x000fe200078e020f */
[----:B------:R-:W-:Y:S01]  /*d0c0*/  IADD3 R21, R16, 0x1a, RZ ;  /* 0x0000001a10157810 */ /* 0x000fe20007ffe0ff */
[----:B------:R-:W-:Y:S01]  /*d0d0*/  @!P5 IMAD.MOV R19, RZ, RZ, -R19 ;  /* 0x000000ffff13d224 */ /* 0x000fe200078e0a13 */
[----:B------:R-:W-:Y:S01]  /*d0e0*/  ISETP.GT.U32.AND P5, PT, R8, R5, PT ;  /* 0x000000050800720c */ /* 0x000fe20003fa4070 */
[--C-:B------:R-:W-:Y:S01]  /*d0f0*/  @!P3 IMAD.IADD R10, R10, 0x1, -R8.reuse ;  /* 0x000000010a0ab824 */ /* 0x100fe200078e0a08 */
[----:B------:R-:W-:Y:S01]  /*d100*/  ISETP.GT.U32.AND P3, PT, R8, R15, PT ;  /* 0x0000000f0800720c */ /* 0x000fe20003f64070 */
[----:B------:R-:W-:Y:S01]  /*d110*/  IMAD.HI.U32 R14, R2, R17, RZ ;  /* 0x00000011020e7227 */ /* 0x000fe200078e00ff */
[----:B------:R0:W-:Y:S03]  /*d120*/  STL [R1+0xd4], R19 ;  /* 0x0000d41301007387 */ /* 0x0001e60000100800 */
[----:B------:R-:W-:Y:S01]  /*d130*/  @!P1 IMAD.IADD R11, R11, 0x1, -R8 ;  /* 0x000000010b0b9824 */ /* 0x000fe200078e0a08 */
[----:B------:R-:W-:Y:S01]  /*d140*/  ISETP.GE.AND P1, PT, R4, RZ, PT ;  /* 0x000000ff0400720c */ /* 0x000fe20003f26270 */
[----:B------:R-:W-:Y:S01]  /*d150*/  IMAD.MOV R14, RZ, RZ, -R14 ;  /* 0x000000ffff0e7224 */ /* 0x000fe200078e0a0e */
[----:B------:R-:W-:Y:S01]  /*d160*/  IADD3 R4, R16, 0x52, RZ ;  /* 0x0000005210047810 */ /* 0x000fe20007ffe0ff */
[--C-:B------:R-:W-:Y:S01]  /*d170*/  @!P0 IMAD.IADD R9, R9, 0x1, -R8.reuse ;  /* 0x0000000109098824 */ /* 0x100fe200078e0a08 */
[----:B------:R-:W-:Y:S01]  /*d180*/  ISETP.GE.AND P0, PT, R18, RZ, PT ;  /* 0x000000ff1200720c */ /* 0x000fe20003f06270 */
[C---:B------:R-:W-:Y:S01]  /*d190*/  IMAD R17, R8.reuse, R14, R17 ;  /* 0x0000000e08117224 */ /* 0x040fe200078e0211 */
[----:B------:R-:W-:Y:S01]  /*d1a0*/  IABS R14, R6 ;  /* 0x00000006000e7213 */ /* 0x000fe20000000000 */
[--C-:B------:R-:W-:Y:S01]  /*d1b0*/  @!P6 IMAD.IADD R7, R7, 0x1, -R8.reuse ;  /* 0x000000010707e824 */ /* 0x100fe200078e0a08 */
[----:B------:R-:W-:Y:S01]  /*d1c0*/  IABS R18, R4 ;  /* 0x0000000400127213 */ /* 0x000fe20000000000 */
[--C-:B------:R-:W-:Y:S01]  /*d1d0*/  @!P5 IMAD.IADD R5, R5, 0x1, -R8.reuse ;  /* 0x000000010505d824 */ /* 0x100fe200078e0a08 */
[C---:B------:R-:W-:Y:S01]  /*d1e0*/  ISETP.GT.U32.AND P6, PT, R8.reuse, R17, PT ;  /* 0x000000110800720c */ /* 0x040fe20003fc4070 */
[----:B-1----:R-:W-:Y:S01]  /*d1f0*/  IMAD.MOV.U32 R20, RZ, RZ, R7 ;  /* 0x000000ffff147224 */ /* 0x002fe200078e0007 */
[----:B------:R-:W-:Y:S01]  /*d200*/  ISETP.GE.AND P5, PT, R13, RZ, PT ;  /* 0x000000ff0d00720c */ /* 0x000fe20003fa6270 */
[----:B------:R-:W-:Y:S01]  /*d210*/  @!P3 IMAD.IADD R15, R15, 0x1, -R8 ;  /* 0x000000010f0fb824 */ /* 0x000fe200078e0a08 */
[----:B------:R-:W-:Y:S01]  /*d220*/  ISETP.GT.U32.AND P3, PT, R8, R5, PT ;  /* 0x000000050800720c */ /* 0x000fe20003f64070 */
[----:B------:R-:W-:-:S04]  /*d230*/  IMAD.HI.U32 R12, R2, R14, RZ ;  /* 0x0000000e020c7227 */ /* 0x000fc800078e00ff */
[----:B------:R-:W-:Y:S02]  /*d240*/  IMAD.MOV.U32 R13, RZ, RZ, R18 ;  /* 0x000000ffff0d7224 */ /* 0x000fe400078e0012 */
[----:B------:R-:W-:Y:S01]  /*d250*/  @!P4 IMAD.MOV R20, RZ, RZ, -R20 ;  /* 0x000000ffff14c224 */ /* 0x000fe200078e0a14 */
[----:B------:R-:W-:Y:S01]  /*d260*/  ISETP.GT.U32.AND P4, PT, R8, R15, PT ;  /* 0x0000000f0800720c */ /* 0x000fe20003f84070 */
[----:B------:R-:W-:Y:S02]  /*d270*/  IMAD.MOV R12, RZ, RZ, -R12 ;  /* 0x000000ffff0c7224 */ /* 0x000fe400078e0a0c */
[----:B------:R-:W-:Y:S01]  /*d280*/  IMAD.HI.U32 R7, R2, R13, RZ ;  /* 0x0000000d02077227 */ /* 0x000fe200078e00ff */
[----:B------:R-:W-:Y:S03]  /*d290*/  STL [R1+0xd0], R20 ;  /* 0x0000d01401007387 */ /* 0x000fe60000100800 */
[----:B------:R-:W-:-:S02]  /*d2a0*/  IMAD R14, R8, R12, R14 ;  /* 0x0000000c080e7224 */ /* 0x000fc400078e020e */
[----:B------:R-:W-:Y:S02]  /*d2b0*/  IMAD.MOV R7, RZ, RZ, -R7 ;  /* 0x000000ffff077224 */ /* 0x000fe400078e0a07 */
[--C-:B------:R-:W-:Y:S01]  /*d2c0*/  @!P6 IMAD.IADD R17, R17, 0x1, -R8.reuse ;  /* 0x000000011111e824 */ /* 0x100fe200078e0a08 */
[----:B------:R-:W-:Y:S01]  /*d2d0*/  ISETP.GE.AND P6, PT, R0, RZ, PT ;  /* 0x000000ff0000720c */ /* 0x000fe20003fc6270 */
[----:B0-----:R-:W-:Y:S01]  /*d2e0*/  IMAD.MOV.U32 R19, RZ, RZ, R11 ;  /* 0x000000ffff137224 */ /* 0x001fe200078e000b */
[----:B------:R-:W-:Y:S01]  /*d2f0*/  IADD3 R0, R16, 0x50, RZ ;  /* 0x0000005010007810 */ /* 0x000fe20007ffe0ff */
[----:B------:R-:W-:Y:S01]  /*d300*/  @!P0 IMAD.MOV R9, RZ, RZ, -R9 ;  /* 0x000000ffff098224 */ /* 0x000fe200078e0a09 */
        /* <DEDUP_REMOVED lines=8> */
[----:B------:R-:W-:Y:S01]  /*d390*/  STL [R1+0xcc], R19 ;  /* 0x0000cc1301007387 */ /* 0x000fe20000100800 */
[----:B------:R-:W-:Y:S01]  /*d3a0*/  @!P3 IMAD.IADD R5, R5, 0x1, -R8 ;  /* 0x000000010505b824 */ /* 0x000fe200078e0a08 */
[----:B------:R-:W-:-:S02]  /*d3b0*/  ISETP.GE.AND P1, PT, R3, RZ, PT ;  /* 0x000000ff0300720c */ /* 0x000fc40003f26270 */
[----:B------:R-:W-:Y:S01]  /*d3c0*/  STL [R1+0xc8], R10 ;  /* 0x0000c80a01007387 */ /* 0x000fe20000100800 */
[--C-:B------:R-:W-:Y:S01]  /*d3d0*/  @!P0 IMAD.IADD R14, R14, 0x1, -R8.reuse ;  /* 0x000000010e0e8824 */ /* 0x100fe200078e0a08 */
[----:B------:R-:W-:Y:S02]  /*d3e0*/  IABS R3, R0 ;  /* 0x0000000000037213 */ /* 0x000fe40000000000 */
[----:B------:R0:W-:Y:S01]  /*d3f0*/  STL [R1+0xc4], R9 ;  /* 0x0000c40901007387 */ /* 0x0001e20000100800 */
[----:B------:R-:W-:Y:S01]  /*d400*/  ISETP.GE.AND P3, PT, R6, RZ, PT ;  /* 0x000000ff0600720c */ /* 0x000fe20003f66270 */
[--C-:B------:R-:W-:Y:S01]  /*d410*/  @!P2 IMAD.IADD R17, R17, 0x1, -R8.reuse ;  /* 0x000000011111a824 */ /* 0x100fe200078e0a08 */
[----:B------:R-:W-:Y:S01]  /*d420*/  ISETP.GE.AND P2, PT, R4, RZ, PT ;  /* 0x000000ff0400720c */ /* 0x000fe20003f46270 */
[----:B------:R-:W-:Y:S01]  /*d430*/  @!P4 IMAD.IADD R13, R13, 0x1, -R8 ;  /* 0x000000010d0dc824 */ /* 0x000fe200078e0a08 */
[----:B------:R-:W-:Y:S01]  /*d440*/  IABS R6, R7 ;  /* 0x0000000700067213 */ /* 0x000fe20000000000 */
[----:B------:R-:W-:Y:S01]  /*d450*/  IMAD.HI.U32 R4, R2, R3, RZ ;  /* 0x0000000302047227 */ /* 0x000fe200078e00ff */
[----:B------:R-:W-:-:S02]  /*d460*/  ISETP.GE.AND P0, PT, R0, RZ, PT ;  /* 0x000000ff0000720c */ /* 0x000fc40003f06270 */
[----:B------:R-:W-:Y:S01]  /*d470*/  ISETP.GT.U32.AND P4, PT, R8, R13, PT ;  /* 0x0000000d0800720c */ /* 0x000fe20003f84070 */
[----:B0-----:R-:W-:Y:S01]  /*d480*/  IMAD.MOV.U32 R9, RZ, RZ, R5 ;  /* 0x000000ffff097224 */ /* 0x001fe200078e0005 */
[----:B------:R-:W-:Y:S01]  /*d490*/  IADD3 R0, R16, 0x4a, RZ ;  /* 0x0000004a10007810 */ /* 0x000fe20007ffe0ff */
[----:B------:R-:W-:Y:S02]  /*d4a0*/  IMAD.MOV R4, RZ, RZ, -R4 ;  /* 0x000000ffff047224 */ /* 0x000fe400078e0a04 */
[----:B------:R-:W-:Y:S01]  /*d4b0*/  @!P5 IMAD.MOV R9, RZ, RZ, -R9 ;  /* 0x000000ffff09d224 */ /* 0x000fe200078e0a09 */
[----:B------:R-:W-:Y:S01]  /*d4c0*/  ISETP.GT.U32.AND P5, PT, R8, R14, PT ;  /* 0x0000000e0800720c */ /* 0x000fe20003fa4070 */
[----:B------:R-:W-:Y:S01]  /*d4d0*/  IMAD.HI.U32 R5, R2, R6, RZ ;  /* 0x0000000602057227 */ /* 0x000fe200078e00ff */
[----:B------:R-:W-:Y:S02]  /*d4e0*/  IABS R11, R0 ;  /* 0x00000000000b7213 */ /* 0x000fe40000000000 */
[----:B------:R0:W-:Y:S01]  /*d4f0*/  STL [R1+0xc0], R9 ;  /* 0x0000c00901007387 */ /* 0x0001e20000100800 */
[----:B------:R-:W-:Y:S01]  /*d500*/  IMAD R3, R8, R4, R3 ;  /* 0x0000000408037224 */ /* 0x000fe200078e0203 */
[----:B------:R-:W-:Y:S01]  /*d510*/  IADD3 R4, R16, 0x4c, RZ ;  /* 0x0000004c10047810 */ /* 0x000fe20007ffe0ff */
[----:B------:R-:W-:-:S02]  /*d520*/  IMAD.MOV R5, RZ, RZ, -R5 ;  /* 0x000000ffff057224 */ /* 0x000fc400078e0a05 */
[----:B------:R-:W-:Y:S01]  /*d530*/  @!P4 IMAD.IADD R13, R13, 0x1, -R8 ;  /* 0x000000010d0dc824 */ /* 0x000fe200078e0a08 */
[----:B------:R-:W-:Y:S01]  /*d540*/  IABS R12, R4 ;  /* 0x00000004000c7213 */ /* 0x000fe20000000000 */
[----:B------:R-:W-:Y:S01]  /*d550*/  IMAD R6, R8, R5, R6 ;  /* 0x0000000508067224 */ /* 0x000fe200078e0206 */
[----:B------:R-:W-:Y:S01]  /*d560*/  IADD3 R5, R16, 0x46, RZ ;  /* 0x0000004610057810 */ /* 0x000fe20007ffe0ff */
[----:B------:R-:W-:Y:S01]  /*d570*/  @!P5 IMAD.IADD R14, R14, 0x1, -R8 ;  /* 0x000000010e0ed824 */ /* 0x000fe200078e0a08 */
[----:B------:R-:W-:Y:S01]  /*d580*/  ISETP.GT.U32.AND P5, PT, R8, R3, PT ;  /* 0x000000030800720c */ /* 0x000fe20003fa4070 */
[----:B------:R-:W-:Y:S01]  /*d590*/  IMAD.HI.U32 R20, R2, R12, RZ ;  /* 0x0000000c02147227 */ /* 0x000fe200078e00ff */
[----:B------:R-:W-:Y:S02]  /*d5a0*/  ISETP.GT.U32.AND P4, PT, R8, R6, PT ;  /* 0x000000060800720c */ /* 0x000fe40003f84070 */
[----:B0-----:R-:W-:Y:S01]  /*d5b0*/  IADD3 R9, R16, 0x48, RZ ;  /* 0x0000004810097810 */ /* 0x001fe20007ffe0ff */
[----:B------:R-:W-:-:S02]  /*d5c0*/  IMAD.MOV R20, RZ, RZ, -R20 ;  /* 0x000000ffff147224 */ /* 0x000fc400078e0a14 */
[----:B------:R-:W-:Y:S01]  /*d5d0*/  @!P6 IMAD.MOV R17, RZ, RZ, -R17 ;  /* 0x000000ffff11e224 */ /* 0x000fe200078e0a11 */
[----:B------:R-:W-:Y:S01]  /*d5e0*/  IABS R10, R9 ;  /* 0x00000009000a7213 */ /* 0x000fe20000000000 */
[----:B------:R-:W-:Y:S02]  /*d5f0*/  @!P1 IMAD.MOV R15, RZ, RZ, -R15 ;  /* 0x000000ffff0f9224 */ /* 0x000fe400078e0a0f */
[----:B------:R-:W-:Y:S01]  /*d600*/  IMAD.HI.U32 R19, R2, R11, RZ ;  /* 0x0000000b02137227 */ /* 0x000fe200078e00ff */
[----:B------:R-:W-:Y:S03]  /*d610*/  STL [R1+0xbc], R17 ;  /* 0x0000bc1101007387 */ /* 0x000fe60000100800 */
[--C-:B------:R-:W-:Y:S01]  /*d620*/  @!P5 IMAD.IADD R3, R3, 0x1, -R8.reuse ;  /* 0x000000010303d824 */ /* 0x100fe200078e0a08 */
[----:B------:R-:W-:Y:S01]  /*d630*/  ISETP.GE.AND P5, PT, R7, RZ, PT ;  /* 0x000000ff0700720c */ /* 0x000fe20003fa6270 */
[----:B------:R-:W-:Y:S01]  /*d640*/  @!P4 IMAD.IADD R6, R6, 0x1, -R8 ;  /* 0x000000010606c824 */ /* 0x000fe200078e0a08 */
[----:B------:R0:W-:Y:S01]  /*d650*/  STL [R1+0xb8], R15 ;  /* 0x0000b80f01007387 */ /* 0x0001e20000100800 */
[----:B------:R-:W-:Y:S01]  /*d660*/  IMAD.HI.U32 R18, R2, R10, RZ ;  /* 0x0000000a02127227 */ /* 0x000fe200078e00ff */
[----:B------:R-:W-:-:S02]  /*d670*/  ISETP.GT.U32.AND P4, PT, R8, R3, PT ;  /* 0x000000030800720c */ /* 0x000fc40003f84070 */
[C---:B------:R-:W-:Y:S01]  /*d680*/  ISETP.GT.U32.AND P6, PT, R8.reuse, R6, PT ;  /* 0x000000060800720c */ /* 0x040fe20003fc4070 */
[----:B------:R-:W-:Y:S02]  /*d690*/  IMAD.MOV R18, RZ, RZ, -R18 ;  /* 0x000000ffff127224 */ /* 0x000fe400078e0a12 */
[C---:B------:R-:W-:Y:S01]  /*d6a0*/  IMAD R7, R8.reuse, R20, R12 ;  /* 0x0000001408077224 */ /* 0x040fe200078e020c */
[----:B------:R-:W-:Y:S01]  /*d6b0*/  IABS R12, R5 ;  /* 0x00000005000c7213 */ /* 0x000fe20000000000 */
[C---:B------:R-:W-:Y:S02]  /*d6c0*/  IMAD R10, R8.reuse, R18, R10 ;  /* 0x00000012080a7224 */ /* 0x040fe400078e020a */
[----:B0-----:R-:W-:Y:S01]  /*d6d0*/  IMAD.MOV.U32 R15, RZ, RZ, R13 ;  /* 0x000000ffff0f7224 */ /* 0x001fe200078e000d */
[C---:B------:R-:W-:Y:S01]  /*d6e0*/  ISETP.GT.U32.AND P1, PT, R8.reuse, R7, PT ;  /* 0x000000070800720c */ /* 0x040fe20003f24070 */
[----:B------:R-:W-:Y:S02]  /*d6f0*/  IMAD.MOV R19, RZ, RZ, -R19 ;  /* 0x000000ffff137224 */ /* 0x000fe400078e0a13 */
[----:B------:R-:W-:Y:S01]  /*d700*/  @!P4 IMAD.IADD R3, R3, 0x1, -R8 ;  /* 0x000000010303c824 */ /* 0x000fe200078e0a08 */
[----:B------:R-:W-:Y:S01]  /*d710*/  ISETP.GT.U32.AND P4, PT, R8, R10, PT ;  /* 0x0000000a0800720c */ /* 0x000fe20003f84070 */
[----:B------:R-:W-:-:S02]  /*d720*/  @!P3 IMAD.MOV R14, RZ, RZ, -R14 ;  /* 0x000000ffff0eb224 */ /* 0x000fc400078e0a0e */
[----:B------:R-:W-:Y:S01]  /*d730*/  @!P2 IMAD.MOV R15, RZ, RZ, -R15 ;  /* 0x000000ffff0fa224 */ /* 0x000fe200078e0a0f */
[----:B------:R-:W-:Y:S01]  /*d740*/  ISETP.GE.AND P2, PT, R4, RZ, PT ;  /* 0x000000ff0400720c */ /* 0x000fe20003f46270 */
[----:B------:R-:W-:Y:S01]  /*d750*/  IMAD R11, R8, R19, R11 ;  /* 0x00000013080b7224 */ /* 0x000fe200078e020b */
[----:B------:R-:W-:Y:S01]  /*d760*/  IADD3 R4, R16, 0x44, RZ ;  /* 0x0000004410047810 */ /* 0x000fe20007ffe0ff */
[----:B------:R0:W-:Y:S01]  /*d770*/  STL [R1+0xb4], R14 ;  /* 0x0000b40e01007387 */ /* 0x0001e20000100800 */
[----:B------:R-:W-:Y:S02]  /*d780*/  IMAD.HI.U32 R13, R2, R12, RZ ;  /* 0x0000000c020d7227 */ /* 0x000fe400078e00ff */
[----:B------:R-:W-:Y:S01]  /*d790*/  ISETP.GT.U32.AND P3, PT, R8, R11, PT ;  /* 0x0000000b0800720c */ /* 0x000fe20003f64070 */
[----:B------:R1:W-:Y:S01]  /*d7a0*/  STL [R1+0xb0], R15 ;  /* 0x0000b00f01007387 */ /* 0x0003e20000100800 */
[--C-:B------:R-:W-:Y:S01]  /*d7b0*/  @!P1 IMAD.IADD R7, R7, 0x1, -R8.reuse ;  /* 0x0000000107079824 */ /* 0x100fe200078e0a08 */
[----:B------:R-:W-:Y:S01]  /*d7c0*/  ISETP.GE.AND P1, PT, R9, RZ, PT ;  /* 0x000000ff0900720c */ /* 0x000fe20003f26270 */
[----:B------:R-:W-:-:S02]  /*d7d0*/  @!P4 IMAD.IADD R10, R10, 0x1, -R8 ;  /* 0x000000010a0ac824 */ /* 0x000fc400078e0a08 */
[----:B------:R-:W-:Y:S01]  /*d7e0*/  IMAD.MOV R13, RZ, RZ, -R13 ;  /* 0x000000ffff0d7224 */ /* 0x000fe200078e0a0d */
[----:B0-----:R-:W-:Y:S01]  /*d7f0*/  IABS R14, R4 ;  /* 0x00000004000e7213 */ /* 0x001fe20000000000 */
[----:B------:R-:W-:Y:S01]  /*d800*/  @!P6 IMAD.IADD R6, R6, 0x1, -R8 ;  /* 0x000000010606e824 */ /* 0x000fe200078e0a08 */
[----:B------:R-:W-:Y:S01]  /*d810*/  ISETP.GE.AND P6, PT, R0, RZ, PT ;  /* 0x000000ff0000720c */ /* 0x000fe20003fc6270 */
[----:B------:R-:W-:Y:S02]  /*d820*/  IMAD R0, R8, R13, R12 ;  /* 0x0000000d08007224 */ /* 0x000fe400078e020c */
[----:B-1----:R-:W-:Y:S01]  /*d830*/  IMAD.MOV.U32 R15, RZ, RZ, R3 ;  /* 0x000000ffff0f7224 */ /* 0x002fe200078e0003 */
[----:B------:R-:W-:Y:S01]  /*d840*/  IADD3 R3, R16, 0x42, RZ ;  /* 0x0000004210037810 */ /* 0x000fe20007ffe0ff */
[----:B------:R-:W-:Y:S02]  /*d850*/  IMAD.MOV.U32 R9, RZ, RZ, R14 ;  /* 0x000000ffff097224 */ /* 0x000fe400078e000e */
[----:B------:R-:W-:Y:S01]  /*d860*/  @!P0 IMAD.MOV R15, RZ, RZ, -R15 ;  /* 0x000000ffff0f8224 */ /* 0x000fe200078e0a0f */
[----:B------:R-:W-:Y:S01]  /*d870*/  ISETP.GT.U32.AND P0, PT, R8, R10, PT ;  /* 0x0000000a0800720c */ /* 0x000fe20003f04070 */
[----:B------:R-:W-:-:S03]  /*d880*/  IMAD.HI.U32 R12, R2, R9, RZ ;  /* 0x00000009020c7227 */ /* 0x000fc600078e00ff */
[----:B------:R0:W-:Y:S01]  /*d890*/  STL [R1+0xa8], R15 ;  /* 0x0000a80f01007387 */ /* 0x0001e20000100800 */
[----:B------:R-:W-:Y:S01]  /*d8a0*/  @!P5 IMAD.MOV R6, RZ, RZ, -R6 ;  /* 0x000000ffff06d224 */ /* 0x000fe200078e0a06 */
[C---:B------:R-:W-:Y:S01]  /*d8b0*/  ISETP.GT.U32.AND P5, PT, R8.reuse, R0, PT ;  /* 0x000000000800720c */ /* 0x040fe20003fa4070 */
[----:B------:R-:W-:Y:S02]  /*d8c0*/  IMAD.MOV R12, RZ, RZ, -R12 ;  /* 0x000000ffff0c7224 */ /* 0x000fe400078e0a0c */
[--C-:B------:R-:W-:Y:S01]  /*d8d0*/  @!P3 IMAD.IADD R11, R11, 0x1, -R8.reuse ;  /* 0x000000010b0bb824 */ /* 0x100fe200078e0a08 */
[----:B------:R-:W-:Y:S01]  /*d8e0*/  ISETP.GT.U32.AND P3, PT, R8, R7, PT ;  /* 0x000000070800720c */ /* 0x000fe20003f64070 */
[----:B------:R1:W-:Y:S02]  /*d8f0*/  STL [R1+0xa4], R6 ;  /* 0x0000a40601007387 */ /* 0x0003e40000100800 */
[----:B------:R-:W-:Y:S01]  /*d900*/  @!P0 IMAD.IADD R10, R10, 0x1, -R8 ;  /* 0x000000010a0a8824 */ /* 0x000fe200078e0a08 */
[----:B------:R-:W-:-:S02]  /*d910*/  ISETP.GT.U32.AND P4, PT, R8, R11, PT ;  /* 0x0000000b0800720c */ /* 0x000fc40003f84070 */
[----:B0-----:R-:W-:Y:S01]  /*d920*/  IABS R15, R3 ;  /* 0x00000003000f7213 */ /* 0x001fe20000000000 */
[----:B------:R-:W-:Y:S02]  /*d930*/  @!P1 IMAD.MOV R10, RZ, RZ, -R10 ;  /* 0x000000ffff0a9224 */ /* 0x000fe400078e0a0a */
[--C-:B------:R-:W-:Y:S01]  /*d940*/  @!P5 IMAD.IADD R0, R0, 0x1, -R8.reuse ;  /* 0x000000010000d824 */ /* 0x100fe200078e0a08 */
[----:B------:R-:W-:Y:S01]  /*d950*/  ISETP.GE.AND P5, PT, R3, RZ, PT ;  /* 0x000000ff0300720c */ /* 0x000fe20003fa6270 */
[----:B-1----:R-:W-:Y:S01]  /*d960*/  IMAD R6, R8, R12, R9 ;  /* 0x0000000c08067224 */ /* 0x002fe200078e0209 */
[----:B------:R-:W-:Y:S01]  /*d970*/  IADD3 R9, R16, 0x40, RZ ;  /* 0x0000004010097810 */ /* 0x000fe20007ffe0ff */
[----:B------:R-:W-:Y:S01]  /*d980*/  @!P3 IMAD.IADD R7, R7, 0x1, -R8 ;  /* 0x000000010707b824 */ /* 0x000fe200078e0a08 */
[----:B------:R-:W-:Y:S01]  /*d990*/  ISETP.GE.AND P3, PT, R5, RZ, PT ;  /* 0x000000ff0500720c */ /* 0x000fe20003f66270 */
[----:B------:R-:W-:Y:S01]  /*d9a0*/  IMAD.HI.U32 R5, R2, R15, RZ ;  /* 0x0000000f02057227 */ /* 0x000fe200078e00ff */
[----:B------:R-:W-:-:S02]  /*d9b0*/  ISETP.GT.U32.AND P0, PT, R8, R6, PT ;  /* 0x000000060800720c */ /* 0x000fc40003f04070 */
[----:B------:R-:W-:Y:S01]  /*d9c0*/  IABS R13, R9 ;  /* 0x00000009000d7213 */ /* 0x000fe20000000000 */
[--C-:B------:R-:W-:Y:S01]  /*d9d0*/  @!P4 IMAD.IADD R11, R11, 0x1, -R8.reuse ;  /* 0x000000010b0bc824 */ /* 0x100fe200078e0a08 */
[----:B------:R-:W-:Y:S01]  /*d9e0*/  ISETP.GE.AND P4, PT, R4, RZ, PT ;  /* 0x000000ff0400720c */ /* 0x000fe20003f86270 */
[----:B------:R-:W-:Y:S01]  /*d9f0*/  IMAD.MOV R5, RZ, RZ, -R5 ;  /* 0x000000ffff057224 */ /* 0x000fe200078e0a05 */
[C---:B------:R-:W-:Y:S01]  /*da00*/  IADD3 R4, R16.reuse, 0x3e, RZ ;  /* 0x0000003e10047810 */ /* 0x040fe20007ffe0ff */
[----:B------:R-:W-:Y:S01]  /*da10*/  IMAD.MOV.U32 R17, RZ, RZ, R7 ;  /* 0x000000ffff117224 */ /* 0x000fe200078e0007 */
[----:B------:R-:W-:Y:S01]  /*da20*/  IADD3 R3, R16, 0x3c, RZ ;  /* 0x0000003c10037810 */ /* 0x000fe20007ffe0ff */
[----:B------:R-:W-:Y:S01]  /*da30*/  IMAD.HI.U32 R7, R2, R13, RZ ;  /* 0x0000000d02077227 */ /* 0x000fe200078e00ff */
[----:B------:R-:W-:Y:S02]  /*da40*/  IABS R12, R4 ;  /* 0x00000004000c7213 */ /* 0x000fe40000000000 */
[----:B------:R-:W-:Y:S01]  /*da50*/  ISETP.GE.AND P1, PT, R9, RZ, PT ;  /* 0x000000ff0900720c */ /* 0x000fe20003f26270 */
[----:B------:R-:W-:Y:S01]  /*da60*/  @!P0 IMAD.IADD R6, R6, 0x1, -R8 ;  /* 0x0000000106068824 */ /* 0x000fe200078e0a08 */
[C---:B------:R-:W-:Y:S01]  /*da70*/  ISETP.GT.U32.AND P0, PT, R8.reuse, R0, PT ;  /* 0x000000000800720c */ /* 0x040fe20003f04070 */
[----:B------:R-:W-:Y:S01]  /*da80*/  IMAD R15, R8, R5, R15 ;  /* 0x00000005080f7224 */ /* 0x000fe200078e020f */
[----:B------:R-:W-:Y:S01]  /*da90*/  IABS R5, R3 ;  /* 0x0000000300057213 */ /* 0x000fe20000000000 */
[----:B------:R-:W-:Y:S01]  /*daa0*/  IMAD.MOV.U32 R14, RZ, RZ, R11 ;  /* 0x000000ffff0e7224 */ /* 0x000fe200078e000b */
[----:B------:R-:W-:Y:S01]  /*dab0*/  IADD3 R11, R16, 0x36, RZ ;  /* 0x00000036100b7810 */ /* 0x000fe20007ffe0ff */
[----:B------:R-:W-:-:S02]  /*dac0*/  IMAD.MOV R7, RZ, RZ, -R7 ;  /* 0x000000ffff077224 */ /* 0x000fc400078e0a07 */
[----:B------:R-:W-:Y:S01]  /*dad0*/  @!P6 IMAD.MOV R14, RZ, RZ, -R14 ;  /* 0x000000ffff0ee224 */ /* 0x000fe200078e0a0e */
[C---:B------:R-:W-:Y:S01]  /*dae0*/  ISETP.GT.U32.AND P6, PT, R8.reuse, R15, PT ;  /* 0x0000000f0800720c */ /* 0x040fe20003fc4070 */
[C---:B------:R-:W-:Y:S02]  /*daf0*/  IMAD R13, R8.reuse, R7, R13 ;  /* 0x00000007080d7224 */ /* 0x040fe400078e020d */
[----:B------:R-:W-:Y:S01]  /*db00*/  @!P2 IMAD.MOV R17, RZ, RZ, -R17 ;  /* 0x000000ffff11a224 */ /* 0x000fe200078e0a11 */
[----:B------:R-:W-:Y:S01]  /*db10*/  ISETP.GT.U32.AND P2, PT, R8, R6, PT ;  /* 0x000000060800720c */ /* 0x000fe20003f44070 */
[--C-:B------:R-:W-:Y:S01]  /*db20*/  @!P0 IMAD.IADD R0, R0, 0x1, -R8.reuse ;  /* 0x0000000100008824 */ /* 0x100fe200078e0a08 */
[----:B------:R-:W-:Y:S01]  /*db30*/  ISETP.GT.U32.AND P0, PT, R8, R13, PT ;  /* 0x0000000d0800720c */ /* 0x000fe20003f04070 */
[C---:B------:R-:W-:Y:S01]  /*db40*/  IMAD.HI.U32 R7, R2.reuse, R12, RZ ;  /* 0x0000000c02077227 */ /* 0x040fe200078e00ff */
[----:B------:R-:W-:Y:S03]  /*db50*/  STL [R1+0xa0], R17 ;  /* 0x0000a01101007387 */ /* 0x000fe60000100800 */
[----:B------:R-:W-:Y:S01]  /*db60*/  IMAD.HI.U32 R9, R2, R5, RZ ;  /* 0x0000000502097227 */ /* 0x000fe200078e00ff */
[----:B------:R-:W-:Y:S03]  /*db70*/  STL [R1+0x9c], R14 ;  /* 0x00009c0e01007387 */ /* 0x000fe60000100800 */
[--C-:B------:R-:W-:Y:S01]  /*db80*/  @!P6 IMAD.IADD R15, R15, 0x1, -R8.reuse ;  /* 0x000000010f0fe824 */ /* 0x100fe200078e0a08 */
[----:B------:R0:W-:Y:S01]  /*db90*/  STL [R1+0x94], R10 ;  /* 0x0000940a01007387 */ /* 0x0001e20000100800 */
[----:B------:R-:W-:Y:S01]  /*dba0*/  IMAD.MOV R7, RZ, RZ, -R7 ;  /* 0x000000ffff077224 */ /* 0x000fe200078e0a07 */
[----:B------:R-:W-:Y:S01]  /*dbb0*/  ISETP.GE.AND P6, PT, R3, RZ, PT ;  /* 0x000000ff0300720c */ /* 0x000fe20003fc6270 */
[--C-:B------:R-:W-:Y:S01]  /*dbc0*/  @!P2 IMAD.IADD R6, R6, 0x1, -R8.reuse ;  /* 0x000000010606a824 */ /* 0x100fe200078e0a08 */
[----:B------:R-:W-:Y:S01]  /*dbd0*/  ISETP.GE.AND P2, PT, R4, RZ, PT ;  /* 0x000000ff0400720c */ /* 0x000fe20003f46270 */
[----:B------:R-:W-:Y:S01]  /*dbe0*/  @!P0 IMAD.IADD R13, R13, 0x1, -R8 ;  /* 0x000000010d0d8824 */ /* 0x000fe200078e0a08 */
[----:B------:R-:W-:Y:S01]  /*dbf0*/  IADD3 R3, R16, 0x3a, RZ ;  /* 0x0000003a10037810 */ /* 0x000fe20007ffe0ff */
[----:B------:R-:W-:-:S02]  /*dc00*/  IMAD.MOV R4, RZ, RZ, -R9 ;  /* 0x000000ffff047224 */ /* 0x000fc400078e0a09 */
[C---:B------:R-:W-:Y:S01]  /*dc10*/  IMAD R12, R8.reuse, R7, R12 ;  /* 0x00000007080c7224 */ /* 0x040fe200078e020c */
[----:B------:R-:W-:Y:S01]  /*dc20*/  ISETP.GT.U32.AND P0, PT, R8, R13, PT ;  /* 0x0000000d0800720c */ /* 0x000fe20003f04070 */
[----:B0-----:R-:W-:Y:S01]  /*dc30*/  IMAD.MOV.U32 R10, RZ, RZ, R0 ;  /* 0x000000ffff0a7224 */ /* 0x001fe200078e0000 */
[C---:B------:R-:W-:Y:S01]  /*dc40*/  IADD3 R0, R16.reuse, 0x38, RZ ;  /* 0x0000003810007810 */ /* 0x040fe20007ffe0ff */
[----:B------:R-:W-:Y:S01]  /*dc50*/  IMAD.MOV.U32 R9, RZ, RZ, R6 ;  /* 0x000000ffff097224 */ /* 0x000fe200078e0006 */
[----:B------:R-:W-:Y:S01]  /*dc60*/  IADD3 R7, R16, 0x34, RZ ;  /* 0x0000003410077810 */ /* 0x000fe20007ffe0ff */
[----:B------:R-:W-:Y:S01]  /*dc70*/  @!P3 IMAD.MOV R10, RZ, RZ, -R10 ;  /* 0x000000ffff0ab224 */ /* 0x000fe200078e0a0a */
[C---:B------:R-:W-:Y:S01]  /*dc80*/  ISETP.GT.U32.AND P3, PT, R8.reuse, R15, PT ;  /* 0x0000000f0800720c */ /* 0x040fe20003f64070 */
[C---:B------:R-:W-:Y:S01]  /*dc90*/  IMAD R5, R8.reuse, R4, R5 ;  /* 0x0000000408057224 */ /* 0x040fe200078e0205 */
[----:B------:R-:W-:Y:S01]  /*dca0*/  IABS R4, R3 ;  /* 0x0000000300047213 */ /* 0x000fe20000000000 */
[----:B------:R-:W-:Y:S01]  /*dcb0*/  @!P4 IMAD.MOV R9, RZ, RZ, -R9 ;  /* 0x000000ffff09c224 */ /* 0x000fe200078e0a09 */
[----:B------:R-:W-:Y:S01]  /*dcc0*/  ISETP.GT.U32.AND P4, PT, R8, R12, PT ;  /* 0x0000000c0800720c */ /* 0x000fe20003f84070 */
[----:B------:R0:W-:Y:S01]  /*dcd0*/  STL [R1+0x90], R10 ;  /* 0x0000900a01007387 */ /* 0x0001e20000100800 */
[----:B------:R-:W-:Y:S01]  /*dce0*/  IABS R14, R0 ;  /* 0x00000000000e7213 */ /* 0x000fe20000000000 */
[----:B------:R-:W-:-:S02]  /*dcf0*/  IMAD.HI.U32 R6, R2, R4, RZ ;  /* 0x0000000402067227 */ /* 0x000fc400078e00ff */
[----:B------:R1:W-:Y:S02]  /*dd00*/  STL [R1+0x8c], R9 ;  /* 0x00008c0901007387 */ /* 0x0003e40000100800 */
[----:B------:R-:W-:Y:S02]  /*dd10*/  IMAD.MOV R6, RZ, RZ, -R6 ;  /* 0x000000ffff067224 */ /* 0x000fe400078e0a06 */
[--C-:B------:R-:W-:Y:S01]  /*dd20*/  @!P3 IMAD.IADD R15, R15, 0x1, -R8.reuse ;  /* 0x000000010f0fb824 */ /* 0x100fe200078e0a08 */
[C---:B------:R-:W-:Y:S01]  /*dd30*/  ISETP.GT.U32.AND P3, PT, R8.reuse, R5, PT ;  /* 0x000000050800720c */ /* 0x040fe20003f64070 */
[----:B------:R-:W-:Y:S01]  /*dd40*/  @!P0 IMAD.IADD R13, R13, 0x1, -R8 ;  /* 0x000000010d0d8824 */ /* 0x000fe200078e0a08 */
[----:B------:R-:W-:Y:S01]  /*dd50*/  ISETP.GE.AND P0, PT, R3, RZ, PT ;  /* 0x000000ff0300720c */ /* 0x000fe20003f06270 */
[----:B------:R-:W-:Y:S01]  /*dd60*/  IMAD R3, R8, R6, R4 ;  /* 0x0000000608037224 */ /* 0x000fe200078e0204 */
[----:B0-----:R-:W-:Y:S01]  /*dd70*/  IABS R10, R11 ;  /* 0x0000000b000a7213 */ /* 0x001fe20000000000 */
[----:B------:R-:W-:Y:S01]  /*dd80*/  @!P4 IMAD.IADD R12, R12, 0x1, -R8 ;  /* 0x000000010c0cc824 */ /* 0x000fe200078e0a08 */
[----:B------:R-:W-:Y:S01]  /*dd90*/  IABS R6, R7 ;  /* 0x0000000700067213 */ /* 0x000fe20000000000 */
[----:B------:R-:W-:Y:S01]  /*dda0*/  IMAD.MOV.U32 R19, RZ, RZ, R15 ;  /* 0x000000ffff137224 */ /* 0x000fe200078e000f */
[----:B------:R-:W-:Y:S01]  /*ddb0*/  ISETP.GT.U32.AND P4, PT, R8, R3, PT ;  /* 0x000000030800720c */ /* 0x000fe20003f84070 */
[----:B------:R-:W-:Y:S01]  /*ddc0*/  IMAD.HI.U32 R17, R2, R10, RZ ;  /* 0x0000000a02117227 */ /* 0x000fe200078e00ff */
[----:B------:R-:W-:-:S03]  /*ddd0*/  IADD3 R4, R16, 0x32, RZ ;  /* 0x0000003210047810 */ /* 0x000fc60007ffe0ff */
[----:B------:R-:W-:Y:S01]  /*dde0*/  @!P3 IMAD.IADD R5, R5, 0x1, -R8 ;  /* 0x000000010505b824 */ /* 0x000fe200078e0a08 */
[----:B------:R-:W-:Y:S01]  /*ddf0*/  ISETP.GT.U32.AND P3, PT, R8, R12, PT ;  /* 0x0000000c0800720c */ /* 0x000fe20003f64070 */
[----:B------:R-:W-:Y:S01]  /*de00*/  IMAD.HI.U32 R18, R2, R14, RZ ;  /* 0x0000000e02127227 */ /* 0x000fe200078e00ff */
[----:B------:R-:W-:-:S03]  /*de10*/  IABS R15, R4 ;  /* 0x00000004000f7213 */ /* 0x000fc60000000000 */
[----:B------:R-:W-:Y:S01]  /*de20*/  @!P5 IMAD.MOV R19, RZ, RZ, -R19 ;  /* 0x000000ffff13d224 */ /* 0x000fe200078e0a13 */
[----:B------:R-:W-:Y:S01]  /*de30*/  ISETP.GT.U32.AND P5, PT, R8, R5, PT ;  /* 0x000000050800720c */ /* 0x000fe20003fa4070 */
[----:B------:R-:W-:Y:S02]  /*de40*/  IMAD.MOV R17, RZ, RZ, -R17 ;  /* 0x000000ffff117224 */ /* 0x000fe400078e0a11 */
[----:B------:R-:W-:Y:S01]  /*de50*/  IMAD.MOV R18, RZ, RZ, -R18 ;  /* 0x000000ffff127224 */ /* 0x000fe200078e0a12 */
[----:B------:R-:W-:Y:S01]  /*de60*/  STL [R1+0x78], R19 ;  /* 0x0000781301007387 */ /* 0x000fe20000100800 */
[----:B-1----:R-:W-:-:S04]  /*de70*/  IMAD.HI.U32 R9, R2, R6, RZ ;  /* 0x0000000602097227 */ /* 0x002fc800078e00ff */
[C---:B------:R-:W-:Y:S02]  /*de80*/  IMAD R10, R8.reuse, R17, R10 ;  /* 0x00000011080a7224 */ /* 0x040fe400078e020a */
[----:B------:R-:W-:Y:S02]  /*de90*/  IMAD R14, R8, R18, R14 ;  /* 0x00000012080e7224 */ /* 0x000fe400078e020e */
[----:B------:R-:W-:Y:S02]  /*dea0*/  IMAD.MOV R17, RZ, RZ, -R9 ;  /* 0x000000ffff117224 */ /* 0x000fe400078e0a09 */
[--C-:B------:R-:W-:Y:S02]  /*deb0*/  @!P4 IMAD.IADD R3, R3, 0x1, -R8.reuse ;  /* 0x000000010303c824 */ /* 0x100fe400078e0a08 */
[----:B------:R-:W-:Y:S01]  /*dec0*/  @!P3 IMAD.IADD R12, R12, 0x1, -R8 ;  /* 0x000000010c0cb824 */ /* 0x000fe200078e0a08 */
[C---:B------:R-:W-:Y:S01]  /*ded0*/  ISETP.GT.U32.AND P3, PT, R8.reuse, R14, PT ;  /* 0x0000000e0800720c */ /* 0x040fe20003f64070 */
[C---:B------:R-:W-:Y:S01]  /*dee0*/  IMAD R6, R8.reuse, R17, R6 ;  /* 0x0000001108067224 */ /* 0x040fe200078e0206 */
[C---:B------:R-:W-:Y:S01]  /*def0*/  ISETP.GT.U32.AND P4, PT, R8.reuse, R3, PT ;  /* 0x000000030800720c */ /* 0x040fe20003f84070 */
[----:B------:R-:W-:Y:S01]  /*df00*/  @!P1 IMAD.MOV R13, RZ, RZ, -R13 ;  /* 0x000000ffff0d9224 */ /* 0x000fe200078e0a0d */
[C---:B------:R-:W-:Y:S01]  /*df10*/  ISETP.GT.U32.AND P1, PT, R8.reuse, R10, PT ;  /* 0x0000000a0800720c */ /* 0x040fe20003f24070 */
[----:B------:R-:W-:Y:S01]  /*df20*/  @!P5 IMAD.IADD R5, R5, 0x1, -R8 ;  /* 0x000000010505d824 */ /* 0x000fe200078e0a08 */
[----:B------:R-:W-:Y:S01]  /*df30*/  ISETP.GT.U32.AND P5, PT, R8, R6, PT ;  /* 0x000000060800720c */ /* 0x000fe20003fa4070 */
[----:B------:R-:W-:Y:S01]  /*df40*/  IMAD.MOV.U32 R18, RZ, RZ, R12 ;  /* 0x000000ffff127224 */ /* 0x000fe200078e000c */
[----:B------:R0:W-:Y:S01]  /*df50*/  STL [R1+0x74], R13 ;  /* 0x0000740d01007387 */ /* 0x0001e20000100800 */
[----:B------:R-:W-:-:S02]  /*df60*/  IMAD.MOV.U32 R9, RZ, RZ, R15 ;  /* 0x000000ffff097224 */ /* 0x000fc400078e000f */
[----:B------:R-:W-:Y:S01]  /*df70*/  @!P2 IMAD.MOV R18, RZ, RZ, -R18 ;  /* 0x000000ffff12a224 */ /* 0x000fe200078e0a12 */
[----:B------:R-:W-:Y:S01]  /*df80*/  ISETP.GE.AND P2, PT, R0, RZ, PT ;  /* 0x000000ff0000720c */ /* 0x000fe20003f46270 */
[--C-:B------:R-:W-:Y:S01]  /*df90*/  @!P3 IMAD.IADD R14, R14, 0x1, -R8.reuse ;  /* 0x000000010e0eb824 */ /* 0x100fe200078e0a08 */
[----:B------:R-:W-:Y:S01]  /*dfa0*/  IADD3 R0, R16, 0x30, RZ ;  /* 0x0000003010007810 */ /* 0x000fe20007ffe0ff */
[--C-:B------:R-:W-:Y:S01]  /*dfb0*/  @!P4 IMAD.IADD R3, R3, 0x1, -R8.reuse ;  /* 0x000000010303c824 */ /* 0x100fe200078e0a08 */
[----:B------:R-:W-:Y:S01]  /*dfc0*/  ISETP.GE.AND P4, PT, R11, RZ, PT ;  /* 0x000000ff0b00720c */ /* 0x000fe20003f86270 */
[--C-:B------:R-:W-:Y:S01]  /*dfd0*/  @!P1 IMAD.IADD R10, R10, 0x1, -R8.reuse ;  /* 0x000000010a0a9824 */ /* 0x100fe200078e0a08 */
[----:B------:R-:W-:Y:S01]  /*dfe0*/  IABS R11, R0 ;  /* 0x00000000000b7213 */ /* 0x000fe20000000000 */
[----:B0-----:R-:W-:Y:S01]  /*dff0*/  IMAD.MOV.U32 R13, RZ, RZ, R5 ;  /* 0x000000ffff0d7224 */ /* 0x001fe200078e0005 */
[----:B------:R-:W-:Y:S01]  /*e000*/  ISETP.GT.U32.AND P1, PT, R8, R14, PT ;  /* 0x0000000e0800720c */ /* 0x000fe20003f24070 */
[----:B------:R-:W-:Y:S01]  /*e010*/  @!P5 IMAD.IADD R6, R6, 0x1, -R8 ;  /* 0x000000010606d824 */ /* 0x000fe200078e0a08 */
[----:B------:R-:W-:Y:S01]  /*e020*/  ISETP.GE.AND P3, PT, R7, RZ, PT ;  /* 0x000000ff0700720c */ /* 0x000fe20003f66270 */
[----:B------:R-:W-:Y:S01]  /*e030*/  IMAD.HI.U32 R12, R2, R9, RZ ;  /* 0x00000009020c7227 */ /* 0x000fe200078e00ff */
[C---:B------:R-:W-:Y:S01]  /*e040*/  ISETP.GT.U32.AND P5, PT, R8.reuse, R10, PT ;  /* 0x0000000a0800720c */ /* 0x040fe20003fa4070 */
[----:B------:R0:W-:Y:S02]  /*e050*/  STL [R1+0x70], R18 ;  /* 0x0000701201007387 */ /* 0x0001e40000100800 */
[----:B------:R-:W-:Y:S01]  /*e060*/  @!P6 IMAD.MOV R13, RZ, RZ, -R13 ;  /* 0x000000ffff0de224 */ /* 0x000fe200078e0a0d */
[----:B------:R-:W-:Y:S01]  /*e070*/  ISETP.GT.U32.AND P6, PT, R8, R6, PT ;  /* 0x000000060800720c */ /* 0x000fe20003fc4070 */
[----:B------:R-:W-:-:S02]  /*e080*/  IMAD.MOV R12, RZ, RZ, -R12 ;  /* 0x000000ffff0c7224 */ /* 0x000fc400078e0a0c */
[----:B------:R-:W-:Y:S01]  /*e090*/  IMAD.HI.U32 R7, R2, R11, RZ ;  /* 0x0000000b02077227 */ /* 0x000fe200078e00ff */
[----:B------:R-:W-:Y:S03]  /*e0a0*/  STL [R1+0x6c], R13 ;  /* 0x00006c0d01007387 */ /* 0x000fe60000100800 */
[----:B------:R-:W-:Y:S01]  /*e0b0*/  IMAD R9, R8, R12, R9 ;  /* 0x0000000c08097224 */ /* 0x000fe200078e0209 */
[----:B0-----:R-:W-:Y:S01]  /*e0c0*/  IADD3 R18, R16, 0x18, RZ ;  /* 0x0000001810127810 */ /* 0x001fe20007ffe0ff */
[----:B------:R-:W-:Y:S02]  /*e0d0*/  IMAD.MOV R7, RZ, RZ, -R7 ;  /* 0x000000ffff077224 */ /* 0x000fe400078e0a07 */
[--C-:B------:R-:W-:Y:S01]  /*e0e0*/  @!P1 IMAD.IADD R14, R14, 0x1, -R8.reuse ;  /* 0x000000010e0e9824 */ /* 0x100fe200078e0a08 */
[C---:B------:R-:W-:Y:S01]  /*e0f0*/  ISETP.GT.U32.AND P1, PT, R8.reuse, R9, PT ;  /* 0x000000090800720c */ /* 0x040fe20003f24070 */
[----:B------:R-:W-:Y:S01]  /*e100*/  IMAD R11, R8, R7, R11 ;  /* 0x00000007080b7224 */ /* 0x000fe200078e020b */
[----:B------:R-:W-:Y:S01]  /*e110*/  IADD3 R7, R16, 0x2a, RZ ;  /* 0x0000002a10077810 */ /* 0x000fe20007ffe0ff */
[--C-:B------:R-:W-:Y:S01]  /*e120*/  @!P6 IMAD.IADD R6, R6, 0x1, -R8.reuse ;  /* 0x000000010606e824 */ /* 0x100fe200078e0a08 */
[----:B------:R-:W-:Y:S01]  /*e130*/  IABS R19, R18 ;  /* 0x0000001200137213 */ /* 0x000fe20000000000 */
[----:B------:R-:W-:Y:S01]  /*e140*/  IMAD.MOV.U32 R5, RZ, RZ, R3 ;  /* 0x000000ffff057224 */ /* 0x000fe200078e0003 */
[----:B------:R-:W-:Y:S01]  /*e150*/  ISETP.GT.U32.AND P6, PT, R8, R11, PT ;  /* 0x0000000b0800720c */ /* 0x000fe20003fc4070 */
[----:B------:R-:W-:Y:S01]  /*e160*/  @!P5 IMAD.IADD R10, R10, 0x1, -R8 ;  /* 0x000000010a0ad824 */ /* 0x000fe200078e0a08 */
[----:B------:R-:W-:Y:S01]  /*e170*/  IADD3 R3, R16, 0x2e, RZ ;  /* 0x0000002e10037810 */ /* 0x000fe20007ffe0ff */
[----:B------:R-:W-:Y:S01]  /*e180*/  @!P0 IMAD.MOV R5, RZ, RZ, -R5 ;  /* 0x000000ffff058224 */ /* 0x000fe200078e0a05 */
[----:B------:R-:W-:Y:S01]  /*e190*/  ISETP.GE.AND P0, PT, R4, RZ, PT ;  /* 0x000000ff0400720c */ /* 0x000fe20003f06270 */
[----:B------:R-:W-:Y:S01]  /*e1a0*/  IMAD.MOV.U32 R17, RZ, RZ, R14 ;  /* 0x000000ffff117224 */ /* 0x000fe200078e000e */
[----:B------:R-:W-:Y:S01]  /*e1b0*/  IADD3 R4, R16, 0x2c, RZ ;  /* 0x0000002c10047810 */ /* 0x000fe20007ffe0ff */
[----:B------:R-:W-:Y:S01]  /*e1c0*/  @!P1 IMAD.IADD R9, R9, 0x1, -R8 ;  /* 0x0000000109099824 */ /* 0x000fe200078e0a08 */
[----:B------:R0:W-:Y:S01]  /*e1d0*/  STL [R1+0x68], R5 ;  /* 0x0000680501007387 */ /* 0x0001e20000100800 */
[----:B------:R-:W-:Y:S01]  /*e1e0*/  ISETP.GE.AND P1, PT, R3, RZ, PT ;  /* 0x000000ff0300720c */ /* 0x000fe20003f26270 */
[----:B------:R-:W-:Y:S01]  /*e1f0*/  IMAD.MOV.U32 R15, RZ, RZ, R10 ;  /* 0x000000ffff0f7224 */ /* 0x000fe200078e000a */
[----:B------:R-:W-:Y:S01]  /*e200*/  IABS R12, R4 ;  /* 0x00000004000c7213 */ /* 0x000fe20000000000 */
[----:B------:R-:W-:Y:S01]  /*e210*/  @!P2 IMAD.MOV R17, RZ, RZ, -R17 ;  /* 0x000000ffff11a224 */ /* 0x000fe200078e0a11 */
[----:B------:R-:W-:Y:S01]  /*e220*/  ISETP.GE.AND P5, PT, R0, RZ, PT ;  /* 0x000000ff0000720c */ /* 0x000fe20003fa6270 */
[----:B------:R-:W-:Y:S01]  /*e230*/  @!P6 IMAD.IADD R11, R11, 0x1, -R8 ;  /* 0x000000010b0be824 */ /* 0x000fe200078e0a08 */
[----:B------:R-:W-:Y:S01]  /*e240*/  ISETP.GT.U32.AND P6, PT, R8, R9, PT ;  /* 0x000000090800720c */ /* 0x000fe20003fc4070 */
[----:B------:R-:W-:Y:S01]  /*e250*/  @!P4 IMAD.MOV R15, RZ, RZ, -R15 ;  /* 0x000000ffff0fc224 */ /* 0x000fe200078e0a0f */
[----:B------:R-:W-:Y:S01]  /*e260*/  STL [R1+0x64], R17 ;  /* 0x0000641101007387 */ /* 0x000fe20000100800 */
[----:B0-----:R-:W-:Y:S01]  /*e270*/  IABS R5, R3 ;  /* 0x0000000300057213 */ /* 0x001fe20000000000 */
[----:B------:R-:W-:Y:S01]  /*e280*/  IMAD.HI.U32 R13, R2, R12, RZ ;  /* 0x0000000c020d7227 */ /* 0x000fe200078e00ff */
[----:B------:R-:W-:Y:S01]  /*e290*/  IABS R3, R7 ;  /* 0x0000000700037213 */ /* 0x000fe20000000000 */
[----:B------:R0:W-:Y:S01]  /*e2a0*/  STL [R1+0x5c], R15 ;  /* 0x00005c0f01007387 */ /* 0x0001e20000100800 */
[----:B------:R-:W-:Y:S01]  /*e2b0*/  ISETP.GT.U32.AND P2, PT, R8, R11, PT ;  /* 0x0000000b0800720c */ /* 0x000fe20003f44070 */
[----:B------:R-:W-:-:S04]  /*e2c0*/  IMAD.HI.U32 R0, R2, R5, RZ ;  /* 0x0000000502007227 */ /* 0x000fc800078e00ff */
[----:B------:R-:W-:-:S04]  /*e2d0*/  IMAD.HI.U32 R10, R2, R3, RZ ;  /* 0x00000003020a7227 */ /* 0x000fc800078e00ff */
[----:B------:R-:W-:Y:S02]  /*e2e0*/  IMAD.MOV R10, RZ, RZ, -R10 ;  /* 0x000000ffff0a7224 */ /* 0x000fe400078e0a0a */
[----:B------:R-:W-:Y:S02]  /*e2f0*/  @!P6 IMAD.IADD R9, R9, 0x1, -R8 ;  /* 0x000000010909e824 */ /* 0x000fe400078e0a08 */
[C---:B------:R-:W-:Y:S02]  /*e300*/  IMAD R3, R8.reuse, R10, R3 ;  /* 0x0000000a08037224 */ /* 0x040fe400078e0203 */
[----:B0-----:R-:W-:Y:S02]  /*e310*/  IMAD.MOV.U32 R15, RZ, RZ, R9 ;  /* 0x000000ffff0f7224 */ /* 0x001fe400078e0009 */
[----:B------:R-:W-:Y:S02]  /*e320*/  IMAD.MOV R0, RZ, RZ, -R0 ;  /* 0x000000ffff007224 */ /* 0x000fe400078e0a00 */
[----:B------:R-:W-:Y:S01]  /*e330*/  @!P0 IMAD.MOV R15, RZ, RZ, -R15 ;  /* 0x000000ffff0f8224 */ /* 0x000fe200078e0a0f */
[----:B------:R-:W-:Y:S01]  /*e340*/  ISETP.GT.U32.AND P0, PT, R8, R3, PT ;  /* 0x000000030800720c */ /* 0x000fe20003f04070 */
[----:B------:R-:W-:Y:S01]  /*e350*/  IMAD.MOV.U32 R14, RZ, RZ, R6 ;  /* 0x000000ffff0e7224 */ /* 0x000fe200078e0006 */
[----:B------:R-:W-:Y:S01]  /*e360*/  IADD3 R6, R16, 0x26, RZ ;  /* 0x0000002610067810 */ /* 0x000fe20007ffe0ff */
[----:B------:R-:W-:-:S02]  /*e370*/  IMAD.MOV R13, RZ, RZ, -R13 ;  /* 0x000000ffff0d7224 */ /* 0x000fc400078e0a0d */
[----:B------:R-:W-:Y:S01]  /*e380*/  IMAD R5, R8, R0, R5 ;  /* 0x0000000008057224 */ /* 0x000fe200078e0205 */
[----:B------:R-:W-:Y:S01]  /*e390*/  IADD3 R0, R16, 0x28, RZ ;  /* 0x0000002810007810 */ /* 0x000fe20007ffe0ff */
[----:B------:R-:W-:Y:S01]  /*e3a0*/  @!P3 IMAD.MOV R14, RZ, RZ, -R14 ;  /* 0x000000ffff0eb224 */ /* 0x000fe200078e0a0e */
[----:B------:R-:W-:Y:S01]  /*e3b0*/  ISETP.GE.AND P3, PT, R4, RZ, PT ;  /* 0x000000ff0400720c */ /* 0x000fe20003f66270 */
[C---:B------:R-:W-:Y:S01]  /*e3c0*/  IMAD R4, R8.reuse, R13, R12 ;  /* 0x0000000d08047224 */ /* 0x040fe200078e020c */
[----:B------:R-:W-:Y:S01]  /*e3d0*/  IABS R13, R0 ;  /* 0x00000000000d7213 */ /* 0x000fe20000000000 */
[--C-:B------:R-:W-:Y:S01]  /*e3e0*/  @!P2 IMAD.IADD R11, R11, 0x1, -R8.reuse ;  /* 0x000000010b0ba824 */ /* 0x100fe200078e0a08 */
[----:B------:R-:W-:Y:S01]  /*e3f0*/  ISETP.GE.AND P2, PT, R7, RZ, PT ;  /* 0x000000ff0700720c */ /* 0x000fe20003f46270 */
[----:B------:R-:W-:Y:S01]  /*e400*/  @!P0 IMAD.IADD R3, R3, 0x1, -R8 ;  /* 0x0000000103038824 */ /* 0x000fe200078e0a08 */
[C---:B------:R-:W-:Y:S01]  /*e410*/  ISETP.GT.U32.AND P6, PT, R8.reuse, R4, PT ;  /* 0x000000040800720c */ /* 0x040fe20003fc4070 */
[----:B------:R-:W-:Y:S01]  /*e420*/  IMAD.MOV.U32 R7, RZ, RZ, R13 ;  /* 0x000000ffff077224 */ /* 0x000fe200078e000d */
[C---:B------:R-:W-:Y:S01]  /*e430*/  ISETP.GT.U32.AND P4, PT, R8.reuse, R5, PT ;  /* 0x000000050800720c */ /* 0x040fe20003f84070 */
[----:B------:R0:W-:Y:S01]  /*e440*/  STL [R1+0x58], R14 ;  /* 0x0000580e01007387 */ /* 0x0001e20000100800 */
[----:B------:R-:W-:Y:S01]  /*e450*/  ISETP.GT.U32.AND P0, PT, R8, R3, PT ;  /* 0x000000030800720c */ /* 0x000fe20003f04070 */
[----:B------:R-:W-:Y:S01]  /*e460*/  IMAD.HI.U32 R9, R2, R7, RZ ;  /* 0x0000000702097227 */ /* 0x000fe200078e00ff */
[----:B------:R-:W-:Y:S01]  /*e470*/  IABS R12, R6 ;  /* 0x00000006000c7213 */ /* 0x000fe20000000000 */
[----:B------:R1:W-:Y:S02]  /*e480*/  STL [R1+0x50], R15 ;  /* 0x0000500f01007387 */ /* 0x0003e40000100800 */
[----:B------:R-:W-:-:S02]  /*e490*/  IMAD.MOV R9, RZ, RZ, -R9 ;  /* 0x000000ffff097224 */ /* 0x000fc400078e0a09 */
[----:B------:R-:W-:-:S04]  /*e4a0*/  IMAD.HI.U32 R10, R2, R12, RZ ;  /* 0x0000000c020a7227 */ /* 0x000fc800078e00ff */
[--C-:B------:R-:W-:Y:S01]  /*e4b0*/  @!P6 IMAD.IADD R4, R4, 0x1, -R8.reuse ;  /* 0x000000010404e824 */ /* 0x100fe200078e0a08 */
[----:B------:R-:W-:Y:S01]  /*e4c0*/  ISETP.GE.AND P6, PT, R0, RZ, PT ;  /* 0x000000ff0000720c */ /* 0x000fe20003fc6270 */
[----:B------:R-:W-:Y:S01]  /*e4d0*/  IMAD R0, R8, R9, R7 ;  /* 0x0000000908007224 */ /* 0x000fe200078e0207 */
[C---:B------:R-:W-:Y:S01]  /*e4e0*/  IADD3 R7, R16.reuse, 0x24, RZ ;  /* 0x0000002410077810 */ /* 0x040fe20007ffe0ff */
[----:B------:R-:W-:Y:S01]  /*e4f0*/  @!P0 IMAD.IADD R3, R3, 0x1, -R8 ;  /* 0x0000000103038824 */ /* 0x000fe200078e0a08 */
[----:B------:R-:W-:Y:S01]  /*e500*/  IADD3 R9, R16, 0x22, RZ ;  /* 0x0000002210097810 */ /* 0x000fe20007ffe0ff */
[----:B------:R-:W-:Y:S01]  /*e510*/  IMAD.MOV R10, RZ, RZ, -R10 ;  /* 0x000000ffff0a7224 */ /* 0x000fe200078e0a0a */
[----:B------:R-:W-:Y:S01]  /*e520*/  ISETP.GT.U32.AND P0, PT, R8, R0, PT ;  /* 0x000000000800720c */ /* 0x000fe20003f04070 */
[----:B------:R-:W-:Y:S02]  /*e530*/  @!P4 IMAD.IADD R5, R5, 0x1, -R8 ;  /* 0x000000010505c824 */ /* 0x000fe400078e0a08 */
[----:B0-----:R-:W-:Y:S01]  /*e540*/  IMAD.MOV.U32 R14, RZ, RZ, R11 ;  /* 0x000000ffff0e7224 */ /* 0x001fe200078e000b */
[----:B------:R-:W-:Y:S01]  /*e550*/  IADD3 R11, R16, 0x20, RZ ;  /* 0x00000020100b7810 */ /* 0x000fe20007ffe0ff */
[C---:B------:R-:W-:Y:S01]  /*e560*/  IMAD R12, R8.reuse, R10, R12 ;  /* 0x0000000a080c7224 */ /* 0x040fe200078e020c */
[----:B------:R-:W-:Y:S01]  /*e570*/  IABS R10, R16 ;  /* 0x00000010000a7213 */ /* 0x000fe20000000000 */
[----:B------:R-:W-:Y:S01]  /*e580*/  @!P5 IMAD.MOV R14, RZ, RZ, -R14 ;  /* 0x000000ffff0ed224 */ /* 0x000fe200078e0a0e */
[C---:B------:R-:W-:Y:S01]  /*e590*/  ISETP.GT.U32.AND P4, PT, R8.reuse, R5, PT ;  /* 0x000000050800720c */ /* 0x040fe20003f84070 */
[----:B------:R-:W-:Y:S01]  /*e5a0*/  IMAD.MOV.U32 R17, RZ, RZ, R3 ;  /* 0x000000ffff117224 */ /* 0x000fe200078e0003 */
[----:B------:R-:W-:Y:S01]  /*e5b0*/  ISETP.GT.U32.AND P5, PT, R8, R4, PT ;  /* 0x000000040800720c */ /* 0x000fe20003fa4070 */
[----:B-1----:R-:W-:Y:S01]  /*e5c0*/  IMAD.HI.U32 R15, R2, R10, RZ ;  /* 0x0000000a020f7227 */ /* 0x002fe200078e00ff */
[----:B------:R0:W-:Y:S01]  /*e5d0*/  STL [R1+0x4c], R14 ;  /* 0x00004c0e01007387 */ /* 0x0001e20000100800 */
[----:B------:R-:W-:-:S02]  /*e5e0*/  IADD3 R3, R16, 0x16, RZ ;  /* 0x0000001610037810 */ /* 0x000fc40007ffe0ff */
[----:B------:R-:W-:Y:S02]  /*e5f0*/  @!P0 IMAD.IADD R0, R0, 0x1, -R8 ;  /* 0x0000000100008824 */ /* 0x000fe400078e0a08 */
[----:B------:R-:W-:Y:S01]  /*e600*/  IMAD.MOV R15, RZ, RZ, -R15 ;  /* 0x000000ffff0f7224 */ /* 0x000fe200078e0a0f */
[----:B------:R-:W-:Y:S01]  /*e610*/  IABS R20, R3 ;  /* 0x0000000300147213 */ /* 0x000fe20000000000 */
[----:B------:R-:W-:Y:S01]  /*e620*/  @!P2 IMAD.MOV R17, RZ, RZ, -R17 ;  /* 0x000000ffff11a224 */ /* 0x000fe200078e0a11 */
[C---:B------:R-:W-:Y:S01]  /*e630*/  ISETP.GT.U32.AND P0, PT, R8.reuse, R0, PT ;  /* 0x000000000800720c */ /* 0x040fe20003f04070 */
[C---:B------:R-:W-:Y:S01]  /*e640*/  IMAD R10, R8.reuse, R15, R10 ;  /* 0x0000000f080a7224 */ /* 0x040fe200078e020a */
[----:B------:R-:W-:Y:S01]  /*e650*/  ISETP.GT.U32.AND P2, PT, R8, R12, PT ;  /* 0x0000000c0800720c */ /* 0x000fe20003f44070 */
[--C-:B------:R-:W-:Y:S01]  /*e660*/  @!P4 IMAD.IADD R5, R5, 0x1, -R8.reuse ;  /* 0x000000010505c824 */ /* 0x100fe200078e0a08 */
[----:B------:R-:W-:Y:S01]  /*e670*/  ISETP.GE.AND P4, PT, R6, RZ, PT ;  /* 0x000000ff0600720c */ /* 0x000fe20003f86270 */
[----:B------:R-:W-:Y:S01]  /*e680*/  @!P5 IMAD.IADD R4, R4, 0x1, -R8 ;  /* 0x000000010404d824 */ /* 0x000fe200078e0a08 */
[----:B------:R-:W-:Y:S01]  /*e690*/  ISETP.GE.AND P5, PT, R7, RZ, PT ;  /* 0x000000ff0700720c */ /* 0x000fe20003fa6270 */
[----:B0-----:R-:W-:Y:S01]  /*e6a0*/  IMAD.MOV.U32 R14, RZ, RZ, R5 ;  /* 0x000000ffff0e7224 */ /* 0x001fe200078e0005 */
[----:B------:R-:W-:Y:S01]  /*e6b0*/  IABS R7, R7 ;  /* 0x0000000700077213 */ /* 0x000fe20000000000 */
[----:B------:R-:W-:-:S02]  /*e6c0*/  IMAD.MOV.U32 R13, RZ, RZ, R4 ;  /* 0x000000ffff0d7224 */ /* 0x000fc400078e0004 */
[----:B------:R-:W-:Y:S01]  /*e6d0*/  @!P1 IMAD.MOV R14, RZ, RZ, -R14 ;  /* 0x000000ffff0e9224 */ /* 0x000fe200078e0a0e */
[----:B------:R-:W-:Y:S01]  /*e6e0*/  ISETP.GE.AND P1, PT, R9, RZ, PT ;  /* 0x000000ff0900720c */ /* 0x000fe20003f26270 */
[--C-:B------:R-:W-:Y:S01]  /*e6f0*/  @!P0 IMAD.IADD R0, R0, 0x1, -R8.reuse ;  /* 0x0000000100008824 */ /* 0x100fe200078e0a08 */
[----:B------:R-:W-:Y:S01]  /*e700*/  ISETP.GT.U32.AND P0, PT, R8, R10, PT ;  /* 0x0000000a0800720c */ /* 0x000fe20003f04070 */
[----:B------:R-:W-:Y:S01]  /*e710*/  @!P3 IMAD.MOV R13, RZ, RZ, -R13 ;  /* 0x000000ffff0db224 */ /* 0x000fe200078e0a0d */
[----:B------:R-:W-:Y:S01]  /*e720*/  STL [R1+0x48], R14 ;  /* 0x0000480e01007387 */ /* 0x000fe20000100800 */
[----:B------:R-:W-:Y:S01]  /*e730*/  ISETP.GE.AND P3, PT, R11, RZ, PT ;  /* 0x000000ff0b00720c */ /* 0x000fe20003f66270 */
[----:B------:R-:W-:Y:S01]  /*e740*/  @!P2 IMAD.IADD R12, R12, 0x1, -R8 ;  /* 0x000000010c0ca824 */ /* 0x000fe200078e0a08 */
[----:B------:R-:W-:Y:S01]  /*e750*/  IABS R11, R11 ;  /* 0x0000000b000b7213 */ /* 0x000fe20000000000 */
[----:B------:R0:W-:Y:S01]  /*e760*/  STL [R1+0x44], R13 ;  /* 0x0000440d01007387 */ /* 0x0001e20000100800 */
[----:B------:R-:W-:-:S02]  /*e770*/  IABS R9, R9 ;  /* 0x0000000900097213 */ /* 0x000fc40000000000 */
[----:B------:R-:W-:Y:S01]  /*e780*/  ISETP.GT.U32.AND P2, PT, R8, R12, PT ;  /* 0x0000000c0800720c */ /* 0x000fe20003f44070 */
[----:B------:R-:W-:Y:S01]  /*e790*/  IMAD.HI.U32 R5, R2, R11, RZ ;  /* 0x0000000b02057227 */ /* 0x000fe200078e00ff */
[----:B------:R1:W-:Y:S03]  /*e7a0*/  STL [R1+0x34], R17 ;  /* 0x0000341101007387 */ /* 0x0003e60000100800 */
[----:B------:R-:W-:Y:S01]  /*e7b0*/  @!P0 IMAD.IADD R10, R10, 0x1, -R8 ;  /* 0x000000010a0a8824 */ /* 0x000fe200078e0a08 */
[----:B------:R-:W-:Y:S01]  /*e7c0*/  STL [R1+0x2c], R3 ;  /* 0x00002c0301007387 */ /* 0x000fe20000100800 */
[----:B0-----:R-:W-:Y:S01]  /*e7d0*/  IABS R13, R26 ;  /* 0x0000001a000d7213 */ /* 0x001fe20000000000 */
[----:B------:R-:W-:Y:S02]  /*e7e0*/  IMAD.HI.U32 R14, R2, R7, RZ ;  /* 0x00000007020e7227 */ /* 0x000fe400078e00ff */
[----:B------:R-:W-:-:S02]  /*e7f0*/  ISETP.GT.U32.AND P0, PT, R8, R10, PT ;  /* 0x0000000a0800720c */ /* 0x000fc40003f04070 */
[----:B------:R-:W-:Y:S01]  /*e800*/  IMAD.HI.U32 R4, R2, R13, RZ ;  /* 0x0000000d02047227 */ /* 0x000fe200078e00ff */
[----:B-1----:R-:W-:-:S03]  /*e810*/  IABS R17, R21 ;  /* 0x0000001500117213 */ /* 0x002fc60000000000 */
[----:B------:R-:W-:Y:S02]  /*e820*/  IMAD.MOV R4, RZ, RZ, -R4 ;  /* 0x000000ffff047224 */ /* 0x000fe400078e0a04 */
[----:B------:R-:W-:Y:S02]  /*e830*/  IMAD.MOV R14, RZ, RZ, -R14 ;  /* 0x000000ffff0e7224 */ /* 0x000fe400078e0a0e */
[----:B------:R-:W-:Y:S02]  /*e840*/  IMAD.MOV R5, RZ, RZ, -R5 ;  /* 0x000000ffff057224 */ /* 0x000fe400078e0a05 */
[----:B------:R-:W-:Y:S02]  /*e850*/  IMAD R13, R8, R4, R13 ;  /* 0x00000004080d7224 */ /* 0x000fe400078e020d */
[----:B------:R-:W-:-:S04]  /*e860*/  IMAD.HI.U32 R6, R2, R9, RZ ;  /* 0x0000000902067227 */ /* 0x000fc800078e00ff */
[----:B------:R-:W-:Y:S01]  /*e870*/  IMAD R7, R8, R14, R7 ;  /* 0x0000000e08077224 */ /* 0x000fe200078e0207 */
[----:B------:R-:W-:Y:S01]  /*e880*/  IADD3 R14, R16, 0x1c, RZ ;  /* 0x0000001c100e7810 */ /* 0x000fe20007ffe0ff */
[----:B------:R-:W-:Y:S01]  /*e890*/  IMAD R11, R8, R5, R11 ;  /* 0x00000005080b7224 */ /* 0x000fe200078e020b */
[----:B------:R-:W-:Y:S01]  /*e8a0*/  IADD3 R5, R16, 0x14, RZ ;  /* 0x0000001410057810 */ /* 0x000fe20007ffe0ff */
[----:B------:R-:W-:Y:S01]  /*e8b0*/  IMAD.MOV.U32 R4, RZ, RZ, R0 ;  /* 0x000000ffff047224 */ /* 0x000fe200078e0000 */
[----:B------:R-:W-:Y:S01]  /*e8c0*/  IABS R15, R14 ;  /* 0x0000000e000f7213 */ /* 0x000fe20000000000 */
[----:B------:R-:W-:Y:S02]  /*e8d0*/  IMAD.MOV R6, RZ, RZ, -R6 ;  /* 0x000000ffff067224 */ /* 0x000fe400078e0a06 */
[----:B------:R-:W-:Y:S01]  /*e8e0*/  @!P6 IMAD.MOV R4, RZ, RZ, -R4 ;  /* 0x000000ffff04e224 */ /* 0x000fe200078e0a04 */
[----:B------:R-:W-:Y:S01]  /*e8f0*/  ISETP.GT.U32.AND P6, PT, R8, R7, PT ;  /* 0x000000070800720c */ /* 0x000fe20003fc4070 */
[--C-:B------:R-:W-:Y:S01]  /*e900*/  @!P0 IMAD.IADD R10, R10, 0x1, -R8.reuse ;  /* 0x000000010a0a8824 */ /* 0x100fe200078e0a08 */
[C---:B------:R-:W-:Y:S01]  /*e910*/  ISETP.GT.U32.AND P0, PT, R8.reuse, R11, PT ;  /* 0x0000000b0800720c */ /* 0x040fe20003f04070 */
[----:B------:R-:W-:Y:S01]  /*e920*/  IMAD R9, R8, R6, R9 ;  /* 0x0000000608097224 */ /* 0x000fe200078e0209 */
[----:B------:R-:W-:Y:S01]  /*e930*/  STL [R1+0x28], R4 ;  /* 0x0000280401007387 */ /* 0x000fe20000100800 */
[----:B------:R-:W-:Y:S01]  /*e940*/  @!P2 IMAD.IADD R12, R12, 0x1, -R8 ;  /* 0x000000010c0ca824 */ /* 0x000fe200078e0a08 */
[----:B------:R-:W-:Y:S01]  /*e950*/  IADD3 R6, R16, 0x12, RZ ;  /* 0x0000001210067810 */ /* 0x000fe20007ffe0ff */
[----:B------:R-:W-:Y:S01]  /*e960*/  IMAD.HI.U32 R0, R2, R15, RZ ;  /* 0x0000000f02007227 */ /* 0x000fe200078e00ff */
[----:B------:R-:W-:Y:S01]  /*e970*/  ISETP.GT.U32.AND P2, PT, R8, R9, PT ;  /* 0x000000090800720c */ /* 0x000fe20003f44070 */
[----:B------:R0:W-:Y:S02]  /*e980*/  STL [R1+0x20], R5 ;  /* 0x0000200501007387 */ /* 0x0001e40000100800 */
[----:B------:R-:W-:-:S02]  /*e990*/  IMAD.MOV R0, RZ, RZ, -R0 ;  /* 0x000000ffff007224 */ /* 0x000fc400078e0a00 */
[--C-:B------:R-:W-:Y:S01]  /*e9a0*/  @!P6 IMAD.IADD R7, R7, 0x1, -R8.reuse ;  /* 0x000000010707e824 */ /* 0x100fe200078e0a08 */
[----:B------:R-:W-:Y:S01]  /*e9b0*/  STL [R1+0x10], R6 ;  /* 0x0000100601007387 */ /* 0x000fe20000100800 */
[----:B------:R-:W-:Y:S01]  /*e9c0*/  @!P0 IMAD.IADD R11, R11, 0x1, -R8 ;  /* 0x000000010b0b8824 */ /* 0x000fe200078e0a08 */
[----:B------:R-:W-:Y:S01]  /*e9d0*/  ISETP.GE.AND P0, PT, R16, RZ, PT ;  /* 0x000000ff1000720c */ /* 0x000fe20003f06270 */
[C---:B------:R-:W-:Y:S01]  /*e9e0*/  IMAD R15, R8.reuse, R0, R15 ;  /* 0x00000000080f7224 */ /* 0x040fe200078e020f */
[----:B------:R-:W-:Y:S01]  /*e9f0*/  ISETP.GT.U32.AND P6, PT, R8, R7, PT ;  /* 0x000000070800720c */ /* 0x000fe20003fc4070 */
[----:B------:R-:W-:-:S04]  /*ea00*/  IMAD.HI.U32 R0, R2, R20, RZ ;  /* 0x0000001402007227 */ /* 0x000fc800078e00ff */
[----:B------:R-:W-:Y:S01]  /*ea10*/  @!P2 IMAD.IADD R9, R9, 0x1, -R8 ;  /* 0x000000010909a824 */ /* 0x000fe200078e0a08 */
[C---:B------:R-:W-:Y:S01]  /*ea20*/  ISETP.GT.U32.AND P2, PT, R8.reuse, R15, PT ;  /* 0x0000000f0800720c */ /* 0x040fe20003f44070 */
[----:B------:R-:W-:Y:S02]  /*ea30*/  IMAD.MOV R0, RZ, RZ, -R0 ;  /* 0x000000ffff007224 */ /* 0x000fe400078e0a00 */
[----:B------:R-:W-:Y:S02]  /*ea40*/  @!P4 IMAD.MOV R12, RZ, RZ, -R12 ;  /* 0x000000ffff0cc224 */ /* 0x000fe400078e0a0c */
[----:B------:R-:W-:Y:S01]  /*ea50*/  @!P0 IMAD.MOV R10, RZ, RZ, -R10 ;  /* 0x000000ffff0a8224 */ /* 0x000fe200078e0a0a */
[C---:B------:R-:W-:Y:S01]  /*ea60*/  ISETP.GT.U32.AND P0, PT, R8.reuse, R11, PT ;  /* 0x0000000b0800720c */ /* 0x040fe20003f04070 */
[----:B------:R-:W-:Y:S01]  /*ea70*/  @!P6 IMAD.IADD R7, R7, 0x1, -R8 ;  /* 0x000000010707e824 */ /* 0x000fe200078e0a08 */
[C---:B------:R-:W-:Y:S01]  /*ea80*/  ISETP.GT.U32.AND P6, PT, R8.reuse, R13, PT ;  /* 0x0000000d0800720c */ /* 0x040fe20003fc4070 */
[----:B------:R-:W-:Y:S01]  /*ea90*/  IMAD R20, R8, R0, R20 ;  /* 0x0000000008147224 */ /* 0x000fe200078e0214 */
[----:B------:R-:W-:Y:S01]  /*eaa0*/  IABS R0, R5 ;  /* 0x0000000500007213 */ /* 0x000fe20000000000 */
[----:B------:R-:W-:Y:S01]  /*eab0*/  @!P5 IMAD.MOV R7, RZ, RZ, -R7 ;  /* 0x000000ffff07d224 */ /* 0x000fe200078e0a07 */
[----:B0-----:R-:W-:Y:S01]  /*eac0*/  IADD3 R5, R16, 0x10, RZ ;  /* 0x0000001010057810 */ /* 0x001fe20007ffe0ff */
[----:B------:R-:W-:Y:S01]  /*ead0*/  @!P2 IMAD.IADD R15, R15, 0x1, -R8 ;  /* 0x000000010f0fa824 */ /* 0x000fe200078e0a08 */
[----:B------:R-:W-:Y:S01]  /*eae0*/  ISETP.GT.U32.AND P2, PT, R8, R9, PT ;  /* 0x000000090800720c */ /* 0x000fe20003f44070 */
[----:B------:R-:W-:-:S02]  /*eaf0*/  IMAD.HI.U32 R4, R2, R17, RZ ;  /* 0x0000001102047227 */ /* 0x000fc400078e00ff */
[----:B------:R0:W-:Y:S01]  /*eb00*/  STL [R1+0x14], R5 ;  /* 0x0000140501007387 */ /* 0x0001e20000100800 */
[C---:B------:R-:W-:Y:S01]  /*eb10*/  ISETP.GT.U32.AND P4, PT, R8.reuse, R15, PT ;  /* 0x0000000f0800720c */ /* 0x040fe20003f84070 */
[--C-:B------:R-:W-:Y:S01]  /*eb20*/  @!P0 IMAD.IADD R11, R11, 0x1, -R8.reuse ;  /* 0x000000010b0b8824 */ /* 0x100fe200078e0a08 */
[----:B------:R-:W-:Y:S01]  /*eb30*/  ISETP.GT.U32.AND P0, PT, R8, R20, PT ;  /* 0x000000140800720c */ /* 0x000fe20003f04070 */
[----:B------:R-:W-:Y:S01]  /*eb40*/  @!P6 IMAD.IADD R13, R13, 0x1, -R8 ;  /* 0x000000010d0de824 */ /* 0x000fe200078e0a08 */
[----:B------:R1:W-:Y:S01]  /*eb50*/  STL [R1+0x24], R12 ;  /* 0x0000240c01007387 */ /* 0x0003e20000100800 */
[----:B------:R-:W-:-:S03]  /*eb60*/  IMAD.HI.U32 R3, R2, R19, RZ ;  /* 0x0000001302037227 */ /* 0x000fc600078e00ff */
[----:B------:R-:W-:Y:S01]  /*eb70*/  ISETP.GT.U32.AND P5, PT, R8, R13, PT ;  /* 0x0000000d0800720c */ /* 0x000fe20003fa4070 */
[----:B------:R-:W-:Y:S01]  /*eb80*/  @!P2 IMAD.IADD R9, R9, 0x1, -R8 ;  /* 0x000000010909a824 */ /* 0x000fe200078e0a08 */
[----:B------:R2:W-:Y:S01]  /*eb90*/  STL [R1+0x18], R10 ;  /* 0x0000180a01007387 */ /* 0x0005e20000100800 */
[----:B------:R-:W-:Y:S01]  /*eba0*/  IMAD.MOV R4, RZ, RZ, -R4 ;  /* 0x000000ffff047224 */ /* 0x000fe200078e0a04 */
[----:B0-----:R-:W-:Y:S01]  /*ebb0*/  IABS R5, R5 ;  /* 0x0000000500057213 */ /* 0x001fe20000000000 */
[--C-:B------:R-:W-:Y:S01]  /*ebc0*/  @!P4 IMAD.IADD R15, R15, 0x1, -R8.reuse ;  /* 0x000000010f0fc824 */ /* 0x100fe200078e0a08 */
[----:B-1----:R-:W-:Y:S01]  /*ebd0*/  IABS R12, R22 ;  /* 0x00000016000c7213 */ /* 0x002fe20000000000 */
[----:B------:R-:W-:Y:S01]  /*ebe0*/  @!P0 IMAD.IADD R20, R20, 0x1, -R8 ;  /* 0x0000000114148824 */ /* 0x000fe200078e0a08 */
[----:B------:R-:W-:Y:S01]  /*ebf0*/  ISETP.GE.AND P4, PT, R26, RZ, PT ;  /* 0x000000ff1a00720c */ /* 0x000fe20003f86270 */
[----:B------:R-:W-:Y:S01]  /*ec00*/  @!P1 IMAD.MOV R9, RZ, RZ, -R9 ;  /* 0x000000ffff099224 */ /* 0x000fe200078e0a09 */
[----:B------:R-:W-:Y:S01]  /*ec10*/  ISETP.GE.AND P0, PT, R21, RZ, PT ;  /* 0x000000ff1500720c */ /* 0x000fe20003f06270 */
[----:B------:R-:W-:Y:S01]  /*ec20*/  IMAD.HI.U32 R21, R2, R12, RZ ;  /* 0x0000000c02157227 */ /* 0x000fe200078e00ff */
[----:B------:R-:W-:Y:S03]  /*ec30*/  STL [R1+0x1c], R7 ;  /* 0x00001c0701007387 */ /* 0x000fe60000100800 */
[----:B------:R-:W-:-:S02]  /*ec40*/  IMAD.MOV R21, RZ, RZ, -R21 ;  /* 0x000000ffff157224 */ /* 0x000fc400078e0a15 */
[----:B------:R-:W-:Y:S02]  /*ec50*/  @!P5 IMAD.IADD R13, R13, 0x1, -R8 ;  /* 0x000000010d0dd824 */ /* 0x000fe400078e0a08 */
[----:B------:R-:W-:Y:S02]  /*ec60*/  @!P3 IMAD.MOV R11, RZ, RZ, -R11 ;  /* 0x000000ffff0bb224 */ /* 0x000fe400078e0a0b */
[C---:B------:R-:W-:Y:S02]  /*ec70*/  IMAD R12, R8.reuse, R21, R12 ;  /* 0x00000015080c7224 */ /* 0x040fe400078e020c */
[----:B------:R-:W3:Y:S01]  /*ec80*/  LDL.LU R21, [R1+0x14] ;  /* 0x0000140001157983 */ /* 0x000ee20000300800 */
[----:B------:R-:W-:Y:S02]  /*ec90*/  @!P4 IMAD.MOV R13, RZ, RZ, -R13 ;  /* 0x000000ffff0dc224 */ /* 0x000fe400078e0a0d */
[----:B------:R-:W-:Y:S01]  /*eca0*/  IMAD.MOV R3, RZ, RZ, -R3 ;  /* 0x000000ffff037224 */ /* 0x000fe200078e0a03 */
[----:B------:R0:W-:Y:S01]  /*ecb0*/  STL [R1+0x2adc], R9 ;  /* 0x002adc0901007387 */ /* 0x0001e20000100800 */
[C---:B------:R-:W-:Y:S01]  /*ecc0*/  IMAD R17, R8.reuse, R4, R17 ;  /* 0x0000000408117224 */ /* 0x040fe200078e0211 */
[----:B------:R-:W-:Y:S01]  /*ecd0*/  IABS R4, R6 ;  /* 0x0000000600047213 */ /* 0x000fe20000000000 */
[----:B------:R-:W-:Y:S01]  /*ece0*/  IMAD R19, R8, R3, R19 ;  /* 0x0000000308137224 */ /* 0x000fe200078e0213 */
[----:B------:R-:W-:Y:S01]  /*ecf0*/  IABS R6, R25 ;  /* 0x0000001900067213 */ /* 0x000fe20000000000 */
[----:B------:R-:W-:Y:S01]  /*ed00*/  IMAD.HI.U32 R3, R2, R0, RZ ;  /* 0x0000000002037227 */ /* 0x000fe200078e00ff */
[----:B------:R-:W-:-:S02]  /*ed10*/  ISETP.GT.U32.AND P6, PT, R8, R17, PT ;  /* 0x000000110800720c */ /* 0x000fc40003fc4070 */
[----:B------:R-:W-:Y:S01]  /*ed20*/  ISETP.GT.U32.AND P2, PT, R8, R19, PT ;  /* 0x000000130800720c */ /* 0x000fe20003f44070 */
[----:B--2---:R-:W-:Y:S01]  /*ed30*/  IMAD.HI.U32 R10, R2, R4, RZ ;  /* 0x00000004020a7227 */ /* 0x004fe200078e00ff */
[----:B0-----:R-:W2:Y:S03]  /*ed40*/  LDL.LU R9, [R1+0x10] ;  /* 0x0000100001097983 */ /* 0x001ea60000300800 */
[----:B------:R-:W-:Y:S01]  /*ed50*/  IMAD.MOV R10, RZ, RZ, -R10 ;  /* 0x000000ffff0a7224 */ /* 0x000fe200078e0a0a */
[----:B------:R0:W-:Y:S01]  /*ed60*/  STL [R1+0x2ae0], R11 ;  /* 0x002ae00b01007387 */ /* 0x0001e20000100800 */
[----:B------:R-:W-:Y:S02]  /*ed70*/  IMAD.MOV R3, RZ, RZ, -R3 ;  /* 0x000000ffff037224 */ /* 0x000fe400078e0a03 */
[C---:B------:R-:W-:Y:S01]  /*ed80*/  IMAD R4, R8.reuse, R10, R4 ;  /* 0x0000000a08047224 */ /* 0x040fe200078e0204 */
[----:B------:R-:W-:Y:S01]  /*ed90*/  IABS R10, R23 ;  /* 0x00000017000a7213 */ /* 0x000fe20000000000 */
[----:B------:R-:W-:-:S02]  /*eda0*/  IMAD R0, R8, R3, R0 ;  /* 0x0000000308007224 */ /* 0x000fc400078e0200 */
[----:B------:R-:W-:Y:S01]  /*edb0*/  @!P2 IMAD.IADD R19, R19, 0x1, -R8 ;  /* 0x000000011313a824 */ /* 0x000fe200078e0a08 */
[----:B------:R-:W-:Y:S01]  /*edc0*/  ISETP.GT.U32.AND P2, PT, R8, R4, PT ;  /* 0x000000040800720c */ /* 0x000fe20003f44070 */
[----:B------:R-:W-:Y:S01]  /*edd0*/  IMAD.HI.U32 R3, R2, R5, RZ ;  /* 0x0000000502037227 */ /* 0x000fe200078e00ff */
[----:B0-----:R-:W4:Y:S01]  /*ede0*/  LDL.LU R11, [R1+0x20] ;  /* 0x00002000010b7983 */ /* 0x001f220000300800 */
[----:B------:R-:W-:Y:S02]  /*edf0*/  ISETP.GT.U32.AND P5, PT, R8, R0, PT ;  /* 0x000000000800720c */ /* 0x000fe40003fa4070 */
[----:B------:R-:W-:Y:S01]  /*ee00*/  IMAD.MOV R3, RZ, RZ, -R3 ;  /* 0x000000ffff037224 */ /* 0x000fe200078e0a03 */
[----:B------:R0:W-:Y:S01]  /*ee10*/  STL [R1+0x2ae4], R13 ;  /* 0x002ae40d01007387 */ /* 0x0001e20000100800 */
[----:B------:R-:W-:-:S04]  /*ee20*/  IMAD.HI.U32 R7, R2, R6, RZ ;  /* 0x0000000602077227 */ /* 0x000fc800078e00ff */
[----:B------:R-:W-:Y:S02]  /*ee30*/  IMAD R5, R8, R3, R5 ;  /* 0x0000000308057224 */ /* 0x000fe400078e0205 */
[--C-:B------:R-:W-:Y:S02]  /*ee40*/  @!P2 IMAD.IADD R4, R4, 0x1, -R8.reuse ;  /* 0x000000010404a824 */ /* 0x100fe400078e0a08 */
[----:B------:R-:W-:Y:S01]  /*ee50*/  IMAD.MOV R7, RZ, RZ, -R7 ;  /* 0x000000ffff077224 */ /* 0x000fe200078e0a07 */
[----:B0-----:R-:W5:Y:S01]  /*ee60*/  LDL.LU R13, [R1+0x2c] ;  /* 0x00002c00010d7983 */ /* 0x001f620000300800 */
[C---:B------:R-:W-:Y:S01]  /*ee70*/  ISETP.GT.U32.AND P2, PT, R8.reuse, R5, PT ;  /* 0x000000050800720c */ /* 0x040fe20003f44070 */
[----:B------:R-:W-:Y:S02]  /*ee80*/  @!P6 IMAD.IADD R17, R17, 0x1, -R8 ;  /* 0x000000011111e824 */ /* 0x000fe400078e0a08 */
[----:B------:R-:W-:Y:S01]  /*ee90*/  IMAD R6, R8, R7, R6 ;  /* 0x0000000708067224 */ /* 0x000fe200078e0206 */
[----:B------:R-:W-:Y:S01]  /*eea0*/  IABS R7, R24 ;  /* 0x0000001800077213 */ /* 0x000fe20000000000 */
[----:B------:R-:W-:Y:S01]  /*eeb0*/  @!P5 IMAD.IADD R0, R0, 0x1, -R8 ;  /* 0x000000010000d824 */ /* 0x000fe200078e0a08 */
[----:B------:R-:W-:Y:S01]  /*eec0*/  ISETP.GT.U32.AND P6, PT, R8, R17, PT ;  /* 0x000000110800720c */ /* 0x000fe20003fc4070 */
[----:B------:R-:W-:Y:S01]  /*eed0*/  IMAD.HI.U32 R3, R2, R10, RZ ;  /* 0x0000000a02037227 */ /* 0x000fe200078e00ff */
[----:B------:R-:W-:-:S05]  /*eee0*/  ISETP.GE.AND P5, PT, R18, RZ, PT ;  /* 0x000000ff1200720c */ /* 0x000fca0003fa6270 */
[----:B------:R-:W-:Y:S01]  /*eef0*/  @!P2 IMAD.IADD R5, R5, 0x1, -R8 ;  /* 0x000000010505a824 */ /* 0x000fe200078e0a08 */
[C---:B------:R-:W-:Y:S01]  /*ef00*/  ISETP.GT.U32.AND P2, PT, R8.reuse, R6, PT ;  /* 0x000000060800720c */ /* 0x040fe20003f44070 */
[----:B------:R-:W-:Y:S01]  /*ef10*/  IMAD.MOV R3, RZ, RZ, -R3 ;  /* 0x000000ffff037224 */ /* 0x000fe200078e0a03 */
[----:B------:R-:W-:Y:S01]  /*ef20*/  ISETP.GT.U32.AND P4, PT, R8, R4, PT ;  /* 0x000000040800720c */ /* 0x000fe20003f84070 */
[----:B------:R-:W-:-:S04]  /*ef30*/  IMAD.HI.U32 R26, R2, R7, RZ ;  /* 0x00000007021a7227 */ /* 0x000fc800078e00ff */
[----:B------:R-:W-:Y:S01]  /*ef40*/  @!P6 IMAD.IADD R17, R17, 0x1, -R8 ;  /* 0x000000011111e824 */ /* 0x000fe200078e0a08 */
[----:B------:R-:W-:Y:S01]  /*ef50*/  ISETP.GE.AND P6, PT, R14, RZ, PT ;  /* 0x000000ff0e00720c */ /* 0x000fe20003fc6270 */
[C---:B------:R-:W-:Y:S01]  /*ef60*/  IMAD R10, R8.reuse, R3, R10 ;  /* 0x00000003080a7224 */ /* 0x040fe200078e020a */
[----:B------:R-:W-:Y:S01]  /*ef70*/  ISETP.GT.U32.AND P3, PT, R8, R0, PT ;  /* 0x000000000800720c */ /* 0x000fe20003f64070 */
[----:B------:R-:W-:Y:S01]  /*ef80*/  IMAD.MOV R26, RZ, RZ, -R26 ;  /* 0x000000ffff1a7224 */ /* 0x000fe200078e0a1a */
[----:B------:R-:W-:Y:S01]  /*ef90*/  IABS R14, R29 ;  /* 0x0000001d000e7213 */ /* 0x000fe20000000000 */
[----:B------:R-:W-:Y:S01]  /*efa0*/  @!P2 IMAD.IADD R6, R6, 0x1, -R8 ;  /* 0x000000010606a824 */ /* 0x000fe200078e0a08 */
[C---:B------:R-:W-:Y:S02]  /*efb0*/  ISETP.GT.U32.AND P2, PT, R8.reuse, R20, PT ;  /* 0x000000140800720c */ /* 0x040fe40003f44070 */
[----:B------:R-:W-:Y:S01]  /*efc0*/  ISETP.GT.U32.AND P1, PT, R8, R19, PT ;  /* 0x000000130800720c */ /* 0x000fe20003f24070 */
[----:B------:R-:W-:-:S04]  /*efd0*/  IMAD.HI.U32 R18, R2, R14, RZ ;  /* 0x0000000e02127227 */ /* 0x000fc800078e00ff */
[----:B------:R-:W-:Y:S01]  /*efe0*/  @!P6 IMAD.MOV R15, RZ, RZ, -R15 ;  /* 0x000000ffff0fe224 */ /* 0x000fe200078e0a0f */
[----:B------:R-:W-:Y:S01]  /*eff0*/  ISETP.GT.U32.AND P6, PT, R8, R5, PT ;  /* 0x000000050800720c */ /* 0x000fe20003fc4070 */
[----:B------:R-:W-:Y:S02]  /*f000*/  IMAD.MOV R18, RZ, RZ, -R18 ;  /* 0x000000ffff127224 */ /* 0x000fe400078e0a12 */
[--C-:B------:R-:W-:Y:S02]  /*f010*/  @!P3 IMAD.IADD R0, R0, 0x1, -R8.reuse ;  /* 0x000000010000b824 */ /* 0x100fe400078e0a08 */
[----:B------:R-:W-:Y:S01]  /*f020*/  @!P2 IMAD.IADD R20, R20, 0x1, -R8 ;  /* 0x000000011414a824 */ /* 0x000fe200078e0a08 */
[C---:B------:R-:W-:Y:S01]  /*f030*/  ISETP.GT.U32.AND P2, PT, R8.reuse, R10, PT ;  /* 0x0000000a0800720c */ /* 0x040fe20003f44070 */
[----:B------:R-:W-:Y:S01]  /*f040*/  @!P0 IMAD.MOV R17, RZ, RZ, -R17 ;  /* 0x000000ffff118224 */ /* 0x000fe200078e0a11 */
[----:B------:R-:W-:Y:S01]  /*f050*/  ISETP.GT.U32.AND P3, PT, R8, R12, PT ;  /* 0x0000000c0800720c */ /* 0x000fe20003f64070 */
[----:B------:R-:W-:Y:S01]  /*f060*/  IMAD.HI.U32 R3, R2, R27, RZ ;  /* 0x0000001b02037227 */ /* 0x000fe200078e00ff */
[----:B------:R-:W-:-:S03]  /*f070*/  ISETP.GT.U32.AND P0, PT, R8, R6, PT ;  /* 0x000000060800720c */ /* 0x000fc60003f04070 */
[C---:B------:R-:W-:Y:S02]  /*f080*/  IMAD R14, R8.reuse, R18, R14 ;  /* 0x00000012080e7224 */ /* 0x040fe400078e020e */
[----:B------:R-:W-:Y:S02]  /*f090*/  IMAD R7, R8, R26, R7 ;  /* 0x0000001a08077224 */ /* 0x000fe400078e0207 */
[----:B------:R-:W-:Y:S02]  /*f0a0*/  IMAD.MOV R3, RZ, RZ, -R3 ;  /* 0x000000ffff037224 */ /* 0x000fe400078e0a03 */
[--C-:B------:R-:W-:Y:S01]  /*f0b0*/  @!P4 IMAD.IADD R4, R4, 0x1, -R8.reuse ;  /* 0x000000010404c824 */ /* 0x100fe200078e0a08 */
[C---:B------:R-:W-:Y:S01]  /*f0c0*/  ISETP.GT.U32.AND P4, PT, R8.reuse, R14, PT ;  /* 0x0000000e0800720c */ /* 0x040fe20003f84070 */
[--C-:B------:R-:W-:Y:S01]  /*f0d0*/  @!P1 IMAD.IADD R19, R19, 0x1, -R8.reuse ;  /* 0x0000000113139824 */ /* 0x100fe200078e0a08 */
[----:B------:R-:W-:Y:S01]  /*f0e0*/  ISETP.GT.U32.AND P1, PT, R8, R7, PT ;  /* 0x000000070800720c */ /* 0x000fe20003f24070 */
[----:B------:R-:W-:Y:S01]  /*f0f0*/  @!P2 IMAD.IADD R10, R10, 0x1, -R8 ;  /* 0x000000010a0aa824 */ /* 0x000fe200078e0a08 */
[----:B------:R-:W-:Y:S01]  /*f100*/  IADD3 R26, R16, 0x2, RZ ;  /* 0x00000002101a7810 */ /* 0x000fe20007ffe0ff */
[----:B------:R-:W-:-:S02]  /*f110*/  IMAD R16, R8, R3, R27 ;  /* 0x0000000308107224 */ /* 0x000fc400078e021b */
[--C-:B------:R-:W-:Y:S02]  /*f120*/  @!P6 IMAD.IADD R5, R5, 0x1, -R8.reuse ;  /* 0x000000010505e824 */ /* 0x100fe400078e0a08 */
[--C-:B------:R-:W-:Y:S02]  /*f130*/  @!P3 IMAD.IADD R12, R12, 0x1, -R8.reuse ;  /* 0x000000010c0cb824 */ /* 0x100fe400078e0a08 */
[--C-:B------:R-:W-:Y:S01]  /*f140*/  @!P0 IMAD.IADD R6, R6, 0x1, -R8.reuse ;  /* 0x0000000106068824 */ /* 0x100fe200078e0a08 */
[----:B------:R-:W-:Y:S01]  /*f150*/  ISETP.GT.U32.AND P0, PT, R8, R16, PT ;  /* 0x000000100800720c */ /* 0x000fe20003f04070 */
[--C-:B------:R-:W-:Y:S01]  /*f160*/  @!P4 IMAD.IADD R14, R14, 0x1, -R8.reuse ;  /* 0x000000010e0ec824 */ /* 0x100fe200078e0a08 */
[----:B------:R-:W-:Y:S01]  /*f170*/  IABS R18, R26 ;  /* 0x0000001a00127213 */ /* 0x000fe20000000000 */
[----:B------:R-:W-:-:S04]  /*f180*/  @!P1 IMAD.IADD R7, R7, 0x1, -R8 ;  /* 0x0000000107079824 */ /* 0x000fc800078e0a08 */
[----:B------:R-:W-:-:S04]  /*f190*/  IMAD.HI.U32 R2, R2, R18, RZ ;  /* 0x0000001202027227 */ /* 0x000fc800078e00ff */
[----:B------:R-:W-:Y:S02]  /*f1a0*/  IMAD.MOV R2, RZ, RZ, -R2 ;  /* 0x000000ffff027224 */ /* 0x000fe400078e0a02 */
[----:B------:R-:W-:Y:S01]  /*f1b0*/  @!P0 IMAD.IADD R16, R16, 0x1, -R8 ;  /* 0x0000000110108824 */ /* 0x000fe200078e0a08 */
[C---:B------:R-:W-:Y:S01]  /*f1c0*/  ISETP.GT.U32.AND P0, PT, R8.reuse, R7, PT ;  /* 0x000000070800720c */ /* 0x040fe20003f04070 */
[C---:B------:R-:W-:Y:S01]  /*f1d0*/  IMAD R18, R8.reuse, R2, R18 ;  /* 0x0000000208127224 */ /* 0x040fe200078e0212 */
[----:B------:R-:W-:Y:S01]  /*f1e0*/  ISETP.GE.AND P4, PT, R25, RZ, PT ;  /* 0x000000ff1900720c */ /* 0x000fe20003f86270 */
[----:B------:R-:W-:Y:S01]  /*f1f0*/  @!P5 IMAD.MOV R19, RZ, RZ, -R19 ;  /* 0x000000ffff13d224 */ /* 0x000fe200078e0a13 */
[----:B------:R-:W-:Y:S01]  /*f200*/  STL [R1+0x2ae8], R15 ;  /* 0x002ae80f01007387 */ /* 0x000fe20000100800 */
[----:B------:R-:W-:-:S03]  /*f210*/  ISETP.GT.U32.AND P5, PT, R8, R10, PT ;  /* 0x0000000a0800720c */ /* 0x000fc60003fa4070 */
[----:B------:R-:W-:Y:S04]  /*f220*/  STL [R1+0x2aec], R17 ;  /* 0x002aec1101007387 */ /* 0x000fe80000100800 */
[----:B------:R-:W5:Y:S01]  /*f230*/  LDL.LU R25, [R1+0x2b9c] ;  /* 0x002b9c0001197983 */ /* 0x000f620000300800 */
[----:B------:R-:W-:Y:S01]  /*f240*/  @!P0 IMAD.IADD R7, R7, 0x1, -R8 ;  /* 0x0000000107078824 */ /* 0x000fe200078e0a08 */
[----:B------:R-:W-:Y:S02]  /*f250*/  ISETP.GT.U32.AND P0, PT, R8, R18, PT ;  /* 0x000000120800720c */ /* 0x000fe40003f04070 */
[----:B------:R-:W-:Y:S01]  /*f260*/  STL [R1+0x2af0], R19 ;  /* 0x002af01301007387 */ /* 0x000fe20000100800 */
[----:B------:R-:W-:Y:S01]  /*f270*/  @!P4 IMAD.MOV R6, RZ, RZ, -R6 ;  /* 0x000000ffff06c224 */ /* 0x000fe200078e0a06 */
[----:B------:R-:W-:Y:S01]  /*f280*/  ISETP.GE.AND P4, PT, R23, RZ, PT ;  /* 0x000000ff1700720c */ /* 0x000fe20003f86270 */
[----:B------:R-:W-:Y:S01]  /*f290*/  @!P5 IMAD.IADD R10, R10, 0x1, -R8 ;  /* 0x000000010a0ad824 */ /* 0x000fe200078e0a08 */
[----:B------:R-:W-:-:S07]  /*f2a0*/  ISETP.GE.AND P5, PT, R22, RZ, PT ;  /* 0x000000ff1600720c */ /* 0x000fce0003fa6270 */
[----:B------:R-:W-:-:S05]  /*f2b0*/  @!P0 IMAD.IADD R18, R18, 0x1, -R8 ;  /* 0x0000000112128824 */ /* 0x000fca00078e0a08 */
[----:B------:R-:W-:-:S13]  /*f2c0*/  ISETP.GT.U32.AND P0, PT, R8, R18, PT ;  /* 0x000000120800720c */ /* 0x000fda0003f04070 */
[----:B------:R-:W-:Y:S01]  /*f2d0*/  @!P0 IMAD.IADD R18, R18, 0x1, -R8 ;  /* 0x0000000112128824 */ /* 0x000fe200078e0a08 */
[----:B---3--:R-:W-:Y:S02]  /*f2e0*/  ISETP.GE.AND P3, PT, R21, RZ, PT ;  /* 0x000000ff1500720c */ /* 0x008fe40003f66270 */
[----:B------:R-:W0:Y:S01]  /*f2f0*/  S2R R21, SR_TID.X ;  /* 0x0000000000157919 */ /* 0x000e220000002100 */
[----:B--2---:R-:W-:-:S03]  /*f300*/  ISETP.GE.AND P2, PT, R9, RZ, PT ;  /* 0x000000ff0900720c */ /* 0x004fc60003f46270 */
[----:B------:R-:W1:Y:S01]  /*f310*/  S2R R9, SR_TID.X ;  /* 0x0000000000097919 */ /* 0x000e620000002100 */
[----:B----4-:R-:W-:Y:S02]  /*f320*/  ISETP.GE.AND P1, PT, R11, RZ, PT ;  /* 0x000000ff0b00720c */ /* 0x010fe40003f26270 */
[----:B-----5:R-:W-:-:S07]  /*f330*/  ISETP.GE.AND P6, PT, R13, RZ, PT ;  /* 0x000000ff0d00720c */ /* 0x020fce0003fc6270 */
[----:B------:R-:W-:Y:S01]  /*f340*/  @!P2 IMAD.MOV R4, RZ, RZ, -R4 ;  /* 0x000000ffff04a224 */ /* 0x000fe200078e0a04 */
[----:B------:R-:W-:-:S05]  /*f350*/  ISETP.GT.U32.AND P2, PT, R8, R16, PT ;  /* 0x000000100800720c */ /* 0x000fca0003f44070 */
[----:B------:R-:W-:Y:S01]  /*f360*/  @!P6 IMAD.MOV R20, RZ, RZ, -R20 ;  /* 0x000000ffff14e224 */ /* 0x000fe200078e0a14 */
[C---:B------:R-:W-:Y:S01]  /*f370*/  ISETP.GT.U32.AND P6, PT, R8.reuse, R14, PT ;  /* 0x0000000e0800720c */ /* 0x040fe20003fc4070 */
[----:B------:R-:W-:Y:S01]  /*f380*/  @!P1 IMAD.MOV R0, RZ, RZ, -R0 ;  /* 0x000000ffff009224 */ /* 0x000fe200078e0a00 */
[C---:B-1----:R-:W-:Y:S02]  /*f390*/  LOP3.LUT R2, R9.reuse, 0x7, RZ, 0xc0, !PT ;  /* 0x0000000709027812 */ /* 0x042fe400078ec0ff */
[----:B------:R-:W-:Y:S01]  /*f3a0*/  ISETP.GT.U32.AND P1, PT, R8, R12, PT ;  /* 0x0000000c0800720c */ /* 0x000fe20003f24070 */
[----:B------:R-:W-:Y:S01]  /*f3b0*/  IMAD.SHL.U32 R3, R9, 0x2, RZ ;  /* 0x0000000209037824 */ /* 0x000fe200078e00ff */
[----:B0-----:R-:W-:Y:S01]  /*f3c0*/  LOP3.LUT R11, R21, 0x80, RZ, 0xc0, !PT ;  /* 0x00000080150b7812 */ /* 0x001fe200078ec0ff */
[----:B------:R-:W-:-:S06]  /*f3d0*/  IMAD.SHL.U32 R21, R9, 0x40, RZ ;  /* 0x0000004009157824 */ /* 0x000fcc00078e00ff */
[--C-:B------:R-:W-:Y:S01]  /*f3e0*/  @!P6 IMAD.IADD R14, R14, 0x1, -R8.reuse ;  /* 0x000000010e0ee824 */ /* 0x100fe200078e0a08 */
[----:B------:R-:W-:Y:S01]  /*f3f0*/  ISETP.GE.AND P6, PT, R28, RZ, PT ;  /* 0x000000ff1c00720c */ /* 0x000fe20003fc6270 */
[----:B------:R-:W-:Y:S01]  /*f400*/  IMAD.SHL.U32 R28, R2, 0x10, RZ ;  /* 0x00000010021c7824 */ /* 0x000fe200078e00ff */
[----:B------:R-:W-:Y:S01]  /*f410*/  STL [R1+0x2af4], R20 ;  /* 0x002af41401007387 */ /* 0x000fe20000100800 */
[----:B------:R-:W-:Y:S01]  /*f420*/  @!P3 IMAD.MOV R5, RZ, RZ, -R5 ;  /* 0x000000ffff05b224 */ /* 0x000fe200078e0a05 */
[----:B------:R-:W-:Y:S01]  /*f430*/  LOP3.LUT R21, R21, 0x1800, RZ, 0xc0, !PT ;  /* 0x0000180015157812 */ /* 0x000fe200078ec0ff */
[----:B------:R-:W-:Y:S01]  /*f440*/  @!P2 IMAD.IADD R16, R16, 0x1, -R8 ;  /* 0x000000011010a824 */ /* 0x000fe200078e0a08 */
[----:B------:R0:W-:Y:S01]  /*f450*/  STL [R1+0x2af8], R0 ;  /* 0x002af80001007387 */ /* 0x0001e20000100800 */
[----:B------:R-:W-:Y:S02]  /*f460*/  LOP3.LUT R28, R28, 0x30, R3, 0x78, !PT ;  /* 0x000000301c1c7812 */ /* 0x000fe400078e7803 */
[----:B------:R-:W-:-:S02]  /*f470*/  ISETP.GE.AND P3, PT, R24, RZ, PT ;  /* 0x000000ff1800720c */ /* 0x000fc40003f66270 */
[----:B------:R-:W-:Y:S02]  /*f480*/  LOP3.LUT R3, R3, 0x10, RZ, 0xc0, !PT ;  /* 0x0000001003037812 */ /* 0x000fe400078ec0ff */
[----:B------:R-:W-:Y:S02]  /*f490*/  ISETP.NE.U32.AND P2, PT, R11, RZ, PT ;  /* 0x000000ff0b00720c */ /* 0x000fe40003f45070 */
[----:B0-----:R-:W-:Y:S01]  /*f4a0*/  LOP3.LUT R0, R9, 0x7f, RZ, 0xc0, !PT ;  /* 0x0000007f09007812 */ /* 0x001fe200078ec0ff */
[----:B------:R-:W-:Y:S01]  /*f4b0*/  @!P1 IMAD.IADD R12, R12, 0x1, -R8 ;  /* 0x000000010c0c9824 */ /* 0x000fe200078e0a08 */
[----:B------:R-:W-:Y:S01]  /*f4c0*/  ISETP.GE.AND P1, PT, R29, RZ, PT ;  /* 0x000000ff1d00720c */ /* 0x000fe20003f26270 */
[C---:B------:R-:W-:Y:S01]  /*f4d0*/  IMAD R27, R2.reuse, 0x410, RZ ;  /* 0x00000410021b7824 */ /* 0x040fe200078e02ff */
[----:B------:R-:W-:Y:S01]  /*f4e0*/  LEA.HI R3, R11, R3, RZ, 0x1e ;  /* 0x000000030b037211 */ /* 0x000fe200078ff0ff */
[----:B------:R-:W-:Y:S01]  /*f4f0*/  IMAD R21, R2, 0x100, R21 ;  /* 0x0000010002157824 */ /* 0x000fe200078e0215 */
[----:B------:R-:W-:Y:S01]  /*f500*/  SEL R2, RZ, 0x110, !P2 ;  /* 0x00000110ff027807 */ /* 0x000fe20005000000 */
[----:B------:R-:W-:Y:S01]  /*f510*/  IMAD.SHL.U32 R29, R0, 0x2, RZ ;  /* 0x00000002001d7824 */ /* 0x000fe200078e00ff */
[----:B------:R-:W-:Y:S01]  /*f520*/  ISETP.GE.AND P2, PT, R26, RZ, PT ;  /* 0x000000ff1a00720c */ /* 0x000fe20003f46270 */
[----:B------:R-:W-:Y:S01]  /*f530*/  STL [R1+0x2afc], R4 ;  /* 0x002afc0401007387 */ /* 0x000fe20000100800 */
[----:B------:R-:W-:Y:S01]  /*f540*/  IMAD.SHL.U32 R26, R9, 0x200, RZ ;  /* 0x00000200091a7824 */ /* 0x000fe200078e00ff */
[----:B------:R-:W-:-:S02]  /*f550*/  LOP3.LUT R3, R27, R3, RZ, 0x3c, !PT ;  /* 0x000000031b037212 */ /* 0x000fc400078e3cff */
[----:B------:R-:W-:Y:S01]  /*f560*/  STL [R1+0x2b00], R5 ;  /* 0x002b000501007387 */ /* 0x000fe20000100800 */
[----:B------:R-:W-:Y:S01]  /*f570*/  LOP3.LUT R2, R2, R29, RZ, 0x3c, !PT ;  /* 0x0000001d02027212 */ /* 0x000fe200078e3cff */
[----:B------:R-:W-:Y:S02]  /*f580*/  IMAD.IADD R28, R21, 0x1, R28 ;  /* 0x00000001151c7824 */ /* 0x000fe400078e021c */
[----:B------:R-:W2:Y:S01]  /*f590*/  LDL.LU R24, [R1+0x2b98] ;  /* 0x002b980001187983 */ /* 0x000ea20000300800 */
[----:B------:R-:W-:-:S03]  /*f5a0*/  LOP3.LUT R3, R3, 0x2000, R26, 0xf8, !PT ;  /* 0x0000200003037812 */ /* 0x000fc600078ef81a */
[----:B------:R-:W-:Y:S01]  /*f5b0*/  STL [R1+0x2b04], R6 ;  /* 0x002b040601007387 */ /* 0x000fe20000100800 */
[----:B------:R-:W-:-:S03]  /*f5c0*/  @!P3 IMAD.MOV R7, RZ, RZ, -R7 ;  /* 0x000000ffff07b224 */ /* 0x000fc600078e0a07 */
[----:B------:R-:W3:Y:S04]  /*f5d0*/  LDL.LU R23, [R1+0x2b94] ;  /* 0x002b940001177983 */ /* 0x000ee80000300800 */
[----:B------:R-:W4:Y:S04]  /*f5e0*/  LDL.LU R22, [R1+0x2b90] ;  /* 0x002b900001167983 */ /* 0x000f280000300800 */
[----:B------:R-:W-:Y:S04]  /*f5f0*/  STL [R1+0x2a58], R2 ;  /* 0x002a580201007387 */ /* 0x000fe80000100800 */
[----:B------:R-:W-:Y:S04]  /*f600*/  STL [R1+0x2a5c], R28 ;  /* 0x002a5c1c01007387 */ /* 0x000fe80000100800 */
[----:B------:R-:W-:Y:S04]  /*f610*/  STL [R1+0x2a60], R3 ;  /* 0x002a600301007387 */ /* 0x000fe80000100800 */
[----:B------:R0:W-:Y:S01]  /*f620*/  STL [R1+0x2b08], R7 ;  /* 0x002b080701007387 */ /* 0x0001e20000100800 */
[----:B------:R-:W-:-:S03]  /*f630*/  IMAD R0, R0, c[0x0][0x18c], RZ ;  /* 0x0000630000007a24 */ /* 0x000fc600078e02ff */
[----:B0-----:R-:W5:Y:S04]  /*f640*/  LDL.LU R7, [R1+0x38] ;  /* 0x0000380001077983 */ /* 0x001f680000300800 */
[----:B------:R-:W5:Y:S04]  /*f650*/  LDL.LU R3, [R1+0x54] ;  /* 0x0000540001037983 */ /* 0x000f680000300800 */
[----:B------:R-:W5:Y:S04]  /*f660*/  LDL.LU R26, [R1+0x60] ;  /* 0x00006000011a7983 */ /* 0x000f680000300800 */
[----:B------:R-:W5:Y:S04]  /*f670*/  LDL.LU R28, [R1+0x7c] ;  /* 0x00007c00011c7983 */ /* 0x000f680000300800 */
[----:B------:R-:W5:Y:S04]  /*f680*/  LDL.LU R2, [R1+0x3b0] ;  /* 0x0003b00001027983 */ /* 0x000f680000300800 */
[----:B------:R-:W5:Y:S04]  /*f690*/  LDL.LU R29, [R1+0x3b4] ;  /* 0x0003b400011d7983 */ /* 0x000f680000300800 */
[----:B------:R-:W5:Y:S01]  /*f6a0*/  LDL.LU R27, [R1+0x3b8] ;  /* 0x0003b800011b7983 */ /* 0x000f620000300800 */
[----:B------:R-:W-:-:S03]  /*f6b0*/  LEA R8, P3, R0, c[0x0][0x168], 0x1 ;  /* 0x00005a0000087a11 */ /* 0x000fc600078608ff */
[----:B------:R-:W5:Y:S04]  /*f6c0*/  LDL.LU R6, [R1+0x3bc] ;  /* 0x0003bc0001067983 */ /* 0x000f680000300800 */
[----:B------:R-:W5:Y:S04]  /*f6d0*/  LDL.LU R5, [R1+0x3c4] ;  /* 0x0003c40001057983 */ /* 0x000f680000300800 */
[----:B------:R-:W5:Y:S04]  /*f6e0*/  LDL.LU R4, [R1+0x3cc] ;  /* 0x0003cc0001047983 */ /* 0x000f680000300800 */
[----:B------:R-:W5:Y:S04]  /*f6f0*/  LDL.LU R0, [R1+0x3d0] ;  /* 0x0003d00001007983 */ /* 0x000f680000300800 */
[----:B------:R-:W5:Y:S04]  /*f700*/  LDL.LU R20, [R1+0x3d4] ;  /* 0x0003d40001147983 */ /* 0x000f680000300800 */
[----:B------:R-:W5:Y:S04]  /*f710*/  LDL.LU R19, [R1+0x3c8] ;  /* 0x0003c80001137983 */ /* 0x000f680000300800 */
[----:B------:R-:W5:Y:S04]  /*f720*/  LDL.LU R17, [R1+0x3c0] ;  /* 0x0003c00001117983 */ /* 0x000f680000300800 */
[----:B------:R-:W5:Y:S04]  /*f730*/  LDL.LU R15, [R1+0x80] ;  /* 0x00008000010f7983 */ /* 0x000f680000300800 */
[----:B------:R-:W5:Y:S01]  /*f740*/  LDL.LU R13, [R1+0x3a0] ;  /* 0x0003a000010d7983 */ /* 0x000f620000300800 */
[----:B------:R-:W-:Y:S01]  /*f750*/  @!P4 IMAD.MOV R10, RZ, RZ, -R10 ;  /* 0x000000ffff0ac224 */ /* 0x000fe200078e0a0a */
[----:B------:R-:W-:Y:S01]  /*f760*/  ISETP.NE.AND P0, PT, RZ, c[0x0][0x17c], PT ;  /* 0x00005f00ff007a0c */ /* 0x000fe20003f05270 */
[----:B------:R-:W-:Y:S01]  /*f770*/  @!P5 IMAD.MOV R12, RZ, RZ, -R12 ;  /* 0x000000ffff0cd224 */ /* 0x000fe200078e0a0c */
[----:B------:R-:W-:Y:S01]  /*f780*/  LOP3.LUT R21, RZ, c[0x0][0x17c], RZ, 0x33, !PT ;  /* 0x00005f00ff157a12 */ /* 0x000fe200078e33ff */
[----:B------:R-:W5:Y:S01]  /*f790*/  LDL.LU R11, [R1+0x3a4] ;  /* 0x0003a400010b7983 */ /* 0x000f620000300800 */
[----:B------:R-:W-:-:S02]  /*f7a0*/  @!P1 IMAD.MOV R14, RZ, RZ, -R14 ;  /* 0x000000ffff0e9224 */ /* 0x000fc400078e0a0e */
[----:B------:R-:W-:Y:S01]  /*f7b0*/  @!P6 IMAD.MOV R16, RZ, RZ, -R16 ;  /* 0x000000ffff10e224 */ /* 0x000fe200078e0a10 */
[----:B------:R-:W5:Y:S01]  /*f7c0*/  LDL.LU R9, [R1+0x3a8] ;  /* 0x0003a80001097983 */ /* 0x000f620000300800 */
[----:B------:R-:W-:-:S03]  /*f7d0*/  @!P2 IMAD.MOV R18, RZ, RZ, -R18 ;  /* 0x000000ffff12a224 */ /* 0x000fc600078e0a12 */
[----:B------:R-:W-:Y:S04]  /*f7e0*/  STL [R1+0x2ac8], R8 ;  /* 0x002ac80801007387 */ /* 0x000fe80000100800 */
[----:B------:R2:W-:Y:S04]  /*f7f0*/  STL [R1+0x2b0c], R10 ;  /* 0x002b0c0a01007387 */ /* 0x0005e80000100800 */
[----:B------:R3:W-:Y:S04]  /*f800*/  STL [R1+0x2b10], R12 ;  /* 0x002b100c01007387 */ /* 0x0007e80000100800 */
[----:B------:R-:W-:Y:S04]  /*f810*/  STL [R1+0x2b14], R14 ;  /* 0x002b140e01007387 */ /* 0x000fe80000100800 */
[----:B------:R-:W-:Y:S04]  /*f820*/  STL [R1+0x2b18], R16 ;  /* 0x002b181001007387 */ /* 0x000fe80000100800 */
[----:B------:R-:W-:Y:S01]  /*f830*/  STL [R1+0x2b1c], R18 ;  /* 0x002b1c1201007387 */ /* 0x000fe20000100800 */
[----:B--2---:R-:W-:-:S02]  /*f840*/  SEL R10, R21, R24, !P0 ;  /* 0x00000018150a7207 */ /* 0x004fc40004000000 */
[C---:B---3--:R-:W-:Y:S02]  /*f850*/  SEL R12, R21.reuse, R23, !P0 ;  /* 0x00000017150c7207 */ /* 0x048fe40004000000 */
[----:B----4-:R-:W-:-:S05]  /*f860*/  SEL R8, R21, R22, !P0 ;  /* 0x0000001615087207 */ /* 0x010fca0004000000 */
[----:B------:R0:W-:Y:S04]  /*f870*/  STL [R1+0x40], R8 ;  /* 0x0000400801007387 */ /* 0x0001e80000100800 */
[----:B------:R-:W-:Y:S01]  /*f880*/  STL [R1+0x3c], R12 ;  /* 0x00003c0c01007387 */ /* 0x000fe20000100800 */
[----:B0-----:R-:W-:-:S03]  /*f890*/  SEL R8, R21, R25, !P0 ;  /* 0x0000001915087207 */ /* 0x001fc60004000000 */
[----:B------:R-:W-:Y:S04]  /*f8a0*/  STL [R1+0x30], R10 ;  /* 0x0000300a01007387 */ /* 0x000fe80000100800 */
[----:B------:R0:W-:Y:S01]  /*f8b0*/  STL [R1+0x20], R8 ;  /* 0x0000200801007387 */ /* 0x0001e20000100800 */
[C---:B-----5:R-:W-:Y:S02]  /*f8c0*/  SEL R7, R21.reuse, R7, !P0 ;  /* 0x0000000715077207 */ /* 0x060fe40004000000 */
[----:B------:R-:W-:-:S03]  /*f8d0*/  SEL R3, R21, R3, !P0 ;  /* 0x0000000315037207 */ /* 0x000fc60004000000 */
[----:B------:R1:W-:Y:S01]  /*f8e0*/  STL [R1+0x14], R7 ;  /* 0x0000140701007387 */ /* 0x0003e20000100800 */
[----:B0-----:R-:W-:-:S03]  /*f8f0*/  SEL R8, R21, R26, !P0 ;  /* 0x0000001a15087207 */ /* 0x001fc60004000000 */
[----:B------:R0:W-:Y:S01]  /*f900*/  STL [R1+0x10], R3 ;  /* 0x0000100301007387 */ /* 0x0001e20000100800 */
[----:B-1----:R-:W-:-:S03]  /*f910*/  SEL R7, R21, R28, !P0 ;  /* 0x0000001c15077207 */ /* 0x002fc60004000000 */
[----:B------:R-:W-:Y:S01]  /*f920*/  STL [R1+0xc], R8 ;  /* 0x00000c0801007387 */ /* 0x000fe20000100800 */
[C---:B0-----:R-:W-:Y:S02]  /*f930*/  SEL R3, R21.reuse, R2, !P0 ;  /* 0x0000000215037207 */ /* 0x041fe40004000000 */
[C---:B------:R-:W-:Y:S02]  /*f940*/  SEL R2, R21.reuse, R29, !P0 ;  /* 0x0000001d15027207 */ /* 0x040fe40004000000 */
[C---:B------:R-:W-:Y:S01]  /*f950*/  SEL R22, R21.reuse, R27, !P0 ;  /* 0x0000001b15167207 */ /* 0x040fe20004000000 */
[----:B------:R-:W-:Y:S01]  /*f960*/  STL [R1+0x8], R7 ;  /* 0x0000080701007387 */ /* 0x000fe20000100800 */
[----:B------:R-:W-:-:S03]  /*f970*/  SEL R23, R21, R6, !P0 ;  /* 0x0000000615177207 */ /* 0x000fc60004000000 */
[----:B------:R-:W-:Y:S01]  /*f980*/  STL [R1+0x4], R3 ;  /* 0x0000040301007387 */ /* 0x000fe20000100800 */
[----:B------:R-:W-:-:S03]  /*f990*/  SEL R24, R21, R5, !P0 ;  /* 0x0000000515187207 */ /* 0x000fc60004000000 */
[----:B------:R-:W-:Y:S01]  /*f9a0*/  STL [R1+0x2b20], R22 ;  /* 0x002b201601007387 */ /* 0x000fe20000100800 */
[----:B------:R-:W-:-:S03]  /*f9b0*/  SEL R25, R21, R4, !P0 ;  /* 0x0000000415197207 */ /* 0x000fc60004000000 */
[----:B------:R0:W-:Y:S01]  /*f9c0*/  STL [R1], R2 ;  /* 0x0000000201007387 */ /* 0x0001e20000100800 */
[----:B------:R-:W-:-:S03]  /*f9d0*/  SEL R26, R21, R0, !P0 ;  /* 0x00000000151a7207 */ /* 0x000fc60004000000 */
[----:B------:R-:W-:Y:S01]  /*f9e0*/  STL [R1+0x2b24], R23 ;  /* 0x002b241701007387 */ /* 0x000fe20000100800 */
[----:B------:R-:W-:-:S03]  /*f9f0*/  SEL R27, R21, R20, !P0 ;  /* 0x00000014151b7207 */ /* 0x000fc60004000000 */
[----:B------:R-:W-:Y:S01]  /*fa00*/  STL [R1+0x2b28], R24 ;  /* 0x002b281801007387 */ /* 0x000fe20000100800 */
[----:B------:R-:W-:-:S03]  /*fa10*/  SEL R29, R21, R19, !P0 ;  /* 0x00000013151d7207 */ /* 0x000fc60004000000 */
[----:B------:R-:W-:Y:S01]  /*fa20*/  STL [R1+0x2b2c], R25 ;  /* 0x002b2c1901007387 */ /* 0x000fe20000100800 */
[----:B0-----:R-:W-:-:S03]  /*fa30*/  SEL R2, R21, R17, !P0 ;  /* 0x0000001115027207 */ /* 0x001fc60004000000 */
[----:B------:R-:W-:Y:S01]  /*fa40*/  STL [R1+0x2b30], R26 ;  /* 0x002b301a01007387 */ /* 0x000fe20000100800 */
[----:B------:R-:W-:-:S03]  /*fa50*/  SEL R0, R21, R15, !P0 ;  /* 0x0000000f15007207 */ /* 0x000fc60004000000 */
[----:B------:R-:W-:Y:S01]  /*fa60*/  STL [R1+0x2b34], R27 ;  /* 0x002b341b01007387 */ /* 0x000fe20000100800 */
[----:B------:R-:W-:-:S03]  /*fa70*/  SEL R3, R21, R13, !P0 ;  /* 0x0000000d15037207 */ /* 0x000fc60004000000 */
[----:B------:R0:W-:Y:S04]  /*fa80*/  STL [R1+0x2b38], R29 ;  /* 0x002b381d01007387 */ /* 0x0001e80000100800 */
[----:B------:R1:W-:Y:S04]  /*fa90*/  STL [R1+0x2c], R2 ;  /* 0x00002c0201007387 */ /* 0x0003e80000100800 */
[----:B------:R2:W-:Y:S04]  /*faa0*/  STL [R1+0x38], R0 ;  /* 0x0000380001007387 */ /* 0x0005e80000100800 */
[----:B------:R-:W-:Y:S04]  /*fab0*/  STL [R1+0x54], R3 ;  /* 0x0000540301007387 */ /* 0x000fe80000100800 */
[----:B0-----:R-:W3:Y:S01]  /*fac0*/  LDL.LU R29, [R1+0x98] ;  /* 0x00009800011d7983 */ /* 0x001ee20000300800 */
[----:B-1----:R-:W-:-:S02]  /*fad0*/  SEL R2, R21, R11, !P0 ;  /* 0x0000000b15027207 */ /* 0x002fc40004000000 */
[----:B--2---:R-:W-:-:S03]  /*fae0*/  SEL R0, R21, R9, !P0 ;  /* 0x0000000915007207 */ /* 0x004fc60004000000 */
[----:B------:R-:W-:Y:S04]  /*faf0*/  STL [R1+0x60], R2 ;  /* 0x0000600201007387 */ /* 0x000fe80000100800 */
[----:B---3--:R0:W-:Y:S04]  /*fb00*/  STL [R1+0x2b84], R29 ;  /* 0x002b841d01007387 */ /* 0x0081e80000100800 */
[----:B------:R-:W-:Y:S04]  /*fb10*/  STL [R1+0x7c], R0 ;  /* 0x00007c0001007387 */ /* 0x000fe80000100800 */
[----:B0-----:R-:W2:Y:S04]  /*fb20*/  LDL.LU R29, [R1+0x88] ;  /* 0x00008800011d7983 */ /* 0x001ea80000300800 */
[----:B--2---:R0:W-:Y:S04]  /*fb30*/  STL [R1+0x2b88], R29 ;  /* 0x002b881d01007387 */ /* 0x0041e80000100800 */
[----:B0-----:R-:W2:Y:S04]  /*fb40*/  LDL.LU R29, [R1+0x84] ;  /* 0x00008400011d7983 */ /* 0x001ea80000300800 */
[----:B--2---:R0:W-:Y:S04]  /*fb50*/  STL [R1+0x2b8c], R29 ;  /* 0x002b8c1d01007387 */ /* 0x0041e80000100800 */
[----:B0-----:R-:W2:Y:S04]  /*fb60*/  LDL.LU R29, [R1+0x3ac] ;  /* 0x0003ac00011d7983 */ /* 0x001ea80000300800 */
[----:B------:R-:W3:Y:S04]  /*fb70*/  LDL.LU R27, [R1+0xac] ;  /* 0x0000ac00011b7983 */ /* 0x000ee80000300800 */
[----:B------:R-:W4:Y:S04]  /*fb80*/  LDL.LU R26, [R1+0xdc] ;  /* 0x0000dc00011a7983 */ /* 0x000f280000300800 */
[----:B------:R-:W5:Y:S04]  /*fb90*/  LDL.LU R25, [R1+0xe4] ;  /* 0x0000e40001197983 */ /* 0x000f680000300800 */
[----:B------:R-:W3:Y:S04]  /*fba0*/  LDL.LU R24, [R1+0xec] ;  /* 0x0000ec0001187983 */ /* 0x000ee80000300800 */
        /* <DEDUP_REMOVED lines=22> */
[----:B------:R-:W3:Y:S01]  /*fd10*/  LDL.LU R9, [R1+0x374] ;  /* 0x0003740001097983 */ /* 0x000ee20000300800 */
[----:B--2---:R-:W-:-:S05]  /*fd20*/  SEL R29, R21, R29, !P0 ;  /* 0x0000001d151d7207 */ /* 0x004fca0004000000 */
[----:B------:R0:W-:Y:S04]  /*fd30*/  STL [R1+0x80], R29 ;  /* 0x0000801d01007387 */ /* 0x0001e80000100800 */
[----:B0-----:R-:W2:Y:S02]  /*fd40*/  LDL.LU R29, [R1+0x2b8c] ;  /* 0x002b8c00011d7983 */ /* 0x001ea40000300800 */
[----:B--2---:R-:W-:-:S05]  /*fd50*/  SEL R29, R21, R29, !P0 ;  /* 0x0000001d151d7207 */ /* 0x004fca0004000000 */
[----:B------:R0:W-:Y:S04]  /*fd60*/  STL [R1+0x84], R29 ;  /* 0x0000841d01007387 */ /* 0x0001e80000100800 */
[----:B0-----:R-:W2:Y:S02]  /*fd70*/  LDL.LU R29, [R1+0x2b88] ;  /* 0x002b8800011d7983 */ /* 0x001ea40000300800 */
[----:B--2---:R-:W-:-:S05]  /*fd80*/  SEL R29, R21, R29, !P0 ;  /* 0x0000001d151d7207 */ /* 0x004fca0004000000 */
[----:B------:R0:W-:Y:S04]  /*fd90*/  STL [R1+0x88], R29 ;  /* 0x0000881d01007387 */ /* 0x0001e80000100800 */
[----:B0-----:R-:W2:Y:S01]  /*fda0*/  LDL.LU R29, [R1+0x2b84] ;  /* 0x002b8400011d7983 */ /* 0x001ea20000300800 */
[C---:B---3--:R-:W-:Y:S02]  /*fdb0*/  SEL R27, R21.reuse, R27, !P0 ;  /* 0x0000001b151b7207 */ /* 0x048fe40004000000 */
[C---:B------:R-:W-:Y:S02]  /*fdc0*/  SEL R5, R21.reuse, R5, !P0 ;  /* 0x0000000515057207 */ /* 0x040fe40004000000 */
[----:B--2---:R-:W-:-:S05]  /*fdd0*/  SEL R29, R21, R29, !P0 ;  /* 0x0000001d151d7207 */ /* 0x004fca0004000000 */
[----:B------:R4:W-:Y:S04]  /*fde0*/  STL [R1+0x98], R29 ;  /* 0x0000981d01007387 */ /* 0x0009e80000100800 */
[----:B------:R5:W-:Y:S01]  /*fdf0*/  STL [R1+0xac], R27 ;  /* 0x0000ac1b01007387 */ /* 0x000be20000100800 */
[C---:B----4-:R-:W-:Y:S02]  /*fe00*/  SEL R29, R21.reuse, R26, !P0 ;  /* 0x0000001a151d7207 */ /* 0x050fe40004000000 */
[C---:B------:R-:W-:Y:S02]  /*fe10*/  SEL R26, R21.reuse, R24, !P0 ;  /* 0x00000018151a7207 */ /* 0x040fe40004000000 */
[C---:B-----5:R-:W-:Y:S02]  /*fe20*/  SEL R27, R21.reuse, R25, !P0 ;  /* 0x00000019151b7207 */ /* 0x060fe40004000000 */
[C---:B------:R-:W-:Y:S01]  /*fe30*/  SEL R25, R21.reuse, R23, !P0 ;  /* 0x0000001715197207 */ /* 0x040fe20004000000 */
[----:B------:R-:W-:Y:S01]  /*fe40*/  STL [R1+0xdc], R29 ;  /* 0x0000dc1d01007387 */ /* 0x000fe20000100800 */
[----:B------:R-:W-:-:S02]  /*fe50*/  SEL R24, R21, R22, !P0 ;  /* 0x0000001615187207 */ /* 0x000fc40004000000 */
[C---:B------:R-:W-:Y:S01]  /*fe60*/  SEL R23, R21.reuse, R18, !P0 ;  /* 0x0000001215177207 */ /* 0x040fe20004000000 */
[----:B------:R-:W-:Y:S01]  /*fe70*/  STL [R1+0xe4], R27 ;  /* 0x0000e41b01007387 */ /* 0x000fe20000100800 */
[C---:B------:R-:W-:Y:S02]  /*fe80*/  SEL R22, R21.reuse, R16, !P0 ;  /* 0x0000001015167207 */ /* 0x040fe40004000000 */
[C---:B------:R-:W-:Y:S01]  /*fe90*/  SEL R18, R21.reuse, R14, !P0 ;  /* 0x0000000e15127207 */ /* 0x040fe20004000000 */
[----:B------:R-:W-:Y:S01]  /*fea0*/  STL [R1+0xec], R26 ;  /* 0x0000ec1a01007387 */ /* 0x000fe20000100800 */
        /* <DEDUP_REMOVED lines=12> */
[----:B------:R-:W-:Y:S04]  /*ff70*/  STL [R1+0x148], R16 ;  /* 0x0001481001007387 */ /* 0x000fe80000100800 */
[----:B------:R-:W-:Y:S01]  /*ff80*/  STL [R1+0x198], R14 ;  /* 0x0001980e01007387 */ /* 0x000fe20000100800 */
[----:B------:R-:W-:-:S03]  /*ff90*/  SEL R2, R21, R6, !P0 ;  /* 0x0000000615027207 */ /* 0x000fc60004000000 */
[----:B------:R-:W-:Y:S04]  /*ffa0*/  STL [R1+0x1a0], R12 ;  /* 0x0001a00c01007387 */ /* 0x000fe80000100800 */
[----:B------:R-:W-:Y:S04]  /*ffb0*/  STL [R1+0x1a8], R10 ;  /* 0x0001a80a01007387 */ /* 0x000fe80000100800 */
[----:B------:R-:W-:Y:S04]  /*ffc0*/  STL [R1+0x1e4], R8 ;  /* 0x0001e40801007387 */ /* 0x000fe80000100800 */
[----:B------:R-:W-:Y:S04]  /*ffd0*/  STL [R1+0x1f0], R7 ;  /* 0x0001f00701007387 */ /* 0x000fe80000100800 */
[----:B------:R0:W-:Y:S04]  /*ffe0*/  STL [R1+0x1f8], R3 ;  /* 0x0001f80301007387 */ /* 0x0001e80000100800 */
[----:B------:R1:W-:Y:S01]  /*fff0*/  STL [R1+0x400], R2 ;  /* 0x0004000201007387 */ /* 0x0003e20000100800 */
[----:B0-----:R-:W-:-:S03]  /*10000*/  SEL R3, R21, R4, !P0 ;  /* 0x0000000415037207 */ /* 0x001fc60004000000 */
[----:B------:R-:W-:Y:S01]  /*10010*/  STL [R1+0x3fc], R5 ;  /* 0x0003fc0501007387 */ /* 0x000fe20000100800 */
[----:B-1----:R-:W-:-:S03]  /*10020*/  SEL R2, R21, R0, !P0 ;  /* 0x0000000015027207 */ /* 0x002fc60004000000 */
[----:B------:R0:W-:Y:S01]  /*10030*/  STL [R1+0x3f8], R3 ;  /* 0x0003f80301007387 */ /* 0x0001e20000100800 */
[----:B------:R-:W-:-:S03]  /*10040*/  SEL R0, R21, R20, !P0 ;  /* 0x0000001415007207 */ /* 0x000fc60004000000 */
[----:B------:R1:W-:Y:S01]  /*10050*/  STL [R1+0x3ec], R2 ;  /* 0x0003ec0201007387 */ /* 0x0003e20000100800 */
[----:B0-----:R-:W-:-:S03]  /*10060*/  SEL R3, R21, R19, !P0 ;  /* 0x0000001315037207 */ /* 0x001fc60004000000 */
[----:B------:R0:W-:Y:S01]  /*10070*/  STL [R1+0x3e8], R0 ;  /* 0x0003e80001007387 */ /* 0x0001e20000100800 */
[----:B-1----:R-:W-:-:S03]  /*10080*/  SEL R2, R21, R17, !P0 ;  /* 0x0000001115027207 */ /* 0x002fc60004000000 */
[----:B------:R1:W-:Y:S01]  /*10090*/  STL [R1+0x3e4], R3 ;  /* 0x0003e40301007387 */ /* 0x0003e20000100800 */
[----:B0-----:R-:W-:-:S03]  /*100a0*/  SEL R0, R21, R15, !P0 ;  /* 0x0000000f15007207 */ /* 0x001fc60004000000 */
[----:B------:R0:W-:Y:S01]  /*100b0*/  STL [R1+0x3e0], R2 ;  /* 0x0003e00201007387 */ /* 0x0001e20000100800 */
[----:B-1----:R-:W-:-:S03]  /*100c0*/  SEL R3, R21, R13, !P0 ;  /* 0x0000000d15037207 */ /* 0x002fc60004000000 */
[----:B------:R1:W-:Y:S04]  /*100d0*/  STL [R1+0x3dc], R0 ;  /* 0x0003dc0001007387 */ /* 0x0003e80000100800 */
[----:B------:R-:W-:Y:S04]  /*100e0*/  STL [R1+0x3d8], R3 ;  /* 0x0003d80301007387 */ /* 0x000fe80000100800 */
[----:B------:R-:W2:Y:S01]  /*100f0*/  LDL.LU R29, [R1+0x318] ;  /* 0x00031800011d7983 */ /* 0x000ea20000300800 */
[C---:B0-----:R-:W-:Y:S02]  /*10100*/  SEL R2, R21.reuse, R11, !P0 ;  /* 0x0000000b15027207 */ /* 0x041fe40004000000 */
[----:B-1----:R-:W-:-:S03]  /*10110*/  SEL R0, R21, R9, !P0 ;  /* 0x0000000915007207 */ /* 0x002fc60004000000 */
[----:B------:R-:W-:Y:S04]  /*10120*/  STL [R1+0x3d4], R2 ;  /* 0x0003d40201007387 */ /* 0x000fe80000100800 */
[----:B--2---:R0:W-:Y:S04]  /*10130*/  STL [R1+0x2b78], R29 ;  /* 0x002b781d01007387 */ /* 0x0041e80000100800 */
        /* <DEDUP_REMOVED lines=538> */
[C---:B----4-:R-:W-:Y:S02]  /*122e0*/  SEL R26, R21.reuse, R26, !P0 ;  /* 0x0000001a151a7207 */ /* 0x050fe40004000000 */
[C---:B-----5:R-:W-:Y:S02]  /*122f0*/  SEL R25, R21.reuse, R25, !P0 ;  /* 0x0000001915197207 */ /* 0x060fe40004000000 */
[----:B------:R-:W-:-:S02]  /*12300*/  SEL R24, R21, R24, !P0 ;  /* 0x0000001815187207 */ /* 0x000fc40004000000 */
[C---:B------:R-:W-:Y:S02]  /*12310*/  SEL R23, R21.reuse, R23, !P0 ;  /* 0x0000001715177207 */ /* 0x040fe40004000000 */
[C---:B------:R-:W-:Y:S02]  /*12320*/  SEL R22, R21.reuse, R22, !P0 ;  /* 0x0000001615167207 */ /* 0x040fe40004000000 */
[C---:B------:R-:W-:Y:S02]  /*12330*/  SEL R18, R21.reuse, R18, !P0 ;  /* 0x0000001215127207 */ /* 0x040fe40004000000 */
[C---:B------:R-:W-:Y:S02]  /*12340*/  SEL R16, R21.reuse, R16, !P0 ;  /* 0x0000001015107207 */ /* 0x040fe40004000000 */
[C---:B------:R-:W-:Y:S02]  /*12350*/  SEL R14, R21.reuse, R14, !P0 ;  /* 0x0000000e150e7207 */ /* 0x040fe40004000000 */
        /* <DEDUP_REMOVED lines=14> */
[----:B--2---:R-:W-:-:S05]  /*12440*/  SEL R29, R21, R29, !P0 ;  /* 0x0000001d151d7207 */ /* 0x004fca0004000000 */
[----:B------:R0:W-:Y:S04]  /*12450*/  STL [R1+0x134], R29 ;  /* 0x0001341d01007387 */ /* 0x0001e80000100800 */
[----:B0-----:R-:W2:Y:S04]  /*12460*/  LDL.LU R29, [R1+0x2b38] ;  /* 0x002b3800011d7983 */ /* 0x001ea80000300800 */
[----:B------:R0:W-:Y:S04]  /*12470*/  STL [R1+0x130], R27 ;  /* 0x0001301b01007387 */ /* 0x0001e80000100800 */
[----:B0-----:R-:W3:Y:S04]  /*12480*/  LDL.LU R27, [R1+0x2b34] ;  /* 0x002b3400011b7983 */ /* 0x001ee80000300800 */
[----:B------:R0:W-:Y:S04]  /*12490*/  STL [R1+0x12c], R26 ;  /* 0x00012c1a01007387 */ /* 0x0001e80000100800 */
[----:B0-----:R-:W4:Y:S04]  /*124a0*/  LDL.LU R26, [R1+0x2b30] ;  /* 0x002b3000011a7983 */ /* 0x001f280000300800 */
[----:B------:R0:W-:Y:S04]  /*124b0*/  STL [R1+0x128], R25 ;  /* 0x0001281901007387 */ /* 0x0001e80000100800 */
[----:B0-----:R-:W5:Y:S04]  /*124c0*/  LDL.LU R25, [R1+0x2b2c] ;  /* 0x002b2c0001197983 */ /* 0x001f680000300800 */
[----:B------:R0:W-:Y:S04]  /*124d0*/  STL [R1+0x124], R24 ;  /* 0x0001241801007387 */ /* 0x0001e80000100800 */
[----:B0-----:R-:W2:Y:S04]  /*124e0*/  LDL.LU R24, [R1+0x2b28] ;  /* 0x002b280001187983 */ /* 0x001ea80000300800 */
        /* <DEDUP_REMOVED lines=35> */
[----:B0-----:R-:W3:Y:S04]  /*12720*/  LDL.LU R11, [R1+0x2ae0] ;  /* 0x002ae000010b7983 */ /* 0x001ee80000300800 */
[----:B------:R0:W-:Y:S04]  /*12730*/  STL [R1+0xa0], R9 ;  /* 0x0000a00901007387 */ /* 0x0001e80000100800 */
[----:B0-----:R-:W4:Y:S01]  /*12740*/  LDL.LU R9, [R1+0x2adc] ;  /* 0x002adc0001097983 */ /* 0x001f220000300800 */
[----:B------:R-:W-:-:S05]  /*12750*/  SEL R8, R21, R8, !P0 ;  /* 0x0000000815087207 */ /* 0x000fca0004000000 */
[----:B------:R0:W-:Y:S01]  /*12760*/  STL [R1+0x9c], R8 ;  /* 0x00009c0801007387 */ /* 0x0001e20000100800 */
[C---:B------:R-:W-:Y:S02]  /*12770*/  SEL R28, R21.reuse, R28, !P0 ;  /* 0x0000001c151c7207 */ /* 0x040fe40004000000 */
[C---:B0-----:R-:W-:Y:S02]  /*12780*/  SEL R8, R21.reuse, R3, !P0 ;  /* 0x0000000315087207 */ /* 0x041fe40004000000 */
[----:B------:R-:W-:-:S03]  /*12790*/  SEL R3, R21, R2, !P0 ;  /* 0x0000000215037207 */ /* 0x000fc60004000000 */
[----:B------:R-:W-:Y:S04]  /*127a0*/  STL [R1+0x94], R8 ;  /* 0x0000940801007387 */ /* 0x000fe80000100800 */
[----:B------:R-:W-:Y:S04]  /*127b0*/  STL [R1+0x90], R28 ;  /* 0x0000901c01007387 */ /* 0x000fe80000100800 */
[----:B------:R2:W-:Y:S02]  /*127c0*/  STL [R1+0x8c], R3 ;  /* 0x00008c0301007387 */ /* 0x0005e40000100800 */
[----:B--2---:R-:W-:-:S02]  /*127d0*/  SEL R3, R21, R13, !P0 ;  /* 0x0000000d15037207 */ /* 0x004fc40004000000 */
[C---:B---3--:R-:W-:Y:S02]  /*127e0*/  SEL R2, R21.reuse, R11, !P0 ;  /* 0x0000000b15027207 */ /* 0x048fe40004000000 */
[----:B----4-:R-:W-:-:S05]  /*127f0*/  SEL R8, R21, R9, !P0 ;  /* 0x0000000915087207 */ /* 0x010fca0004000000 */
[----:B------:R0:W-:Y:S04]  /*12800*/  STL [R1+0x78], R8 ;  /* 0x0000780801007387 */ /* 0x0001e80000100800 */
[----:B------:R1:W-:Y:S01]  /*12810*/  STL [R1+0x74], R2 ;  /* 0x0000740201007387 */ /* 0x0003e20000100800 */
[----:B0-----:R-:W-:-:S03]  /*12820*/  SEL R8, R21, R15, !P0 ;  /* 0x0000000f15087207 */ /* 0x001fc60004000000 */
[----:B------:R0:W-:Y:S01]  /*12830*/  STL [R1+0x70], R3 ;  /* 0x0000700301007387 */ /* 0x0001e20000100800 */
[----:B-1----:R-:W-:-:S03]  /*12840*/  SEL R2, R21, R17, !P0 ;  /* 0x0000001115027207 */ /* 0x002fc60004000000 */
[----:B------:R-:W-:Y:S04]  /*12850*/  STL [R1+0x6c], R8 ;  /* 0x00006c0801007387 */ /* 0x000fe80000100800 */
[----:B------:R-:W2:Y:S01]  /*12860*/  LDL.LU R17, [R1+0x3f4] ;  /* 0x0003f40001117983 */ /* 0x000ea20000300800 */
[----:B0-----:R-:W-:-:S03]  /*12870*/  SEL R3, R21, R19, !P0 ;  /* 0x0000001315037207 */ /* 0x001fc60004000000 */
[----:B------:R0:W-:Y:S01]  /*12880*/  STL [R1+0x68], R2 ;  /* 0x0000680201007387 */ /* 0x0001e20000100800 */
[----:B------:R-:W-:-:S03]  /*12890*/  SEL R0, R21, R0, !P0 ;  /* 0x0000000015007207 */ /* 0x000fc60004000000 */
[----:B------:R-:W-:Y:S01]  /*128a0*/  STL [R1+0x64], R3 ;  /* 0x0000640301007387 */ /* 0x000fe20000100800 */
[----:B0-----:R-:W-:-:S03]  /*128b0*/  SEL R2, R21, R20, !P0 ;  /* 0x0000001415027207 */ /* 0x001fc60004000000 */
[----:B------:R-:W3:Y:S04]  /*128c0*/  LDL.LU R20, [R1+0x40] ;  /* 0x0000400001147983 */ /* 0x000ee80000300800 */
[----:B------:R0:W-:Y:S04]  /*128d0*/  STL [R1+0x5c], R2 ;  /* 0x00005c0201007387 */ /* 0x0001e80000100800 */
[----:B------:R-:W4:Y:S04]  /*128e0*/  LDL.LU R19, [R1+0x30] ;  /* 0x0000300001137983 */ /* 0x000f280000300800 */
[----:B------:R1:W-:Y:S01]  /*128f0*/  STL [R1+0x58], R0 ;  /* 0x0000580001007387 */ /* 0x0003e20000100800 */
[----:B0-----:R-:W-:-:S03]  /*12900*/  SEL R2, R21, R4, !P0 ;  /* 0x0000000415027207 */ /* 0x001fc60004000000 */
[----:B------:R-:W3:Y:S04]  /*12910*/  LDL.LU R4, [R1+0x10] ;  /* 0x0000100001047983 */ /* 0x000ee80000300800 */
[----:B------:R-:W-:Y:S01]  /*12920*/  STL [R1+0x50], R2 ;  /* 0x0000500201007387 */ /* 0x000fe20000100800 */
[----:B-1----:R-:W-:-:S03]  /*12930*/  SEL R0, R21, R5, !P0 ;  /* 0x0000000515007207 */ /* 0x002fc60004000000 */
[----:B------:R-:W3:Y:S04]  /*12940*/  LDL.LU R5, [R1+0x14] ;  /* 0x0000140001057983 */ /* 0x000ee80000300800 */
[----:B------:R-:W3:Y:S04]  /*12950*/  LDL.LU R15, [R1+0xc] ;  /* 0x00000c00010f7983 */ /* 0x000ee80000300800 */
[----:B------:R0:W-:Y:S02]  /*12960*/  STL [R1+0x4c], R0 ;  /* 0x00004c0001007387 */ /* 0x0001e40000100800 */
[----:B0-----:R-:W-:-:S02]  /*12970*/  SEL R0, R21, R6, !P0 ;  /* 0x0000000615007207 */ /* 0x001fc40004000000 */
[----:B------:R-:W3:Y:S04]  /*12980*/  LDL.LU R6, [R1+0x20] ;  /* 0x0000200001067983 */ /* 0x000ee80000300800 */
[----:B------:R-:W4:Y:S04]  /*12990*/  LDL.LU R13, [R1+0x8] ;  /* 0x00000800010d7983 */ /* 0x000f280000300800 */
[----:B------:R0:W-:Y:S04]  /*129a0*/  STL [R1+0x48], R0 ;  /* 0x0000480001007387 */ /* 0x0001e80000100800 */
[----:B------:R-:W4:Y:S01]  /*129b0*/  LDL.LU R11, [R1+0x4] ;  /* 0x00000400010b7983 */ /* 0x000f220000300800 */
[----:B0-----:R-:W-:-:S03]  /*129c0*/  SEL R0, R21, R7, !P0 ;  /* 0x0000000715007207 */ /* 0x001fc60004000000 */
[----:B------:R-:W4:Y:S04]  /*129d0*/  LDL.LU R7, [R1+0x3c] ;  /* 0x00003c0001077983 */ /* 0x000f280000300800 */
[----:B------:R-:W5:Y:S04]  /*129e0*/  LDL.LU R9, [R1] ;  /* 0x0000000001097983 */ /* 0x000f680000300800 */
[----:B------:R0:W-:Y:S02]  /*129f0*/  STL [R1+0x44], R0 ;  /* 0x0000440001007387 */ /* 0x0001e40000100800 */
[----:B0-----:R-:W-:-:S02]  /*12a00*/  SEL R0, R21, R10, !P0 ;  /* 0x0000000a15007207 */ /* 0x001fc40004000000 */
[----:B------:R-:W5:Y:S04]  /*12a10*/  LDL.LU R10, [R1+0x3f0] ;  /* 0x0003f000010a7983 */ /* 0x000f680000300800 */
[----:B------:R-:W0:Y:S04]  /*12a20*/  S2R R2, SR_TID.X ;  /* 0x0000000000027919 */ /* 0x000e280000002100 */
[----:B------:R0:W-:Y:S01]  /*12a30*/  STL [R1+0x34], R0 ;  /* 0x0000340001007387 */ /* 0x0001e20000100800 */
[C---:B------:R-:W-:Y:S02]  /*12a40*/  SEL R8, R21.reuse, R12, !P0 ;  /* 0x0000000c15087207 */ /* 0x040fe40004000000 */
[----:B------:R-:W-:-:S02]  /*12a50*/  SEL R3, R21, R14, !P0 ;  /* 0x0000000e15037207 */ /* 0x000fc40004000000 */
[----:B------:R-:W-:Y:S01]  /*12a60*/  SEL R28, R21, R16, !P0 ;  /* 0x00000010151c7207 */ /* 0x000fe20004000000 */
[----:B------:R-:W-:Y:S01]  /*12a70*/  STL [R1+0x2acc], R8 ;  /* 0x002acc0801007387 */ /* 0x000fe20000100800 */
[----:B0-----:R-:W-:-:S05]  /*12a80*/  LOP3.LUT R0, R2, 0x7f, RZ, 0xc0, !PT ;  /* 0x0000007f02007812 */ /* 0x001fca00078ec0ff */
[----:B------:R-:W-:Y:S01]  /*12a90*/  IMAD R0, R0, c[0x0][0x18c], RZ ;  /* 0x0000630000007a24 */ /* 0x000fe200078e02ff */
[----:B------:R-:W-:Y:S01]  /*12aa0*/  SEL R2, R21, R18, !P0 ;  /* 0x0000001215027207 */ /* 0x000fe20004000000 */
[----:B------:R-:W-:Y:S03]  /*12ab0*/  STL [R1+0x2ad0], R3 ;  /* 0x002ad00301007387 */ /* 0x000fe60000100800 */
[----:B------:R-:W-:Y:S01]  /*12ac0*/  LEA.HI.X.SX32 R0, R0, c[0x0][0x16c], 0x1, P3 ;  /* 0x00005b0000007a11 */ /* 0x000fe200018f0eff */
[----:B------:R-:W-:Y:S04]  /*12ad0*/  STL [R1+0x2ad4], R28 ;  /* 0x002ad41c01007387 */ /* 0x000fe80000100800 */
[----:B------:R-:W-:Y:S04]  /*12ae0*/  STL [R1+0x2ad8], R2 ;  /* 0x002ad80201007387 */ /* 0x000fe80000100800 */
[----:B------:R2:W-:Y:S02]  /*12af0*/  STL [R1+0x2ac0], R0 ;  /* 0x002ac00001007387 */ /* 0x0005e40000100800 */
[----:B--2---:R-:W-:-:S02]  /*12b00*/  IMAD R0, R17, c[0x0][0x184], RZ ;  /* 0x0000610011007a24 */ /* 0x004fc400078e02ff */
[----:B------:R-:W2:Y:S01]  /*12b10*/  LDL.LU R17, [R1+0x2c] ;  /* 0x00002c0001117983 */ /* 0x000ea20000300800 */
[----:B---3--:R-:W-:Y:S02]  /*12b20*/  IMAD R6, R6, c[0x0][0x190], RZ ;  /* 0x0000640006067a24 */ /* 0x008fe400078e02ff */
[----:B----4-:R-:W-:Y:S02]  /*12b30*/  IMAD R3, R7, c[0x0][0x190], RZ ;  /* 0x0000640007037a24 */ /* 0x010fe400078e02ff */
[----:B-----5:R-:W-:-:S05]  /*12b40*/  IMAD R2, R10, c[0x0][0x184], RZ ;  /* 0x000061000a027a24 */ /* 0x020fca00078e02ff */
[----:B------:R0:W-:Y:S02]  /*12b50*/  STL [R1+0x408], R2 ;  /* 0x0004080201007387 */ /* 0x0001e40000100800 */
[----:B0-----:R-:W-:Y:S02]  /*12b60*/  IMAD R2, R20, c[0x0][0x190], RZ ;  /* 0x0000640014027a24 */ /* 0x001fe400078e02ff */
[----:B------:R-:W3:Y:S04]  /*12b70*/  LDL.LU R20, [R1+0x38] ;  /* 0x0000380001147983 */ /* 0x000ee80000300800 */
[----:B------:R0:W-:Y:S02]  /*12b80*/  STL [R1+0x3f4], R2 ;  /* 0x0003f40201007387 */ /* 0x0001e40000100800 */
[----:B0-----:R-:W-:-:S02]  /*12b90*/  IMAD R2, R19, c[0x0][0x190], RZ ;  /* 0x0000640013027a24 */ /* 0x001fc400078e02ff */
[----:B------:R-:W4:Y:S04]  /*12ba0*/  LDL.LU R19, [R1+0x54] ;  /* 0x0000540001137983 */ /* 0x000f280000300800 */
[----:B------:R0:W-:Y:S04]  /*12bb0*/  STL [R1+0x3f0], R3 ;  /* 0x0003f00301007387 */ /* 0x0001e80000100800 */
[----:B------:R1:W-:Y:S04]  /*12bc0*/  STL [R1+0x104], R2 ;  /* 0x0001040201007387 */ /* 0x0003e80000100800 */
[----:B------:R5:W-:Y:S01]  /*12bd0*/  STL [R1+0xf0], R6 ;  /* 0x0000f00601007387 */ /* 0x000be20000100800 */
[----:B0-----:R-:W-:-:S03]  /*12be0*/  IMAD R3, R5, c[0x0][0x190], RZ ;  /* 0x0000640005037a24 */ /* 0x001fc600078e02ff */
[----:B------:R-:W4:Y:S01]  /*12bf0*/  LDL.LU R5, [R1+0x60] ;  /* 0x0000600001057983 */ /* 0x000f220000300800 */
[----:B-1----:R-:W-:-:S03]  /*12c00*/  IMAD R2, R4, c[0x0][0x190], RZ ;  /* 0x0000640004027a24 */ /* 0x002fc600078e02ff */
[----:B------:R0:W-:Y:S04]  /*12c10*/  STL [R1+0xd4], R3 ;  /* 0x0000d40301007387 */ /* 0x0001e80000100800 */
[----:B------:R1:W-:Y:S04]  /*12c20*/  STL [R1+0xc4], R2 ;  /* 0x0000c40201007387 */ /* 0x0003e80000100800 */
[----:B-----5:R-:W5:Y:S01]  /*12c30*/  LDL.LU R6, [R1+0x7c] ;  /* 0x00007c0001067983 */ /* 0x020f620000300800 */
[----:B0-----:R-:W-:-:S05]  /*12c40*/  IMAD R3, R15, c[0x0][0x190], RZ ;  /* 0x000064000f037a24 */ /* 0x001fca00078e02ff */
[----:B------:R0:W-:Y:S04]  /*12c50*/  STL [R1+0xb8], R3 ;  /* 0x0000b80301007387 */ /* 0x0001e80000100800 */
[----:B------:R-:W5:Y:S01]  /*12c60*/  LDL.LU R7, [R1+0x80] ;  /* 0x0000800001077983 */ /* 0x000f620000300800 */
[----:B-1----:R-:W-:Y:S02]  /*12c70*/  IMAD R2, R13, c[0x0][0x190], RZ ;  /* 0x000064000d027a24 */ /* 0x002fe400078e02ff */
[----:B0-----:R-:W-:-:S03]  /*12c80*/  IMAD R3, R11, c[0x0][0x190], RZ ;  /* 0x000064000b037a24 */ /* 0x001fc600078e02ff */
[----:B------:R0:W-:Y:S04]  /*12c90*/  STL [R1+0xa8], R2 ;  /* 0x0000a80201007387 */ /* 0x0001e80000100800 */
[----:B------:R1:W-:Y:S01]  /*12ca0*/  STL [R1+0x40], R3 ;  /* 0x0000400301007387 */ /* 0x0003e20000100800 */
[----:B0-----:R-:W-:-:S03]  /*12cb0*/  IMAD R2, R9, c[0x0][0x190], RZ ;  /* 0x0000640009027a24 */ /* 0x001fc600078e02ff */
[----:B------:R-:W5:Y:S01]  /*12cc0*/  LDL.LU R9, [R1+0x84] ;  /* 0x0000840001097983 */ /* 0x000f620000300800 */
[----:B-1----:R-:W-:-:S03]  /*12cd0*/  IMAD R3, R22, c[0x0][0x190], RZ ;  /* 0x0000640016037a24 */ /* 0x002fc600078e02ff */
[----:B------:R0:W-:Y:S04]  /*12ce0*/  STL [R1+0x3c], R2 ;  /* 0x00003c0201007387 */ /* 0x0001e80000100800 */
[----:B------:R-:W5:Y:S04]  /*12cf0*/  LDL.LU R10, [R1+0x88] ;  /* 0x00008800010a7983 */ /* 0x000f680000300800 */
[----:B------:R1:W-:Y:S01]  /*12d00*/  STL [R1+0x30], R3 ;  /* 0x0000300301007387 */ /* 0x0003e20000100800 */
[----:B0-----:R-:W-:-:S05]  /*12d10*/  IMAD R2, R23, c[0x0][0x190], RZ ;  /* 0x0000640017027a24 */ /* 0x001fca00078e02ff */
[----:B------:R0:W-:Y:S01]  /*12d20*/  STL [R1+0x20], R2 ;  /* 0x0000200201007387 */ /* 0x0001e20000100800 */
[----:B-1----:R-:W-:-:S03]  /*12d30*/  IMAD R3, R24, c[0x0][0x190], RZ ;  /* 0x0000640018037a24 */ /* 0x002fc600078e02ff */
[----:B------:R-:W5:Y:S04]  /*12d40*/  LDL.LU R11, [R1+0x98] ;  /* 0x00009800010b7983 */ /* 0x000f680000300800 */
[----:B------:R1:W-:Y:S01]  /*12d50*/  STL [R1+0x14], R3 ;  /* 0x0000140301007387 */ /* 0x0003e20000100800 */
[----:B0-----:R-:W-:-:S03]  /*12d60*/  IMAD R2, R25, c[0x0][0x190], RZ ;  /* 0x0000640019027a24 */ /* 0x001fc600078e02ff */
[----:B------:R-:W5:Y:S01]  /*12d70*/  LDL.LU R12, [R1+0xac] ;  /* 0x0000ac00010c7983 */ /* 0x000f620000300800 */
[----:B-1----:R-:W-:-:S03]  /*12d80*/  IMAD R3, R26, c[0x0][0x190], RZ ;  /* 0x000064001a037a24 */ /* 0x002fc600078e02ff */
[----:B------:R0:W-:Y:S04]  /*12d90*/  STL [R1+0x10], R2 ;  /* 0x0000100201007387 */ /* 0x0001e80000100800 */
[----:B------:R-:W5:Y:S04]  /*12da0*/  LDL.LU R13, [R1+0xdc] ;  /* 0x0000dc00010d7983 */ /* 0x000f680000300800 */
[----:B------:R1:W-:Y:S01]  /*12db0*/  STL [R1+0xc], R3 ;  /* 0x00000c0301007387 */ /* 0x0003e20000100800 */
[----:B0-----:R-:W-:-:S03]  /*12dc0*/  IMAD R2, R27, c[0x0][0x190], RZ ;  /* 0x000064001b027a24 */ /* 0x001fc600078e02ff */
[----:B------:R-:W5:Y:S04]  /*12dd0*/  LDL.LU R14, [R1+0xe4] ;  /* 0x0000e400010e7983 */ /* 0x000f680000300800 */
[----:B------:R-:W5:Y:S01]  /*12de0*/  LDL.LU R15, [R1+0xec] ;  /* 0x0000ec00010f7983 */ /* 0x000f620000300800 */
[----:B-1----:R-:W-:-:S03]  /*12df0*/  IMAD R3, R29, c[0x0][0x190], RZ ;  /* 0x000064001d037a24 */ /* 0x002fc600078e02ff */
[----:B------:R2:W-:Y:S04]  /*12e00*/  STL [R1+0x8], R2 ;  /* 0x0000080201007387 */ /* 0x0005e80000100800 */
[----:B------:R-:W5:Y:S04]  /*12e10*/  LDL.LU R16, [R1+0x100] ;  /* 0x0001000001107983 */ /* 0x000f680000300800 */
[----:B------:R0:W-:Y:S01]  /*12e20*/  STL [R1+0x4], R3 ;  /* 0x0000040301007387 */ /* 0x0001e20000100800 */
[----:B--2---:R-:W-:-:S03]  /*12e30*/  IMAD R2, R17, c[0x0][0x190], RZ ;  /* 0x0000640011027a24 */ /* 0x004fc600078e02ff */
[----:B------:R-:W2:Y:S04]  /*12e40*/  LDL.LU R17, [R1+0x10c] ;  /* 0x00010c0001117983 */ /* 0x000ea80000300800 */
[----:B------:R1:W-:Y:S04]  /*12e50*/  STL [R1], R2 ;  /* 0x0000000201007387 */ /* 0x0003e80000100800 */
[----:B------:R-:W2:Y:S01]  /*12e60*/  LDL.LU R8, [R1+0x114] ;  /* 0x0001140001087983 */ /* 0x000ea20000300800 */
[----:B---3--:R-:W-:-:S05]  /*12e70*/  IMAD R29, R20, c[0x0][0x190], RZ ;  /* 0x00006400141d7a24 */ /* 0x008fca00078e02ff */
[----:B------:R3:W-:Y:S01]  /*12e80*/  STL [R1+0x2a94], R29 ;  /* 0x002a941d01007387 */ /* 0x0007e20000100800 */
[----:B----4-:R-:W-:-:S03]  /*12e90*/  IMAD R4, R19, c[0x0][0x190], RZ ;  /* 0x0000640013047a24 */ /* 0x010fc600078e02ff */
[----:B------:R-:W4:Y:S04]  /*12ea0*/  LDL.LU R19, [R1+0x11c] ;  /* 0x00011c0001137983 */ /* 0x000f280000300800 */
[----:B------:R-:W3:Y:S04]  /*12eb0*/  LDL.LU R20, [R1+0x140] ;  /* 0x0001400001147983 */ /* 0x000ee80000300800 */
[----:B------:R-:W-:Y:S01]  /*12ec0*/  STL [R1+0x2a90], R4 ;  /* 0x002a900401007387 */ /* 0x000fe20000100800 */
[----:B------:R-:W-:-:S05]  /*12ed0*/  IMAD R5, R5, c[0x0][0x190], RZ ;  /* 0x0000640005057a24 */ /* 0x000fca00078e02ff */
[----:B------:R-:W-:Y:S04]  /*12ee0*/  STL [R1+0x2a8c], R5 ;  /* 0x002a8c0501007387 */ /* 0x000fe80000100800 */
[----:B------:R-:W3:Y:S01]  /*12ef0*/  LDL.LU R28, [R1+0x148] ;  /* 0x00014800011c7983 */ /* 0x000ee20000300800 */
[----:B-----5:R-:W-:-:S05]  /*12f00*/  IMAD R6, R6, c[0x0][0x190], RZ ;  /* 0x0000640006067a24 */ /* 0x020fca00078e02ff */
[----:B------:R-:W-:Y:S01]  /*12f10*/  STL [R1+0x2a88], R6 ;  /* 0x002a880601007387 */ /* 0x000fe20000100800 */
[----:B------:R-:W-:-:S05]  /*12f20*/  IMAD R7, R7, c[0x0][0x190], RZ ;  /* 0x0000640007077a24 */ /* 0x000fca00078e02ff */
[----:B------:R-:W-:Y:S04]  /*12f30*/  STL [R1+0x2a84], R7 ;  /* 0x002a840701007387 */ /* 0x000fe80000100800 */
[----:B0-----:R-:W5:Y:S01]  /*12f40*/  LDL.LU R3, [R1+0x198] ;  /* 0x0001980001037983 */ /* 0x001f620000300800 */
[----:B------:R-:W-:Y:S02]  /*12f50*/  IMAD R9, R9, c[0x0][0x190], RZ ;  /* 0x0000640009097a24 */ /* 0x000fe400078e02ff */
[----:B------:R-:W-:-:S03]  /*12f60*/  IMAD R10, R10, c[0x0][0x190], RZ ;  /* 0x000064000a0a7a24 */ /* 0x000fc600078e02ff */
[----:B------:R-:W-:Y:S04]  /*12f70*/  STL [R1+0x2a80], R9 ;  /* 0x002a800901007387 */ /* 0x000fe80000100800 */
[----:B------:R-:W-:Y:S01]  /*12f80*/  STL [R1+0x2a98], R10 ;  /* 0x002a980a01007387 */ /* 0x000fe20000100800 */
[----:B------:R-:W-:Y:S02]  /*12f90*/  IMAD R11, R11, c[0x0][0x190], RZ ;  /* 0x000064000b0b7a24 */ /* 0x000fe400078e02ff */
[----:B------:R-:W-:-:S03]  /*12fa0*/  IMAD R12, R12, c[0x0][0x190], RZ ;  /* 0x000064000c0c7a24 */ /* 0x000fc600078e02ff */
[----:B------:R-:W-:Y:S04]  /*12fb0*/  STL [R1+0x2a9c], R11 ;  /* 0x002a9c0b01007387 */ /* 0x000fe80000100800 */
[----:B------:R-:W-:Y:S01]  /*12fc0*/  STL [R1+0x2a70], R12 ;  /* 0x002a700c01007387 */ /* 0x000fe20000100800 */
[----:B------:R-:W-:Y:S02]  /*12fd0*/  IMAD R13, R13, c[0x0][0x190], RZ ;  /* 0x000064000d0d7a24 */ /* 0x000fe400078e02ff */
[----:B------:R-:W-:Y:S02]  /*12fe0*/  IMAD R14, R14, c[0x0][0x190], RZ ;  /* 0x000064000e0e7a24 */ /* 0x000fe400078e02ff */
[----:B------:R-:W-:Y:S01]  /*12ff0*/  IMAD R15, R15, c[0x0][0x190], RZ ;  /* 0x000064000f0f7a24 */ /* 0x000fe200078e02ff */
[----:B------:R-:W-:Y:S01]  /*13000*/  STL [R1+0x2aa0], R13 ;  /* 0x002aa00d01007387 */ /* 0x000fe20000100800 */
[----:B------:R-:W-:-:S03]  /*13010*/  IMAD R16, R16, c[0x0][0x190], RZ ;  /* 0x0000640010107a24 */ /* 0x000fc600078e02ff */
[----:B------:R-:W-:Y:S04]  /*13020*/  STL.64 [R1+0x2a78], R14 ;  /* 0x002a780e01007387 */ /* 0x000fe80000100a00 */
[----:B------:R-:W-:Y:S01]  /*13030*/  STL [R1+0x2aa4], R16 ;  /* 0x002aa41001007387 */ /* 0x000fe20000100800 */
[----:B--2---:R-:W-:-:S05]  /*13040*/  IMAD R17, R17, c[0x0][0x190], RZ ;  /* 0x0000640011117a24 */ /* 0x004fca00078e02ff */
[----:B------:R-:W-:Y:S01]  /*13050*/  STL [R1+0x2aa8], R17 ;  /* 0x002aa81101007387 */ /* 0x000fe20000100800 */
[----:B------:R-:W-:-:S03]  /*13060*/  IMAD R18, R8, c[0x0][0x190], RZ ;  /* 0x0000640008127a24 */ /* 0x000fc600078e02ff */
[----:B------:R-:W2:Y:S04]  /*13070*/  LDL.LU R8, [R1+0x1a0] ;  /* 0x0001a00001087983 */ /* 0x000ea80000300800 */
[----:B------:R-:W-:Y:S01]  /*13080*/  STL [R1+0x2aac], R18 ;  /* 0x002aac1201007387 */ /* 0x000fe20000100800 */
[----:B----4-:R-:W-:Y:S02]  /*13090*/  IMAD R19, R19, c[0x0][0x190], RZ ;  /* 0x0000640013137a24 */ /* 0x010fe400078e02ff */
[----:B---3--:R-:W-:-:S03]  /*130a0*/  IMAD R20, R20, c[0x0][0x190], RZ ;  /* 0x0000640014147a24 */ /* 0x008fc600078e02ff */
[----:B------:R-:W-:Y:S04]  /*130b0*/  STL [R1+0x2ab0], R19 ;  /* 0x002ab01301007387 */ /* 0x000fe80000100800 */
[----:B------:R-:W3:Y:S04]  /*130c0*/  LDL.LU R24, [R1+0x1a8] ;  /* 0x0001a80001187983 */ /* 0x000ee80000300800 */
[----:B------:R-:W4:Y:S04]  /*130d0*/  LDL.LU R25, [R1+0x1e4] ;  /* 0x0001e40001197983 */ /* 0x000f280000300800 */
[----:B------:R-:W3:Y:S04]  /*130e0*/  LDL.LU R26, [R1+0x1f0] ;  /* 0x0001f000011a7983 */ /* 0x000ee80000300800 */
[----:B------:R-:W-:Y:S01]  /*130f0*/  STL [R1+0x2ab4], R20 ;  /* 0x002ab41401007387 */ /* 0x000fe20000100800 */
[----:B------:R-:W-:-:S03]  /*13100*/  IMAD R21, R28, c[0x0][0x190], RZ ;  /* 0x000064001c157a24 */ /* 0x000fc600078e02ff */
[----:B-1----:R-:W3:Y:S04]  /*13110*/  LDL.LU R2, [R1+0x1f8] ;  /* 0x0001f80001027983 */ /* 0x002ee80000300800 */
[----:B------:R-:W4:Y:S04]  /*13120*/  LDL.LU R29, [R1+0x400] ;  /* 0x00040000011d7983 */ /* 0x000f280000300800 */
[----:B------:R0:W-:Y:S04]  /*13130*/  STL [R1+0x2ab8], R21 ;  /* 0x002ab81501007387 */ /* 0x0001e80000100800 */
[----:B0-----:R-:W4:Y:S04]  /*13140*/  LDL.LU R21, [R1+0x3f8] ;  /* 0x0003f80001157983 */ /* 0x001f280000300800 */
[----:B------:R-:W4:Y:S04]  /*13150*/  LDL.LU R20, [R1+0x3ec] ;  /* 0x0003ec0001147983 */ /* 0x000f280000300800 */
[----:B------:R-:W4:Y:S04]  /*13160*/  LDL.LU R19, [R1+0x3e8] ;  /* 0x0003e80001137983 */ /* 0x000f280000300800 */
[----:B------:R-:W4:Y:S04]  /*13170*/  LDL.LU R18, [R1+0x3e4] ;  /* 0x0003e40001127983 */ /* 0x000f280000300800 */
[----:B------:R-:W4:Y:S04]  /*13180*/  LDL.LU R17, [R1+0x3e0] ;  /* 0x0003e00001117983 */ /* 0x000f280000300800 */
[----:B------:R-:W4:Y:S04]  /*13190*/  LDL.LU R16, [R1+0x3dc] ;  /* 0x0003dc0001107983 */ /* 0x000f280000300800 */
[----:B------:R-:W4:Y:S04]  /*131a0*/  LDL.LU R14, [R1+0x3d8] ;  /* 0x0003d800010e7983 */ /* 0x000f280000300800 */
[----:B------:R-:W4:Y:S01]  /*131b0*/  LDL.LU R15, [R1+0x3d4] ;  /* 0x0003d400010f7983 */ /* 0x000f220000300800 */
[----:B-----5:R-:W-:-:S03]  /*131c0*/  IMAD R22, R3, c[0x0][0x190], RZ ;  /* 0x0000640003167a24 */ /* 0x020fc600078e02ff */
        /* <DEDUP_REMOVED lines=8> */
[----:B------:R0:W-:Y:S04]  /*13250*/  STL [R1+0x2abc], R22 ;  /* 0x002abc1601007387 */ /* 0x0001e80000100800 */
[----:B0-----:R-:W5:Y:S01]  /*13260*/  LDL.LU R22, [R1+0x3fc] ;  /* 0x0003fc0001167983 */ /* 0x001f620000300800 */
[----:B--2---:R-:W-:-:S03]  /*13270*/  IMAD R23, R8, c[0x0][0x190], RZ ;  /* 0x0000640008177a24 */ /* 0x004fc600078e02ff */
[----:B------:R-:W2:Y:S04]  /*13280*/  LDL.LU R8, [R1+0x3b0] ;  /* 0x0003b00001087983 */ /* 0x000ea80000300800 */
[----:B------:R-:W2:Y:S04]  /*13290*/  LDL.LU R6, [R1+0x3ac] ;  /* 0x0003ac0001067983 */ /* 0x000ea80000300800 */
[----:B------:R4:W-:Y:S04]  /*132a0*/  STL [R1+0x2ac4], R23 ;  /* 0x002ac41701007387 */ /* 0x0009e80000100800 */
[----:B------:R-:W2:Y:S04]  /*132b0*/  LDL.LU R5, [R1+0x3a8] ;  /* 0x0003a80001057983 */ /* 0x000ea80000300800 */
[----:B------:R-:W2:Y:S01]  /*132c0*/  LDL.LU R4, [R1+0x3a4] ;  /* 0x0003a40001047983 */ /* 0x000ea20000300800 */
[----:B---3--:R-:W-:-:S03]  /*132d0*/  IMAD R27, R2, c[0x0][0x190], RZ ;  /* 0x00006400021b7a24 */ /* 0x008fc600078e02ff */
[----:B------:R-:W3:Y:S01]  /*132e0*/  LDL.LU R2, [R1+0x3a0] ;  /* 0x0003a00001027983 */ /* 0x000ee20000300800 */
[----:B----4-:R-:W-:-:S03]  /*132f0*/  IMAD R23, R29, c[0x0][0x190], RZ ;  /* 0x000064001d177a24 */ /* 0x010fc600078e02ff */
[----:B------:R-:W4:Y:S04]  /*13300*/  LDL.LU R29, [R1+0x39c] ;  /* 0x00039c00011d7983 */ /* 0x000f280000300800 */
[----:B------:R5:W-:Y:S01]  /*13310*/  STL [R1+0x2c], R23 ;  /* 0x00002c1701007387 */ /* 0x000be20000100800 */
[----:B------:R-:W-:Y:S02]  /*13320*/  IMAD R15, R15, c[0x0][0x190], RZ ;  /* 0x000064000f0f7a24 */ /* 0x000fe400078e02ff */
[----:B-----5:R-:W-:Y:S02]  /*13330*/  IMAD R23, R22, c[0x0][0x190], RZ ;  /* 0x0000640016177a24 */ /* 0x020fe400078e02ff */
[----:B------:R-:W-:Y:S02]  /*13340*/  IMAD R22, R21, c[0x0][0x190], RZ ;  /* 0x0000640015167a24 */ /* 0x000fe400078e02ff */
[----:B------:R-:W-:-:S02]  /*13350*/  IMAD R21, R20, c[0x0][0x190], RZ ;  /* 0x0000640014157a24 */ /* 0x000fc400078e02ff */
[----:B------:R-:W-:Y:S01]  /*13360*/  IMAD R20, R19, c[0x0][0x190], RZ ;  /* 0x0000640013147a24 */ /* 0x000fe200078e02ff */
[----:B------:R-:W-:Y:S01]  /*13370*/  STL [R1+0x38], R23 ;  /* 0x0000381701007387 */ /* 0x000fe20000100800 */
[----:B------:R-:W-:Y:S02]  /*13380*/  IMAD R19, R18, c[0x0][0x190], RZ ;  /* 0x0000640012137a24 */ /* 0x000fe400078e02ff */
[----:B------:R-:W-:Y:S01]  /*13390*/  IMAD R18, R17, c[0x0][0x190], RZ ;  /* 0x0000640011127a24 */ /* 0x000fe200078e02ff */
[----:B------:R-:W-:Y:S01]  /*133a0*/  STL [R1+0x54], R22 ;  /* 0x0000541601007387 */ /* 0x000fe20000100800 */
[----:B------:R-:W-:Y:S02]  /*133b0*/  IMAD R17, R16, c[0x0][0x190], RZ ;  /* 0x0000640010117a24 */ /* 0x000fe400078e02ff */
[----:B------:R-:W-:Y:S01]  /*133c0*/  IMAD R16, R14, c[0x0][0x190], RZ ;  /* 0x000064000e107a24 */ /* 0x000fe200078e02ff */
[----:B------:R-:W-:Y:S01]  /*133d0*/  STL [R1+0x60], R21 ;  /* 0x0000601501007387 */ /* 0x000fe20000100800 */
[----:B------:R-:W-:-:S03]  /*133e0*/  IMAD R14, R13, c[0x0][0x190], RZ ;  /* 0x000064000d0e7a24 */ /* 0x000fc600078e02ff */
        /* <DEDUP_REMOVED lines=8> */
[----:B------:R-:W-:Y:S04]  /*13470*/  STL [R1+0x98], R16 ;  /* 0x0000981001007387 */ /* 0x000fe80000100800 */
[----:B------:R-:W-:Y:S04]  /*13480*/  STL [R1+0xac], R15 ;  /* 0x0000ac0f01007387 */ /* 0x000fe80000100800 */
[----:B------:R-:W-:Y:S01]  /*13490*/  STL [R1+0xdc], R14 ;  /* 0x0000dc0e01007387 */ /* 0x000fe20000100800 */
[----:B------:R-:W-:-:S03]  /*134a0*/  IMAD R9, R28, c[0x0][0x190], RZ ;  /* 0x000064001c097a24 */ /* 0x000fc600078e02ff */
[----:B------:R-:W-:Y:S04]  /*134b0*/  STL [R1+0xe4], R13 ;  /* 0x0000e40d01007387 */ /* 0x000fe80000100800 */
[----:B------:R-:W-:Y:S04]  /*134c0*/  STL [R1+0xec], R12 ;  /* 0x0000ec0c01007387 */ /* 0x000fe80000100800 */
[----:B------:R-:W-:Y:S04]  /*134d0*/  STL [R1+0x100], R11 ;  /* 0x0001000b01007387 */ /* 0x000fe80000100800 */
[----:B------:R-:W-:Y:S04]  /*134e0*/  STL [R1+0x10c], R10 ;  /* 0x00010c0a01007387 */ /* 0x000fe80000100800 */
[----:B------:R-:W5:Y:S01]  /*134f0*/  LDL.LU R28, [R1+0x398] ;  /* 0x00039800011c7983 */ /* 0x000f620000300800 */
[----:B------:R-:W-:-:S05]  /*13500*/  IMAD R7, R7, c[0x0][0x190], RZ ;  /* 0x0000640007077a24 */ /* 0x000fca00078e02ff */
[----:B------:R0:W-:Y:S04]  /*13510*/  STL [R1+0x114], R7 ;  /* 0x0001140701007387 */ /* 0x0001e80000100800 */
[----:B------:R2:W-:Y:S01]  /*13520*/  STL [R1+0x11c], R9 ;  /* 0x00011c0901007387 */ /* 0x0005e20000100800 */
[----:B0-----:R-:W-:-:S03]  /*13530*/  IMAD R7, R3, c[0x0][0x190], RZ ;  /* 0x0000640003077a24 */ /* 0x001fc600078e02ff */
[----:B------:R-:W5:Y:S01]  /*13540*/  LDL.LU R3, [R1+0x394] ;  /* 0x0003940001037983 */ /* 0x000f620000300800 */
[----:B--2---:R-:W-:-:S03]  /*13550*/  IMAD R9, R8, c[0x0][0x190], RZ ;  /* 0x0000640008097a24 */ /* 0x004fc600078e02ff */
[----:B------:R0:W-:Y:S04]  /*13560*/  STL [R1+0x140], R7 ;  /* 0x0001400701007387 */ /* 0x0001e80000100800 */
[----:B------:R-:W2:Y:S04]  /*13570*/  LDL.LU R8, [R1+0x390] ;  /* 0x0003900001087983 */ /* 0x000ea80000300800 */
[----:B------:R1:W-:Y:S04]  /*13580*/  STL [R1+0x148], R9 ;  /* 0x0001480901007387 */ /* 0x0003e80000100800 */
[----:B------:R-:W2:Y:S01]  /*13590*/  LDL.LU R23, [R1+0x38c] ;  /* 0x00038c0001177983 */ /* 0x000ea20000300800 */
[----:B0-----:R-:W-:-:S03]  /*135a0*/  IMAD R7, R6, c[0x0][0x190], RZ ;  /* 0x0000640006077a24 */ /* 0x001fc600078e02ff */
[----:B------:R-:W2:Y:S01]  /*135b0*/  LDL.LU R6, [R1+0x388] ;  /* 0x0003880001067983 */ /* 0x000ea20000300800 */
[----:B-1----:R-:W-:-:S03]  /*135c0*/  IMAD R9, R5, c[0x0][0x190], RZ ;  /* 0x0000640005097a24 */ /* 0x002fc600078e02ff */
[----:B------:R0:W-:Y:S04]  /*135d0*/  STL [R1+0x198], R7 ;  /* 0x0001980701007387 */ /* 0x0001e80000100800 */
[----:B------:R-:W2:Y:S04]  /*135e0*/  LDL.LU R5, [R1+0x384] ;  /* 0x0003840001057983 */ /* 0x000ea80000300800 */
[----:B------:R3:W-:Y:S01]  /*135f0*/  STL [R1+0x1a0], R9 ;  /* 0x0001a00901007387 */ /* 0x0007e20000100800 */
[----:B0-----:R-:W-:-:S03]  /*13600*/  IMAD R7, R4, c[0x0][0x190], RZ ;  /* 0x0000640004077a24 */ /* 0x001fc600078e02ff */
[----:B------:R-:W2:Y:S04]  /*13610*/  LDL.LU R4, [R1+0x380] ;  /* 0x0003800001047983 */ /* 0x000ea80000300800 */
[----:B------:R4:W-:Y:S01]  /*13620*/  STL [R1+0x1a8], R7 ;  /* 0x0001a80701007387 */ /* 0x0009e20000100800 */
[----:B---3--:R-:W-:-:S03]  /*13630*/  IMAD R9, R2, c[0x0][0x190], RZ ;  /* 0x0000640002097a24 */ /* 0x008fc600078e02ff */
[----:B------:R-:W3:Y:S01]  /*13640*/  LDL.LU R2, [R1+0x37c] ;  /* 0x00037c0001027983 */ /* 0x000ee20000300800 */
[----:B----4-:R-:W-:-:S03]  /*13650*/  IMAD R7, R29, c[0x0][0x190], RZ ;  /* 0x000064001d077a24 */ /* 0x010fc600078e02ff */
[----:B------:R0:W-:Y:S04]  /*13660*/  STL [R1+0x1e4], R9 ;  /* 0x0001e40901007387 */ /* 0x0001e80000100800 */
[----:B------:R-:W4:Y:S04]  /*13670*/  LDL.LU R22, [R1+0x378] ;  /* 0x0003780001167983 */ /* 0x000f280000300800 */
[----:B------:R-:W4:Y:S04]  /*13680*/  LDL.LU R21, [R1+0x374] ;  /* 0x0003740001157983 */ /* 0x000f280000300800 */
[----:B------:R1:W-:Y:S04]  /*13690*/  STL [R1+0x1f0], R7 ;  /* 0x0001f00701007387 */ /* 0x0003e80000100800 */
[----:B------:R-:W4:Y:S04]  /*136a0*/  LDL.LU R20, [R1+0x370] ;  /* 0x0003700001147983 */ /* 0x000f280000300800 */
        /* <DEDUP_REMOVED lines=10> */
[----:B0-----:R-:W4:Y:S04]  /*13750*/  LDL.LU R9, [R1+0x344] ;  /* 0x0003440001097983 */ /* 0x001f280000300800 */
[----:B-1----:R-:W4:Y:S04]  /*13760*/  LDL.LU R7, [R1+0x340] ;  /* 0x0003400001077983 */ /* 0x002f280000300800 */
[----:B------:R-:W4:Y:S01]  /*13770*/  LDL.LU R29, [R1+0x33c] ;  /* 0x00033c00011d7983 */ /* 0x000f220000300800 */
[----:B-----5:R-:W-:-:S05]  /*13780*/  IMAD R28, R28, c[0x0][0x190], RZ ;  /* 0x000064001c1c7a24 */ /* 0x020fca00078e02ff */
[----:B------:R0:W-:Y:S04]  /*13790*/  STL [R1+0x1f8], R28 ;  /* 0x0001f81c01007387 */ /* 0x0001e80000100800 */
[----:B0-----:R-:W5:Y:S01]  /*137a0*/  LDL.LU R28, [R1+0x338] ;  /* 0x00033800011c7983 */ /* 0x001f620000300800 */
[----:B------:R-:W-:-:S05]  /*137b0*/  IMAD R3, R3, c[0x0][0x190], RZ ;  /* 0x0000640003037a24 */ /* 0x000fca00078e02ff */
[----:B------:R0:W-:Y:S01]  /*137c0*/  STL [R1+0x394], R3 ;  /* 0x0003940301007387 */ /* 0x0001e20000100800 */
[----:B--2---:R-:W-:-:S03]  /*137d0*/  IMAD R8, R8, c[0x0][0x190], RZ ;  /* 0x0000640008087a24 */ /* 0x004fc600078e02ff */
[----:B0-----:R-:W2:Y:S04]  /*137e0*/  LDL.LU R3, [R1+0x334] ;  /* 0x0003340001037983 */ /* 0x001ea80000300800 */
[----:B------:R0:W-:Y:S04]  /*137f0*/  STL [R1+0x390], R8 ;  /* 0x0003900801007387 */ /* 0x0001e80000100800 */
[----:B0-----:R-:W2:Y:S01]  /*13800*/  LDL.LU R8, [R1+0x330] ;  /* 0x0003300001087983 */ /* 0x001ea20000300800 */
[----:B------:R-:W-:-:S05]  /*13810*/  IMAD R23, R23, c[0x0][0x190], RZ ;  /* 0x0000640017177a24 */ /* 0x000fca00078e02ff */
[----:B------:R0:W-:Y:S02]  /*13820*/  STL [R1+0x38c], R23 ;  /* 0x00038c1701007387 */ /* 0x0001e40000100800 */
[----:B0-----:R-:W-:Y:S02]  /*13830*/  IMAD R23, R6, c[0x0][0x190], RZ ;  /* 0x0000640006177a24 */ /* 0x001fe400078e02ff */
[----:B------:R-:W2:Y:S04]  /*13840*/  LDL.LU R6, [R1+0x32c] ;  /* 0x00032c0001067983 */ /* 0x000ea80000300800 */
[----:B------:R0:W-:Y:S02]  /*13850*/  STL [R1+0x388], R23 ;  /* 0x0003881701007387 */ /* 0x0001e40000100800 */
[----:B0-----:R-:W-:-:S02]  /*13860*/  IMAD R23, R5, c[0x0][0x190], RZ ;  /* 0x0000640005177a24 */ /* 0x001fc400078e02ff */
[----:B------:R-:W2:Y:S04]  /*13870*/  LDL.LU R5, [R1+0x328] ;  /* 0x0003280001057983 */ /* 0x000ea80000300800 */
[----:B------:R0:W-:Y:S02]  /*13880*/  STL [R1+0x384], R23 ;  /* 0x0003841701007387 */ /* 0x0001e40000100800 */
[----:B0-----:R-:W-:Y:S02]  /*13890*/  IMAD R23, R4, c[0x0][0x190], RZ ;  /* 0x0000640004177a24 */ /* 0x001fe400078e02ff */
[----:B------:R-:W2:Y:S04]  /*138a0*/  LDL.LU R4, [R1+0x324] ;  /* 0x0003240001047983 */ /* 0x000ea80000300800 */
[----:B------:R3:W-:Y:S02]  /*138b0*/  STL [R1+0x380], R23 ;  /* 0x0003801701007387 */ /* 0x0007e40000100800 */
[----:B---3--:R-:W-:-:S02]  /*138c0*/  IMAD R23, R2, c[0x0][0x190], RZ ;  /* 0x0000640002177a24 */ /* 0x008fc400078e02ff */
[----:B------:R-:W3:Y:S04]  /*138d0*/  LDL.LU R2, [R1+0x320] ;  /* 0x0003200001027983 */ /* 0x000ee80000300800 */
[----:B------:R4:W-:Y:S02]  /*138e0*/  STL [R1+0x37c], R23 ;  /* 0x00037c1701007387 */ /* 0x0009e40000100800 */
[----:B----4-:R-:W-:Y:S02]  /*138f0*/  IMAD R23, R22, c[0x0][0x190], RZ ;  /* 0x0000640016177a24 */ /* 0x010fe400078e02ff */
        /* <DEDUP_REMOVED lines=25> */
[----:B------:R-:W-:Y:S01]  /*13a90*/  STL [R1+0x348], R11 ;  /* 0x0003480b01007387 */ /* 0x000fe20000100800 */
[----:B------:R-:W-:-:S03]  /*13aa0*/  IMAD R9, R29, c[0x0][0x190], RZ ;  /* 0x000064001d097a24 */ /* 0x000fc600078e02ff */
[----:B------:R-:W-:Y:S04]  /*13ab0*/  STL [R1+0x344], R10 ;  /* 0x0003440a01007387 */ /* 0x000fe80000100800 */
[----:B------:R-:W4:Y:S01]  /*13ac0*/  LDL.LU R29, [R1+0x31c] ;  /* 0x00031c00011d7983 */ /* 0x000f220000300800 */
[----:B------:R-:W-:-:S05]  /*13ad0*/  IMAD R7, R7, c[0x0][0x190], RZ ;  /* 0x0000640007077a24 */ /* 0x000fca00078e02ff */
[----:B------:R5:W-:Y:S04]  /*13ae0*/  STL [R1+0x340], R7 ;  /* 0x0003400701007387 */ /* 0x000be80000100800 */
[----:B------:R2:W-:Y:S01]  /*13af0*/  STL [R1+0x33c], R9 ;  /* 0x00033c0901007387 */ /* 0x0005e20000100800 */
[----:B-----5:R-:W-:-:S03]  /*13b00*/  IMAD R7, R28, c[0x0][0x190], RZ ;  /* 0x000064001c077a24 */ /* 0x020fc600078e02ff */
[----:B------:R-:W5:Y:S04]  /*13b10*/  LDL.LU R28, [R1+0x318] ;  /* 0x00031800011c7983 */ /* 0x000f680000300800 */
[----:B------:R0:W-:Y:S01]  /*13b20*/  STL [R1+0x338], R7 ;  /* 0x0003380701007387 */ /* 0x0001e20000100800 */
[----:B--2---:R-:W-:-:S03]  /*13b30*/  IMAD R9, R3, c[0x0][0x190], RZ ;  /* 0x0000640003097a24 */ /* 0x004fc600078e02ff */
[----:B------:R-:W2:Y:S04]  /*13b40*/  LDL.LU R3, [R1+0x314] ;  /* 0x0003140001037983 */ /* 0x000ea80000300800 */
[----:B------:R-:W-:Y:S04]  /*13b50*/  STL [R1+0x334], R9 ;  /* 0x0003340901007387 */ /* 0x000fe80000100800 */
[----:B------:R-:W2:Y:S01]  /*13b60*/  LDL.LU R23, [R1+0x310] ;  /* 0x0003100001177983 */ /* 0x000ea20000300800 */
[----:B0-----:R-:W-:-:S03]  /*13b70*/  IMAD R7, R8, c[0x0][0x190], RZ ;  /* 0x0000640008077a24 */ /* 0x001fc600078e02ff */
[----:B------:R-:W2:Y:S04]  /*13b80*/  LDL.LU R8, [R1+0x30c] ;  /* 0x00030c0001087983 */ /* 0x000ea80000300800 */
[----:B------:R0:W-:Y:S02]  /*13b90*/  STL [R1+0x330], R7 ;  /* 0x0003300701007387 */ /* 0x0001e40000100800 */
[----:B0-----:R-:W-:Y:S02]  /*13ba0*/  IMAD R7, R6, c[0x0][0x190], RZ ;  /* 0x0000640006077a24 */ /* 0x001fe400078e02ff */
[----:B------:R-:W2:Y:S04]  /*13bb0*/  LDL.LU R6, [R1+0x308] ;  /* 0x0003080001067983 */ /* 0x000ea80000300800 */
[----:B------:R0:W-:Y:S01]  /*13bc0*/  STL [R1+0x32c], R7 ;  /* 0x00032c0701007387 */ /* 0x0001e20000100800 */
[----:B------:R-:W-:-:S03]  /*13bd0*/  IMAD R9, R5, c[0x0][0x190], RZ ;  /* 0x0000640005097a24 */ /* 0x000fc600078e02ff */
[----:B------:R-:W2:Y:S04]  /*13be0*/  LDL.LU R5, [R1+0x304] ;  /* 0x0003040001057983 */ /* 0x000ea80000300800 */
[----:B------:R1:W-:Y:S01]  /*13bf0*/  STL [R1+0x328], R9 ;  /* 0x0003280901007387 */ /* 0x0003e20000100800 */
[----:B0-----:R-:W-:-:S03]  /*13c00*/  IMAD R7, R4, c[0x0][0x190], RZ ;  /* 0x0000640004077a24 */ /* 0x001fc600078e02ff */
[----:B------:R-:W2:Y:S04]  /*13c10*/  LDL.LU R4, [R1+0x300] ;  /* 0x0003000001047983 */ /* 0x000ea80000300800 */
[----:B------:R0:W-:Y:S04]  /*13c20*/  STL [R1+0x324], R7 ;  /* 0x0003240701007387 */ /* 0x0001e80000100800 */
[----:B------:R-:W2:Y:S04]  /*13c30*/  LDL.LU R22, [R1+0x2fc] ;  /* 0x0002fc0001167983 */ /* 0x000ea80000300800 */
[----:B------:R-:W2:Y:S01]  /*13c40*/  LDL.LU R21, [R1+0x2f8] ;  /* 0x0002f80001157983 */ /* 0x000ea20000300800 */
[----:B---3--:R-:W-:-:S05]  /*13c50*/  IMAD R2, R2, c[0x0][0x190], RZ ;  /* 0x0000640002027a24 */ /* 0x008fca00078e02ff */
[----:B------:R3:W-:Y:S04]  /*13c60*/  STL [R1+0x320], R2 ;  /* 0x0003200201007387 */ /* 0x0007e80000100800 */
[----:B------:R-:W2:Y:S04]  /*13c70*/  LDL.LU R20, [R1+0x2f4] ;  /* 0x0002f40001147983 */ /* 0x000ea80000300800 */
        /* <DEDUP_REMOVED lines=10> */
[----:B-1----:R-:W2:Y:S04]  /*13d20*/  LDL.LU R9, [R1+0x2c8] ;  /* 0x0002c80001097983 */ /* 0x002ea80000300800 */
[----:B0-----:R-:W2:Y:S04]  /*13d30*/  LDL.LU R7, [R1+0x2c4] ;  /* 0x0002c40001077983 */ /* 0x001ea80000300800 */
[----:B---3--:R-:W3:Y:S01]  /*13d40*/  LDL.LU R2, [R1+0x2c0] ;  /* 0x0002c00001027983 */ /* 0x008ee20000300800 */
[----:B----4-:R-:W-:-:S05]  /*13d50*/  IMAD R29, R29, c[0x0][0x190], RZ ;  /* 0x000064001d1d7a24 */ /* 0x010fca00078e02ff */
[----:B------:R0:W-:Y:S04]  /*13d60*/  STL [R1+0x31c], R29 ;  /* 0x00031c1d01007387 */ /* 0x0001e80000100800 */
[----:B0-----:R-:W4:Y:S01]  /*13d70*/  LDL.LU R29, [R1+0x2bc] ;  /* 0x0002bc00011d7983 */ /* 0x001f220000300800 */
[----:B-----5:R-:W-:-:S05]  /*13d80*/  IMAD R28, R28, c[0x0][0x190], RZ ;  /* 0x000064001c1c7a24 */ /* 0x020fca00078e02ff */
[----:B------:R0:W-:Y:S04]  /*13d90*/  STL [R1+0x318], R28 ;  /* 0x0003181c01007387 */ /* 0x0001e80000100800 */
[----:B0-----:R-:W5:Y:S01]  /*13da0*/  LDL.LU R28, [R1+0x2b8] ;  /* 0x0002b800011c7983 */ /* 0x001f620000300800 */
[----:B--2---:R-:W-:-:S05]  /*13db0*/  IMAD R3, R3, c[0x0][0x190], RZ ;  /* 0x0000640003037a24 */ /* 0x004fca00078e02ff */
[----:B------:R0:W-:Y:S01]  /*13dc0*/  STL [R1+0x314], R3 ;  /* 0x0003140301007387 */ /* 0x0001e20000100800 */
[----:B------:R-:W-:-:S03]  /*13dd0*/  IMAD R23, R23, c[0x0][0x190], RZ ;  /* 0x0000640017177a24 */ /* 0x000fc600078e02ff */
[----:B0-----:R-:W2:Y:S04]  /*13de0*/  LDL.LU R3, [R1+0x2b4] ;  /* 0x0002b40001037983 */ /* 0x001ea80000300800 */
        /* <DEDUP_REMOVED lines=14> */
[----:B------:R-:W-:-:S03]  /*13ed0*/  IMAD R22, R21, c[0x0][0x190], RZ ;  /* 0x0000640015167a24 */ /* 0x000fc600078e02ff */
[----:B------:R-:W-:Y:S04]  /*13ee0*/  STL [R1+0x2fc], R23 ;  /* 0x0002fc1701007387 */ /* 0x000fe80000100800 */
[----:B------:R-:W-:Y:S01]  /*13ef0*/  STL [R1+0x2f8], R22 ;  /* 0x0002f81601007387 */ /* 0x000fe20000100800 */
[----:B------:R-:W-:Y:S02]  /*13f00*/  IMAD R21, R20, c[0x0][0x190], RZ ;  /* 0x0000640014157a24 */ /* 0x000fe400078e02ff */
        /* <DEDUP_REMOVED lines=23> */
[----:B---3--:R-:W-:-:S03]  /*14080*/  IMAD R9, R2, c[0x0][0x190], RZ ;  /* 0x0000640002097a24 */ /* 0x008fc600078e02ff */
[----:B------:R-:W3:Y:S01]  /*14090*/  LDL.LU R2, [R1+0x2a0] ;  /* 0x0002a00001027983 */ /* 0x000ee20000300800 */
[----:B------:R-:W-:-:S05]  /*140a0*/  IMAD R7, R7, c[0x0][0x190], RZ ;  /* 0x0000640007077a24 */ /* 0x000fca00078e02ff */
[----:B------:R4:W-:Y:S04]  /*140b0*/  STL [R1+0x2c4], R7 ;  /* 0x0002c40701007387 */ /* 0x0009e80000100800 */
[----:B------:R5:W-:Y:S01]  /*140c0*/  STL [R1+0x2c0], R9 ;  /* 0x0002c00901007387 */ /* 0x000be20000100800 */
[----:B----4-:R-:W-:-:S03]  /*140d0*/  IMAD R7, R29, c[0x0][0x190], RZ ;  /* 0x000064001d077a24 */ /* 0x010fc600078e02ff */
[----:B------:R-:W4:Y:S04]  /*140e0*/  LDL.LU R29, [R1+0x29c] ;  /* 0x00029c00011d7983 */ /* 0x000f280000300800 */
[----:B------:R2:W-:Y:S01]  /*140f0*/  STL [R1+0x2bc], R7 ;  /* 0x0002bc0701007387 */ /* 0x0005e20000100800 */
[----:B-----5:R-:W-:-:S03]  /*14100*/  IMAD R9, R28, c[0x0][0x190], RZ ;  /* 0x000064001c097a24 */ /* 0x020fc600078e02ff */
[----:B------:R-:W5:Y:S04]  /*14110*/  LDL.LU R28, [R1+0x298] ;  /* 0x00029800011c7983 */ /* 0x000f680000300800 */
[----:B------:R-:W-:Y:S04]  /*14120*/  STL [R1+0x2b8], R9 ;  /* 0x0002b80901007387 */ /* 0x000fe80000100800 */
[----:B------:R-:W5:Y:S01]  /*14130*/  LDL.LU R23, [R1+0x294] ;  /* 0x0002940001177983 */ /* 0x000f620000300800 */
[----:B--2---:R-:W-:-:S03]  /*14140*/  IMAD R7, R3, c[0x0][0x190], RZ ;  /* 0x0000640003077a24 */ /* 0x004fc600078e02ff */
        /* <DEDUP_REMOVED lines=13> */
[----:B------:R-:W-:-:S05]  /*14220*/  IMAD R4, R4, c[0x0][0x190], RZ ;  /* 0x0000640004047a24 */ /* 0x000fca00078e02ff */
        /* <DEDUP_REMOVED lines=14> */
[----:B------:R-:W2:Y:S01]  /*14310*/  LDL.LU R4, [R1+0x244] ;  /* 0x0002440001047983 */ /* 0x000ea20000300800 */
[----:B---3--:R-:W-:-:S05]  /*14320*/  IMAD R2, R2, c[0x0][0x190], RZ ;  /* 0x0000640002027a24 */ /* 0x008fca00078e02ff */
[----:B------:R0:W-:Y:S04]  /*14330*/  STL [R1+0x2a0], R2 ;  /* 0x0002a00201007387 */ /* 0x0001e80000100800 */
[----:B0-----:R-:W3:Y:S01]  /*14340*/  LDL.LU R2, [R1+0x240] ;  /* 0x0002400001027983 */ /* 0x001ee20000300800 */
[----:B----4-:R-:W-:-:S05]  /*14350*/  IMAD R29, R29, c[0x0][0x190], RZ ;  /* 0x000064001d1d7a24 */ /* 0x010fca00078e02ff */
[----:B------:R0:W-:Y:S04]  /*14360*/  STL [R1+0x29c], R29 ;  /* 0x00029c1d01007387 */ /* 0x0001e80000100800 */
[----:B0-----:R-:W4:Y:S01]  /*14370*/  LDL.LU R29, [R1+0x23c] ;  /* 0x00023c00011d7983 */ /* 0x001f220000300800 */
[----:B-----5:R-:W-:-:S05]  /*14380*/  IMAD R28, R28, c[0x0][0x190], RZ ;  /* 0x000064001c1c7a24 */ /* 0x020fca00078e02ff */
[----:B------:R0:W-:Y:S01]  /*14390*/  STL [R1+0x298], R28 ;  /* 0x0002981c01007387 */ /* 0x0001e20000100800 */
[----:B------:R-:W-:-:S03]  /*143a0*/  IMAD R23, R23, c[0x0][0x190], RZ ;  /* 0x0000640017177a24 */ /* 0x000fc600078e02ff */
[----:B0-----:R-:W5:Y:S04]  /*143b0*/  LDL.LU R28, [R1+0x238] ;  /* 0x00023800011c7983 */ /* 0x001f680000300800 */
[----:B------:R2:W-:Y:S02]  /*143c0*/  STL [R1+0x294], R23 ;  /* 0x0002941701007387 */ /* 0x0005e40000100800 */
[----:B--2---:R-:W-:Y:S02]  /*143d0*/  IMAD R23, R3, c[0x0][0x190], RZ ;  /* 0x0000640003177a24 */ /* 0x004fe400078e02ff */
        /* <DEDUP_REMOVED lines=12> */
[----:B------:R-:W-:Y:S02]  /*144a0*/  IMAD R22, R21, c[0x0][0x190], RZ ;  /* 0x0000640015167a24 */ /* 0x000fe400078e02ff */
[----:B------:R-:W-:-:S02]  /*144b0*/  IMAD R21, R20, c[0x0][0x190], RZ ;  /* 0x0000640014157a24 */ /* 0x000fc400078e02ff */
        /* <DEDUP_REMOVED lines=26> */
[----:B------:R-:W-:Y:S04]  /*14660*/  STL [R1+0x24c], R10 ;  /* 0x00024c0a01007387 */ /* 0x000fe80000100800 */
[----:B------:R-:W2:Y:S04]  /*14670*/  LDL.LU R4, [R1+0x224] ;  /* 0x0002240001047983 */ /* 0x000ea80000300800 */
[----:B------:R3:W-:Y:S04]  /*14680*/  STL [R1+0x248], R7 ;  /* 0x0002480701007387 */ /* 0x0007e80000100800 */
[----:B------:R4:W-:Y:S01]  /*14690*/  STL [R1+0x244], R9 ;  /* 0x0002440901007387 */ /* 0x0009e20000100800 */
[----:B---3--:R-:W-:-:S03]  /*146a0*/  IMAD R7, R2, c[0x0][0x190], RZ ;  /* 0x0000640002077a24 */ /* 0x008fc600078e02ff */
[----:B------:R-:W3:Y:S04]  /*146b0*/  LDL.LU R2, [R1+0x220] ;  /* 0x0002200001027983 */ /* 0x000ee80000300800 */
[----:B------:R5:W-:Y:S01]  /*146c0*/  STL [R1+0x240], R7 ;  /* 0x0002400701007387 */ /* 0x000be20000100800 */
[----:B----4-:R-:W-:-:S03]  /*146d0*/  IMAD R9, R29, c[0x0][0x190], RZ ;  /* 0x000064001d097a24 */ /* 0x010fc600078e02ff */
[----:B------:R-:W4:Y:S04]  /*146e0*/  LDL.LU R29, [R1+0x21c] ;  /* 0x00021c00011d7983 */ /* 0x000f280000300800 */
[----:B------:R-:W-:Y:S04]  /*146f0*/  STL [R1+0x23c], R9 ;  /* 0x00023c0901007387 */ /* 0x000fe80000100800 */
[----:B------:R-:W4:Y:S01]  /*14700*/  LDL.LU R23, [R1+0x218] ;  /* 0x0002180001177983 */ /* 0x000f220000300800 */
[----:B-----5:R-:W-:-:S03]  /*14710*/  IMAD R7, R28, c[0x0][0x190], RZ ;  /* 0x000064001c077a24 */ /* 0x020fc600078e02ff */
[----:B------:R-:W5:Y:S04]  /*14720*/  LDL.LU R28, [R1+0x214] ;  /* 0x00021400011c7983 */ /* 0x000f680000300800 */
[----:B------:R2:W-:Y:S02]  /*14730*/  STL [R1+0x238], R7 ;  /* 0x0002380701007387 */ /* 0x0005e40000100800 */
[----:B--2---:R-:W-:Y:S02]  /*14740*/  IMAD R7, R3, c[0x0][0x190], RZ ;  /* 0x0000640003077a24 */ /* 0x004fe400078e02ff */
        /* <DEDUP_REMOVED lines=26> */
[----:B------:R-:W-:-:S05]  /*148f0*/  IMAD R4, R4, c[0x0][0x190], RZ ;  /* 0x0000640004047a24 */ /* 0x000fca00078e02ff */
[----:B------:R0:W-:Y:S04]  /*14900*/  STL [R1+0x224], R4 ;  /* 0x0002240401007387 */ /* 0x0001e80000100800 */
[----:B0-----:R-:W2:Y:S01]  /*14910*/  LDL.LU R4, [R1+0x1b8] ;  /* 0x0001b80001047983 */ /* 0x001ea20000300800 */
[----:B---3--:R-:W-:-:S05]  /*14920*/  IMAD R2, R2, c[0x0][0x190], RZ ;  /* 0x0000640002027a24 */ /* 0x008fca00078e02ff */
[----:B------:R0:W-:Y:S04]  /*14930*/  STL [R1+0x220], R2 ;  /* 0x0002200201007387 */ /* 0x0001e80000100800 */
[----:B0-----:R-:W3:Y:S01]  /*14940*/  LDL.LU R2, [R1+0x1b4] ;  /* 0x0001b40001027983 */ /* 0x001ee20000300800 */
[----:B----4-:R-:W-:-:S05]  /*14950*/  IMAD R29, R29, c[0x0][0x190], RZ ;  /* 0x000064001d1d7a24 */ /* 0x010fca00078e02ff */
[----:B------:R0:W-:Y:S01]  /*14960*/  STL [R1+0x21c], R29 ;  /* 0x00021c1d01007387 */ /* 0x0001e20000100800 */
[----:B------:R-:W-:-:S03]  /*14970*/  IMAD R23, R23, c[0x0][0x190], RZ ;  /* 0x0000640017177a24 */ /* 0x000fc600078e02ff */
[----:B0-----:R-:W4:Y:S04]  /*14980*/  LDL.LU R29, [R1+0x1b0] ;  /* 0x0001b000011d7983 */ /* 0x001f280000300800 */
[----:B------:R5:W-:Y:S02]  /*14990*/  STL [R1+0x218], R23 ;  /* 0x0002181701007387 */ /* 0x000be40000100800 */
[----:B-----5:R-:W-:Y:S02]  /*149a0*/  IMAD R23, R28, c[0x0][0x190], RZ ;  /* 0x000064001c177a24 */ /* 0x020fe400078e02ff */
[----:B------:R-:W5:Y:S04]  /*149b0*/  LDL.LU R28, [R1+0x1ac] ;  /* 0x0001ac00011c7983 */ /* 0x000f680000300800 */
[----:B------:R2:W-:Y:S02]  /*149c0*/  STL [R1+0x214], R23 ;  /* 0x0002141701007387 */ /* 0x0005e40000100800 */
[----:B--2---:R-:W-:-:S02]  /*149d0*/  IMAD R23, R3, c[0x0][0x190], RZ ;  /* 0x0000640003177a24 */ /* 0x004fc400078e02ff */
        /* <DEDUP_REMOVED lines=38> */
[----:B------:R-:W2:Y:S04]  /*14c40*/  LDL.LU R5, [R1+0x190] ;  /* 0x0001900001057983 */ /* 0x000ea80000300800 */
[----:B------:R0:W-:Y:S04]  /*14c50*/  STL [R1+0x1c0], R7 ;  /* 0x0001c00701007387 */ /* 0x0001e80000100800 */
[----:B------:R3:W-:Y:S01]  /*14c60*/  STL [R1+0x1bc], R9 ;  /* 0x0001bc0901007387 */ /* 0x0007e20000100800 */
[----:B0-----:R-:W-:-:S03]  /*14c70*/  IMAD R7, R4, c[0x0][0x190], RZ ;  /* 0x0000640004077a24 */ /* 0x001fc600078e02ff */
[----:B------:R-:W2:Y:S04]  /*14c80*/  LDL.LU R4, [R1+0x18c] ;  /* 0x00018c0001047983 */ /* 0x000ea80000300800 */
[----:B------:R4:W-:Y:S01]  /*14c90*/  STL [R1+0x1b8], R7 ;  /* 0x0001b80701007387 */ /* 0x0009e20000100800 */
[----:B---3--:R-:W-:-:S03]  /*14ca0*/  IMAD R9, R2, c[0x0][0x190], RZ ;  /* 0x0000640002097a24 */ /* 0x008fc600078e02ff */
[----:B------:R-:W3:Y:S04]  /*14cb0*/  LDL.LU R2, [R1+0x188] ;  /* 0x0001880001027983 */ /* 0x000ee80000300800 */
[----:B------:R-:W-:Y:S04]  /*14cc0*/  STL [R1+0x1b4], R9 ;  /* 0x0001b40901007387 */ /* 0x000fe80000100800 */
[----:B------:R-:W3:Y:S01]  /*14cd0*/  LDL.LU R23, [R1+0x184] ;  /* 0x0001840001177983 */ /* 0x000ee20000300800 */
[----:B----4-:R-:W-:-:S03]  /*14ce0*/  IMAD R7, R29, c[0x0][0x190], RZ ;  /* 0x000064001d077a24 */ /* 0x010fc600078e02ff */
[----:B------:R-:W4:Y:S04]  /*14cf0*/  LDL.LU R29, [R1+0x180] ;  /* 0x00018000011d7983 */ /* 0x000f280000300800 */
[----:B------:R5:W-:Y:S02]  /*14d00*/  STL [R1+0x1b0], R7 ;  /* 0x0001b00701007387 */ /* 0x000be40000100800 */
[----:B-----5:R-:W-:Y:S02]  /*14d10*/  IMAD R7, R28, c[0x0][0x190], RZ ;  /* 0x000064001c077a24 */ /* 0x020fe400078e02ff */
[----:B------:R-:W5:Y:S04]  /*14d20*/  LDL.LU R28, [R1+0x17c] ;  /* 0x00017c00011c7983 */ /* 0x000f680000300800 */
[----:B------:R0:W-:Y:S01]  /*14d30*/  STL [R1+0x1ac], R7 ;  /* 0x0001ac0701007387 */ /* 0x0001e20000100800 */
[----:B--2---:R-:W-:-:S03]  /*14d40*/  IMAD R9, R3, c[0x0][0x190], RZ ;  /* 0x0000640003097a24 */ /* 0x004fc600078e02ff */
        /* <DEDUP_REMOVED lines=26> */
[----:B------:R-:W-:-:S05]  /*14ef0*/  IMAD R4, R4, c[0x0][0x190], RZ ;  /* 0x0000640004047a24 */ /* 0x000fca00078e02ff */
[----:B------:R0:W-:Y:S04]  /*14f00*/  STL [R1+0x18c], R4 ;  /* 0x00018c0401007387 */ /* 0x0001e80000100800 */
[----:B0-----:R-:W2:Y:S01]  /*14f10*/  LDL.LU R4, [R1+0x124] ;  /* 0x0001240001047983 */ /* 0x001ea20000300800 */
[----:B---3--:R-:W-:-:S05]  /*14f20*/  IMAD R2, R2, c[0x0][0x190], RZ ;  /* 0x0000640002027a24 */ /* 0x008fca00078e02ff */
[----:B------:R0:W-:Y:S01]  /*14f30*/  STL [R1+0x188], R2 ;  /* 0x0001880201007387 */ /* 0x0001e20000100800 */
[----:B------:R-:W-:-:S03]  /*14f40*/  IMAD R23, R23, c[0x0][0x190], RZ ;  /* 0x0000640017177a24 */ /* 0x000fc600078e02ff */
[----:B0-----:R-:W3:Y:S04]  /*14f50*/  LDL.LU R2, [R1+0x120] ;  /* 0x0001200001027983 */ /* 0x001ee80000300800 */
[----:B------:R4:W-:Y:S02]  /*14f60*/  STL [R1+0x184], R23 ;  /* 0x0001841701007387 */ /* 0x0009e40000100800 */
[----:B----4-:R-:W-:Y:S02]  /*14f70*/  IMAD R23, R29, c[0x0][0x190], RZ ;  /* 0x000064001d177a24 */ /* 0x010fe400078e02ff */
[----:B------:R-:W4:Y:S04]  /*14f80*/  LDL.LU R29, [R1+0x118] ;  /* 0x00011800011d7983 */ /* 0x000f280000300800 */
[----:B------:R5:W-:Y:S02]  /*14f90*/  STL [R1+0x180], R23 ;  /* 0x0001801701007387 */ /* 0x000be40000100800 */
[----:B-----5:R-:W-:-:S02]  /*14fa0*/  IMAD R23, R28, c[0x0][0x190], RZ ;  /* 0x000064001c177a24 */ /* 0x020fc400078e02ff */
[----:B------:R-:W5:Y:S04]  /*14fb0*/  LDL.LU R28, [R1+0x110] ;  /* 0x00011000011c7983 */ /* 0x000f680000300800 */
        /* <DEDUP_REMOVED lines=36> */
[----:B------:R0:W-:Y:S04]  /*15200*/  STL [R1+0x134], R10 ;  /* 0x0001340a01007387 */ /* 0x0001e80000100800 */
[----:B0-----:R-:W2:Y:S04]  /*15210*/  LDL.LU R10, [R1+0xf8] ;  /* 0x0000f800010a7983 */ /* 0x001ea80000300800 */
[----:B------:R0:W-:Y:S04]  /*15220*/  STL [R1+0x130], R9 ;  /* 0x0001300901007387 */ /* 0x0001e80000100800 */
[----:B------:R1:W-:Y:S04]  /*15230*/  STL [R1+0x12c], R7 ;  /* 0x00012c0701007387 */ /* 0x0003e80000100800 */
[----:B0-----:R-:W2:Y:S01]  /*15240*/  LDL.LU R9, [R1+0xf4] ;  /* 0x0000f40001097983 */ /* 0x001ea20000300800 */
[----:B------:R-:W-:-:S05]  /*15250*/  IMAD R6, R5, c[0x0][0x190], RZ ;  /* 0x0000640005067a24 */ /* 0x000fca00078e02ff */
[----:B------:R0:W-:Y:S04]  /*15260*/  STL [R1+0x128], R6 ;  /* 0x0001280601007387 */ /* 0x0001e80000100800 */
[----:B-1----:R-:W2:Y:S01]  /*15270*/  LDL.LU R7, [R1+0xe8] ;  /* 0x0000e80001077983 */ /* 0x002ea20000300800 */
[----:B------:R-:W-:-:S05]  /*15280*/  IMAD R5, R4, c[0x0][0x190], RZ ;  /* 0x0000640004057a24 */ /* 0x000fca00078e02ff */
[----:B------:R1:W-:Y:S01]  /*15290*/  STL [R1+0x124], R5 ;  /* 0x0001240501007387 */ /* 0x0003e20000100800 */
[----:B---3--:R-:W-:-:S03]  /*152a0*/  IMAD R4, R2, c[0x0][0x190], RZ ;  /* 0x0000640002047a24 */ /* 0x008fc600078e02ff */
[----:B------:R-:W3:Y:S04]  /*152b0*/  LDL.LU R2, [R1+0xe0] ;  /* 0x0000e00001027983 */ /* 0x000ee80000300800 */
[----:B0-----:R-:W3:Y:S04]  /*152c0*/  LDL.LU R6, [R1+0xd8] ;  /* 0x0000d80001067983 */ /* 0x001ee80000300800 */
[----:B------:R4:W-:Y:S04]  /*152d0*/  STL [R1+0x120], R4 ;  /* 0x0001200401007387 */ /* 0x0009e80000100800 */
[----:B-1----:R-:W3:Y:S01]  /*152e0*/  LDL.LU R5, [R1+0xd0] ;  /* 0x0000d00001057983 */ /* 0x002ee20000300800 */
[----:B----4-:R-:W-:-:S05]  /*152f0*/  IMAD R4, R29, c[0x0][0x190], RZ ;  /* 0x000064001d047a24 */ /* 0x010fca00078e02ff */
[----:B------:R0:W-:Y:S04]  /*15300*/  STL [R1+0x118], R4 ;  /* 0x0001180401007387 */ /* 0x0001e80000100800 */
[----:B0-----:R-:W4:Y:S01]  /*15310*/  LDL.LU R4, [R1+0xcc] ;  /* 0x0000cc0001047983 */ /* 0x001f220000300800 */
[----:B-----5:R-:W-:-:S05]  /*15320*/  IMAD R11, R28, c[0x0][0x190], RZ ;  /* 0x000064001c0b7a24 */ /* 0x020fca00078e02ff */
[----:B------:R-:W-:Y:S04]  /*15330*/  STL [R1+0x110], R11 ;  /* 0x0001100b01007387 */ /* 0x000fe80000100800 */
[----:B------:R-:W5:Y:S01]  /*15340*/  LDL.LU R29, [R1+0xc8] ;  /* 0x0000c800011d7983 */ /* 0x000f620000300800 */
[----:B--2---:R-:W-:-:S05]  /*15350*/  IMAD R3, R3, c[0x0][0x190], RZ ;  /* 0x0000640003037a24 */ /* 0x004fca00078e02ff */
[----:B------:R0:W-:Y:S04]  /*15360*/  STL [R1+0x108], R3 ;  /* 0x0001080301007387 */ /* 0x0001e80000100800 */
[----:B------:R-:W2:Y:S04]  /*15370*/  LDL.LU R28, [R1+0xc0] ;  /* 0x0000c000011c7983 */ /* 0x000ea80000300800 */
[----:B0-----:R-:W2:Y:S01]  /*15380*/  LDL.LU R3, [R1+0xbc] ;  /* 0x0000bc0001037983 */ /* 0x001ea20000300800 */
[----:B------:R-:W-:-:S05]  /*15390*/  IMAD R8, R8, c[0x0][0x190], RZ ;  /* 0x0000640008087a24 */ /* 0x000fca00078e02ff */
[----:B------:R0:W-:Y:S04]  /*153a0*/  STL [R1+0xfc], R8 ;  /* 0x0000fc0801007387 */ /* 0x0001e80000100800 */
[----:B0-----:R-:W2:Y:S04]  /*153b0*/  LDL.LU R8, [R1+0xb4] ;  /* 0x0000b40001087983 */ /* 0x001ea80000300800 */
        /* <DEDUP_REMOVED lines=12> */
[----:B------:R-:W2:Y:S01]  /*15480*/  LDL.LU R11, [R1+0x64] ;  /* 0x00006400010b7983 */ /* 0x000ea20000300800 */
[----:B------:R-:W-:-:S05]  /*15490*/  IMAD R10, R10, c[0x0][0x190], RZ ;  /* 0x000064000a0a7a24 */ /* 0x000fca00078e02ff */
[----:B------:R0:W-:Y:S01]  /*154a0*/  STL [R1+0xf8], R10 ;  /* 0x0000f80a01007387 */ /* 0x0001e20000100800 */
[----:B------:R-:W-:-:S03]  /*154b0*/  IMAD R9, R9, c[0x0][0x190], RZ ;  /* 0x0000640009097a24 */ /* 0x000fc600078e02ff */
[----:B0-----:R-:W2:Y:S04]  /*154c0*/  LDL.LU R10, [R1+0x5c] ;  /* 0x00005c00010a7983 */ /* 0x001ea80000300800 */
[----:B------:R0:W-:Y:S04]  /*154d0*/  STL [R1+0xf4], R9 ;  /* 0x0000f40901007387 */ /* 0x0001e80000100800 */
[----:B0-----:R-:W2:Y:S01]  /*154e0*/  LDL.LU R9, [R1+0x58] ;  /* 0x0000580001097983 */ /* 0x001ea20000300800 */
[----:B------:R-:W-:-:S05]  /*154f0*/  IMAD R7, R7, c[0x0][0x190], RZ ;  /* 0x0000640007077a24 */ /* 0x000fca00078e02ff */
[----:B------:R0:W-:Y:S04]  /*15500*/  STL [R1+0xe8], R7 ;  /* 0x0000e80701007387 */ /* 0x0001e80000100800 */
[----:B0-----:R-:W2:Y:S01]  /*15510*/  LDL.LU R7, [R1+0x50] ;  /* 0x0000500001077983 */ /* 0x001ea20000300800 */
[----:B---3--:R-:W-:Y:S02]  /*15520*/  IMAD R2, R2, c[0x0][0x190], RZ ;  /* 0x0000640002027a24 */ /* 0x008fe400078e02ff */
[----:B------:R-:W-:-:S03]  /*15530*/  IMAD R6, R6, c[0x0][0x190], RZ ;  /* 0x0000640006067a24 */ /* 0x000fc600078e02ff */
[----:B------:R0:W-:Y:S01]  /*15540*/  STL [R1+0xe0], R2 ;  /* 0x0000e00201007387 */ /* 0x0001e20000100800 */
[----:B------:R-:W-:-:S03]  /*15550*/  IMAD R5, R5, c[0x0][0x190], RZ ;  /* 0x0000640005057a24 */ /* 0x000fc600078e02ff */
[----:B0-----:R-:W3:Y:S04]  /*15560*/  LDL.LU R2, [R1+0x2ad8] ;  /* 0x002ad80001027983 */ /* 0x001ee80000300800 */
[----:B------:R0:W-:Y:S04]  /*15570*/  STL [R1+0xd8], R6 ;  /* 0x0000d80601007387 */ /* 0x0001e80000100800 */
[----:B0-----:R-:W3:Y:S01]  /*15580*/  LDL.LU R6, [R1+0x4c] ;  /* 0x00004c0001067983 */ /* 0x001ee20000300800 */
[----:B----4-:R-:W-:-:S03]  /*15590*/  IMAD R4, R4, c[0x0][0x190], RZ ;  /* 0x0000640004047a24 */ /* 0x010fc600078e02ff */
[----:B------:R0:W-:Y:S04]  /*155a0*/  STL [R1+0xd0], R5 ;  /* 0x0000d00501007387 */ /* 0x0001e80000100800 */
[----:B0-----:R-:W4:Y:S04]  /*155b0*/  LDL.LU R5, [R1+0x48] ;  /* 0x0000480001057983 */ /* 0x001f280000300800 */
[----:B------:R0:W-:Y:S04]  /*155c0*/  STL [R1+0xcc], R4 ;  /* 0x0000cc0401007387 */ /* 0x0001e80000100800 */
[----:B0-----:R-:W4:Y:S01]  /*155d0*/  LDL.LU R4, [R1+0x44] ;  /* 0x0000440001047983 */ /* 0x001f220000300800 */
[----:B-----5:R-:W-:-:S05]  /*155e0*/  IMAD R29, R29, c[0x0][0x190], RZ ;  /* 0x000064001d1d7a24 */ /* 0x020fca00078e02ff */
[----:B------:R0:W-:Y:S04]  /*155f0*/  STL [R1+0xc8], R29 ;  /* 0x0000c81d01007387 */ /* 0x0001e80000100800 */
[----:B0-----:R-:W5:Y:S01]  /*15600*/  LDL.LU R29, [R1+0x34] ;  /* 0x00003400011d7983 */ /* 0x001f620000300800 */
[----:B--2---:R-:W-:Y:S02]  /*15610*/  IMAD R28, R28, c[0x0][0x190], RZ ;  /* 0x000064001c1c7a24 */ /* 0x004fe400078e02ff */
[----:B------:R-:W-:-:S03]  /*15620*/  IMAD R3, R3, c[0x0][0x190], RZ ;  /* 0x0000640003037a24 */ /* 0x000fc600078e02ff */
[----:B------:R0:W-:Y:S04]  /*15630*/  STL [R1+0xc0], R28 ;  /* 0x0000c01c01007387 */ /* 0x0001e80000100800 */
[----:B0-----:R-:W2:Y:S01]  /*15640*/  LDL.LU R28, [R1+0x2ad4] ;  /* 0x002ad400011c7983 */ /* 0x001ea20000300800 */
[----:B------:R-:W-:-:S03]  /*15650*/  IMAD R8, R8, c[0x0][0x190], RZ ;  /* 0x0000640008087a24 */ /* 0x000fc600078e02ff */
[----:B------:R0:W-:Y:S04]  /*15660*/  STL [R1+0xbc], R3 ;  /* 0x0000bc0301007387 */ /* 0x0001e80000100800 */
[----:B0-----:R-:W2:Y:S04]  /*15670*/  LDL.LU R3, [R1+0x2ad0] ;  /* 0x002ad00001037983 */ /* 0x001ea80000300800 */
[----:B------:R0:W-:Y:S04]  /*15680*/  STL [R1+0xb4], R8 ;  /* 0x0000b40801007387 */ /* 0x0001e80000100800 */
[----:B0-----:R-:W2:Y:S01]  /*15690*/  LDL.LU R8, [R1+0x2acc] ;  /* 0x002acc0001087983 */ /* 0x001ea20000300800 */
[----:B------:R-:W-:-:S05]  /*156a0*/  IMAD R23, R23, c[0x0][0x190], RZ ;  /* 0x0000640017177a24 */ /* 0x000fca00078e02ff */
[----:B------:R0:W-:Y:S02]  /*156b0*/  STL [R1+0xb0], R23 ;  /* 0x0000b01701007387 */ /* 0x0001e40000100800 */
[----:B0-----:R-:W-:Y:S02]  /*156c0*/  IMAD R23, R22, c[0x0][0x190], RZ ;  /* 0x0000640016177a24 */ /* 0x001fe400078e02ff */
[----:B------:R-:W-:Y:S02]  /*156d0*/  IMAD R22, R21, c[0x0][0x190], RZ ;  /* 0x0000640015167a24 */ /* 0x000fe400078e02ff */
[----:B------:R-:W-:Y:S02]  /*156e0*/  IMAD R21, R20, c[0x0][0x190], RZ ;  /* 0x0000640014157a24 */ /* 0x000fe400078e02ff */
[----:B------:R-:W-:Y:S01]  /*156f0*/  IMAD R20, R19, c[0x0][0x190], RZ ;  /* 0x0000640013147a24 */ /* 0x000fe200078e02ff */
[----:B------:R0:W-:Y:S01]  /*15700*/  STL [R1+0xa4], R23 ;  /* 0x0000a41701007387 */ /* 0x0001e20000100800 */
[----:B------:R-:W-:-:S02]  /*15710*/  IMAD R19, R18, c[0x0][0x190], RZ ;  /* 0x0000640012137a24 */ /* 0x000fc400078e02ff */
[----:B------:R-:W-:Y:S01]  /*15720*/  IMAD R18, R17, c[0x0][0x190], RZ ;  /* 0x0000640011127a24 */ /* 0x000fe200078e02ff */
[----:B------:R1:W-:Y:S01]  /*15730*/  STL [R1+0xa0], R22 ;  /* 0x0000a01601007387 */ /* 0x0003e20000100800 */
[----:B------:R-:W-:Y:S02]  /*15740*/  IMAD R17, R16, c[0x0][0x190], RZ ;  /* 0x0000640010117a24 */ /* 0x000fe400078e02ff */
[----:B------:R-:W-:Y:S01]  /*15750*/  IMAD R16, R14, c[0x0][0x190], RZ ;  /* 0x000064000e107a24 */ /* 0x000fe200078e02ff */
[----:B------:R0:W-:Y:S01]  /*15760*/  STL [R1+0x9c], R21 ;  /* 0x00009c1501007387 */ /* 0x0001e20000100800 */
[----:B------:R-:W-:Y:S02]  /*15770*/  IMAD R14, R15, c[0x0][0x190], RZ ;  /* 0x000064000f0e7a24 */ /* 0x000fe400078e02ff */
[----:B------:R-:W-:Y:S01]  /*15780*/  IMAD R13, R13, c[0x0][0x190], RZ ;  /* 0x000064000d0d7a24 */ /* 0x000fe200078e02ff */
[----:B------:R0:W-:Y:S01]  /*15790*/  STL [R1+0x94], R20 ;  /* 0x0000941401007387 */ /* 0x0001e20000100800 */
[----:B------:R-:W-:-:S03]  /*157a0*/  IMAD R12, R12, c[0x0][0x190], RZ ;  /* 0x000064000c0c7a24 */ /* 0x000fc600078e02ff */
[----:B------:R0:W-:Y:S01]  /*157b0*/  STL [R1+0x90], R19 ;  /* 0x0000901301007387 */ /* 0x0001e20000100800 */
[----:B------:R-:W-:-:S03]  /*157c0*/  IMAD R11, R11, c[0x0][0x190], RZ ;  /* 0x000064000b0b7a24 */ /* 0x000fc600078e02ff */
[----:B------:R0:W-:Y:S04]  /*157d0*/  STL [R1+0x8c], R18 ;  /* 0x00008c1201007387 */ /* 0x0001e80000100800 */
[----:B------:R0:W-:Y:S04]  /*157e0*/  STL [R1+0x78], R17 ;  /* 0x0000781101007387 */ /* 0x0001e80000100800 */
[----:B------:R0:W-:Y:S04]  /*157f0*/  STL [R1+0x74], R16 ;  /* 0x0000741001007387 */ /* 0x0001e80000100800 */
[----:B------:R-:W-:Y:S04]  /*15800*/  STL [R1+0x70], R14 ;  /* 0x0000700e01007387 */ /* 0x000fe80000100800 */
[----:B------:R-:W-:Y:S01]  /*15810*/  STL [R1+0x6c], R13 ;  /* 0x00006c0d01007387 */ /* 0x000fe20000100800 */
[----:B------:R-:W-:-:S03]  /*15820*/  IMAD R10, R10, c[0x0][0x190], RZ ;  /* 0x000064000a0a7a24 */ /* 0x000fc600078e02ff */
[----:B0-----:R-:W5:Y:S04]  /*15830*/  LDL.LU R23, [R1+0x408] ;  /* 0x0004080001177983 */ /* 0x001f680000300800 */
[----:B------:R-:W-:Y:S04]  /*15840*/  STL [R1+0x68], R12 ;  /* 0x0000680c01007387 */ /* 0x000fe80000100800 */
[----:B------:R-:W-:Y:S01]  /*15850*/  STL [R1+0x64], R11 ;  /* 0x0000640b01007387 */ /* 0x000fe20000100800 */
[----:B------:R-:W-:-:S03]  /*15860*/  IMAD R9, R9, c[0x0][0x190], RZ ;  /* 0x0000640009097a24 */ /* 0x000fc600078e02ff */
[----:B-1----:R-:W5:Y:S04]  /*15870*/  LDL.LU R22, [R1+0x3f4] ;  /* 0x0003f40001167983 */ /* 0x002f680000300800 */
[----:B------:R-:W-:Y:S04]  /*15880*/  STL [R1+0x5c], R10 ;  /* 0x00005c0a01007387 */ /* 0x000fe80000100800 */
[----:B------:R-:W5:Y:S04]  /*15890*/  LDL.LU R21, [R1+0x3f0] ;  /* 0x0003f00001157983 */ /* 0x000f680000300800 */
[----:B------:R-:W-:Y:S01]  /*158a0*/  STL [R1+0x58], R9 ;  /* 0x0000580901007387 */ /* 0x000fe20000100800 */
[----:B------:R-:W-:-:S03]  /*158b0*/  IMAD R7, R7, c[0x0][0x190], RZ ;  /* 0x0000640007077a24 */ /* 0x000fc600078e02ff */
[----:B------:R-:W5:Y:S04]  /*158c0*/  LDL.LU R20, [R1+0x104] ;  /* 0x0001040001147983 */ /* 0x000f680000300800 */
[----:B------:R-:W5:Y:S04]  /*158d0*/  LDL.LU R19, [R1+0xf0] ;  /* 0x0000f00001137983 */ /* 0x000f680000300800 */
[----:B------:R-:W-:Y:S04]  /*158e0*/  STL [R1+0x50], R7 ;  /* 0x0000500701007387 */ /* 0x000fe80000100800 */
[----:B------:R-:W5:Y:S01]  /*158f0*/  LDL.LU R18, [R1+0xd4] ;  /* 0x0000d40001127983 */ /* 0x000f620000300800 */
[----:B---3--:R-:W-:-:S05]  /*15900*/  IMAD R6, R6, c[0x0][0x190], RZ ;  /* 0x0000640006067a24 */ /* 0x008fca00078e02ff */
[----:B------:R-:W-:Y:S04]  /*15910*/  STL [R1+0x4c], R6 ;  /* 0x00004c0601007387 */ /* 0x000fe80000100800 */
[----:B------:R-:W3:Y:S01]  /*15920*/  LDL.LU R17, [R1+0xc4] ;  /* 0x0000c40001117983 */ /* 0x000ee20000300800 */
[----:B----4-:R-:W-:-:S05]  /*15930*/  IMAD R5, R5, c[0x0][0x190], RZ ;  /* 0x0000640005057a24 */ /* 0x010fca00078e02ff */
[----:B------:R-:W-:Y:S04]  /*15940*/  STL [R1+0x48], R5 ;  /* 0x0000480501007387 */ /* 0x000fe80000100800 */
[----:B------:R-:W4:Y:S01]  /*15950*/  LDL.LU R16, [R1+0xb8] ;  /* 0x0000b80001107983 */ /* 0x000f220000300800 */
[----:B------:R-:W-:-:S05]  /*15960*/  IMAD R4, R4, c[0x0][0x190], RZ ;  /* 0x0000640004047a24 */ /* 0x000fca00078e02ff */
[----:B------:R2:W-:Y:S02]  /*15970*/  STL [R1+0x44], R4 ;  /* 0x0000440401007387 */ /* 0x0005e40000100800 */
[----:B--2---:R-:W-:Y:S02]  /*15980*/  IMAD R4, R8, c[0x0][0x190], RZ ;  /* 0x0000640008047a24 */ /* 0x004fe400078e02ff */
[----:B------:R-:W2:Y:S01]  /*15990*/  LDL.LU R8, [R1+0x2ac8] ;  /* 0x002ac80001087983 */ /* 0x000ea20000300800 */
[----:B-----5:R-:W-:Y:S02]  /*159a0*/  IMAD R5, R29, c[0x0][0x190], RZ ;  /* 0x000064001d057a24 */ /* 0x020fe400078e02ff */
[----:B------:R-:W-:-:S03]  /*159b0*/  IMAD R3, R3, c[0x0][0x190], RZ ;  /* 0x0000640003037a24 */ /* 0x000fc600078e02ff */
[----:B------:R-:W-:Y:S01]  /*159c0*/  STL [R1+0x34], R5 ;  /* 0x0000340501007387 */ /* 0x000fe20000100800 */
[----:B------:R-:W-:-:S03]  /*159d0*/  IMAD R28, R28, c[0x0][0x190], RZ ;  /* 0x000064001c1c7a24 */ /* 0x000fc600078e02ff */
[----:B------:R-:W5:Y:S04]  /*159e0*/  LDL.LU R13, [R1+0xa8] ;  /* 0x0000a800010d7983 */ /* 0x000f680000300800 */
[----:B------:R0:W-:Y:S04]  /*159f0*/  STL [R1+0x28], R4 ;  /* 0x0000280401007387 */ /* 0x0001e80000100800 */
[----:B------:R-:W3:Y:S04]  /*15a00*/  LDL.LU R11, [R1+0x40] ;  /* 0x00004000010b7983 */ /* 0x000ee80000300800 */
[----:B------:R-:W3:Y:S01]  /*15a10*/  LDL.LU R10, [R1+0x3c] ;  /* 0x00003c00010a7983 */ /* 0x000ee20000300800 */
[----:B------:R-:W-:-:S03]  /*15a20*/  IMAD R2, R2, c[0x0][0x190], RZ ;  /* 0x0000640002027a24 */ /* 0x000fc600078e02ff */
[----:B------:R-:W-:Y:S04]  /*15a30*/  STL [R1+0x2a64], R3 ;  /* 0x002a640301007387 */ /* 0x000fe80000100800 */
[----:B------:R-:W3:Y:S04]  /*15a40*/  LDL.LU R29, [R1+0x30] ;  /* 0x00003000011d7983 */ /* 0x000ee80000300800 */
[----:B0-----:R-:W3:Y:S04]  /*15a50*/  LDL.LU R4, [R1+0x20] ;  /* 0x0000200001047983 */ /* 0x001ee80000300800 */
[----:B------:R0:W-:Y:S04]  /*15a60*/  STL [R1+0x2a68], R28 ;  /* 0x002a681c01007387 */ /* 0x0001e80000100800 */
[----:B------:R-:W3:Y:S04]  /*15a70*/  LDL.LU R5, [R1+0x14] ;  /* 0x0000140001057983 */ /* 0x000ee80000300800 */
[----:B------:R-:W3:Y:S04]  /*15a80*/  LDL.LU R6, [R1+0x10] ;  /* 0x0000100001067983 */ /* 0x000ee80000300800 */
[----:B------:R-:W3:Y:S04]  /*15a90*/  LDL.LU R7, [R1+0xc] ;  /* 0x00000c0001077983 */ /* 0x000ee80000300800 */
[----:B------:R-:W3:Y:S04]  /*15aa0*/  LDL.LU R9, [R1+0x8] ;  /* 0x0000080001097983 */ /* 0x000ee80000300800 */
[----:B------:R1:W-:Y:S04]  /*15ab0*/  STL [R1+0x2a6c], R2 ;  /* 0x002a6c0201007387 */ /* 0x0003e80000100800 */
[----:B0-----:R-:W3:Y:S01]  /*15ac0*/  LDL.LU R28, [R1+0x4] ;  /* 0x00000400011c7983 */ /* 0x001ee20000300800 */
[----:B-1----:R-:W-:-:S02]  /*15ad0*/  LEA R2, P0, R23, c[0x0][0x160], 0x1 ;  /* 0x0000580017027a11 */ /* 0x002fc400078008ff */
[----:B------:R-:W-:Y:S02]  /*15ae0*/  LEA R14, P1, R0, c[0x0][0x160], 0x1 ;  /* 0x00005800000e7a11 */ /* 0x000fe400078208ff */
[-C--:B--2---:R-:W-:Y:S02]  /*15af0*/  LEA R3, P2, R22, R8.reuse, 0x1 ;  /* 0x0000000816037211 */ /* 0x084fe400078408ff */
[----:B------:R-:W-:-:S03]  /*15b00*/  LEA R15, P3, R21, R8, 0x1 ;  /* 0x00000008150f7211 */ /* 0x000fc600078608ff */
[----:B------:R0:W-:Y:S04]  /*15b10*/  STL [R1+0x2a14], R3 ;  /* 0x002a140301007387 */ /* 0x0001e80000100800 */
[----:B------:R-:W2:Y:S04]  /*15b20*/  LDL.LU R12, [R1] ;  /* 0x00000000010c7983 */ /* 0x000ea80000300800 */
[----:B------:R1:W-:Y:S01]  /*15b30*/  STL [R1+0x2a18], R15 ;  /* 0x002a180f01007387 */ /* 0x0003e20000100800 */
[----:B0-----:R-:W-:-:S05]  /*15b40*/  LEA R3, P4, R20, R8, 0x1 ;  /* 0x0000000814037211 */ /* 0x001fca00078808ff */
[----:B------:R0:W-:Y:S01]  /*15b50*/  STL [R1+0x2a1c], R3 ;  /* 0x002a1c0301007387 */ /* 0x0001e20000100800 */
[-C--:B-1----:R-:W-:Y:S02]  /*15b60*/  LEA R15, P5, R19, R8.reuse, 0x1 ;  /* 0x00000008130f7211 */ /* 0x082fe400078a08ff */
[----:B0-----:R-:W-:Y:S02]  /*15b70*/  LEA.HI.X.SX32 R3, R23, c[0x0][0x164], 0x1, P0 ;  /* 0x0000590017037a11 */ /* 0x001fe400000f0eff */
[----:B------:R-:W2:Y:S04]  /*15b80*/  LDL.LU R23, [R1+0x2ac4] ;  /* 0x002ac40001177983 */ /* 0x000ea80000300800 */
[----:B------:R0:W-:Y:S02]  /*15b90*/  STL [R1+0x2a20], R15 ;  /* 0x002a200f01007387 */ /* 0x0001e40000100800 */
[----:B0-----:R-:W-:-:S05]  /*15ba0*/  LEA R15, P6, R18, R8, 0x1 ;  /* 0x00000008120f7211 */ /* 0x001fca00078c08ff */
[----:B------:R0:W-:Y:S04]  /*15bb0*/  STL [R1+0x2a10], R15 ;  /* 0x002a100f01007387 */ /* 0x0001e80000100800 */
[----:B------:R-:W-:Y:S01]  /*15bc0*/  STL.64 [R1+0x1a28], R2 ;  /* 0x001a280201007387 */ /* 0x000fe20000100a00 */
[----:B0-----:R-:W-:Y:S02]  /*15bd0*/  LEA.HI.X.SX32 R15, R0, c[0x0][0x164], 0x1, P1 ;  /* 0x00005900000f7a11 */ /* 0x001fe400008f0eff */
[----:B---3--:R-:W-:-:S05]  /*15be0*/  LEA R0, P0, R17, R8, 0x1 ;  /* 0x0000000811007211 */ /* 0x008fca00078008ff */
[----:B------:R4:W-:Y:S02]  /*15bf0*/  STL [R1+0x2a08], R0 ;  /* 0x002a080001007387 */ /* 0x0009e40000100800 */
[----:B----4-:R-:W-:-:S05]  /*15c00*/  LEA R0, P1, R16, R8, 0x1 ;  /* 0x0000000810007211 */ /* 0x010fca00078208ff */
[----:B------:R0:W-:Y:S04]  /*15c10*/  STL [R1+0x2a0c], R0 ;  /* 0x002a0c0001007387 */ /* 0x0001e80000100800 */
[----:B0-----:R-:W3:Y:S04]  /*15c20*/  LDL.LU R0, [R1+0x2ac0] ;  /* 0x002ac00001007983 */ /* 0x001ee80000300800 */
[----:B------:R-:W-:Y:S01]  /*15c30*/  STL.64 [R1+0x1a20], R14 ;  /* 0x001a200e01007387 */ /* 0x000fe20000100a00 */
[-C--:B---3--:R-:W-:Y:S02]  /*15c40*/  LEA.HI.X.SX32 R22, R22, R0.reuse, 0x1, P2 ;  /* 0x0000000016167211 */ /* 0x088fe400010f0eff */
[----:B------:R-:W-:-:S03]  /*15c50*/  LEA.HI.X.SX32 R21, R21, R0, 0x1, P3 ;  /* 0x0000000015157211 */ /* 0x000fc600018f0eff */
[----:B------:R5:W-:Y:S02]  /*15c60*/  STL [R1+0x2a00], R22 ;  /* 0x002a001601007387 */ /* 0x000be40000100800 */
[----:B-----5:R-:W-:-:S05]  /*15c70*/  LEA R22, P2, R13, R8, 0x1 ;  /* 0x000000080d167211 */ /* 0x020fca00078408ff */
[----:B------:R0:W-:Y:S01]  /*15c80*/  STL [R1+0x2a04], R22 ;  /* 0x002a041601007387 */ /* 0x0001e20000100800 */
[----:B------:R-:W-:-:S03]  /*15c90*/  LEA.HI.X.SX32 R20, R20, R0, 0x1, P4 ;  /* 0x0000000014147211 */ /* 0x000fc600020f0eff */
[----:B0-----:R-:W3:Y:S04]  /*15ca0*/  LDL.LU R22, [R1+0x2abc] ;  /* 0x002abc0001167983 */ /* 0x001ee80000300800 */
[----:B------:R0:W-:Y:S02]  /*15cb0*/  STL [R1+0x29f8], R21 ;  /* 0x0029f81501007387 */ /* 0x0001e40000100800 */
[----:B0-----:R-:W-:-:S05]  /*15cc0*/  LEA R21, P3, R11, R8, 0x1 ;  /* 0x000000080b157211 */ /* 0x001fca00078608ff */
[----:B------:R0:W-:Y:S01]  /*15cd0*/  STL [R1+0x29fc], R21 ;  /* 0x0029fc1501007387 */ /* 0x0001e20000100800 */
[----:B------:R-:W-:-:S03]  /*15ce0*/  LEA.HI.X.SX32 R19, R19, R0, 0x1, P5 ;  /* 0x0000000013137211 */ /* 0x000fc600028f0eff */
[----:B0-----:R-:W4:Y:S04]  /*15cf0*/  LDL.LU R21, [R1+0x2ab8] ;  /* 0x002ab80001157983 */ /* 0x001f280000300800 */
[----:B------:R0:W-:Y:S02]  /*15d00*/  STL [R1+0x29f0], R20 ;  /* 0x0029f01401007387 */ /* 0x0001e40000100800 */
[----:B0-----:R-:W-:-:S05]  /*15d10*/  LEA R20, P4, R10, R8, 0x1 ;  /* 0x000000080a147211 */ /* 0x001fca00078808ff */
[----:B------:R0:W-:Y:S01]  /*15d20*/  STL [R1+0x29f4], R20 ;  /* 0x0029f41401007387 */ /* 0x0001e20000100800 */
[----:B------:R-:W-:-:S03]  /*15d30*/  LEA.HI.X.SX32 R18, R18, R0, 0x1, P6 ;  /* 0x0000000012127211 */ /* 0x000fc600030f0eff */
[----:B0-----:R-:W5:Y:S04]  /*15d40*/  LDL.LU R20, [R1+0x2ab4] ;  /* 0x002ab40001147983 */ /* 0x001f680000300800 */
[----:B------:R0:W-:Y:S02]  /*15d50*/  STL [R1+0x29e8], R19 ;  /* 0x0029e81301007387 */ /* 0x0001e40000100800 */
[----:B0-----:R-:W-:-:S05]  /*15d60*/  LEA R19, P5, R29, R8, 0x1 ;  /* 0x000000081d137211 */ /* 0x001fca00078a08ff */
[----:B------:R0:W-:Y:S01]  /*15d70*/  STL [R1+0x29ec], R19 ;  /* 0x0029ec1301007387 */ /* 0x0001e20000100800 */
[----:B------:R-:W-:-:S03]  /*15d80*/  LEA.HI.X.SX32 R17, R17, R0, 0x1, P0 ;  /* 0x0000000011117211 */ /* 0x000fc600000f0eff */
[----:B0-----:R-:W3:Y:S04]  /*15d90*/  LDL.LU R19, [R1+0x2ab0] ;  /* 0x002ab00001137983 */ /* 0x001ee80000300800 */
        /* <DEDUP_REMOVED lines=27> */
[----:B------:R0:W-:Y:S04]  /*15f50*/  STL [R1+0x29bc], R10 ;  /* 0x0029bc0a01007387 */ /* 0x0001e80000100800 */
[----:B0-----:R-:W3:Y:S04]  /*15f60*/  LDL.LU R10, [R1+0x2a98] ;  /* 0x002a9800010a7983 */ /* 0x001ee80000300800 */
[----:B------:R2:W-:Y:S02]  /*15f70*/  STL [R1+0x29b0], R29 ;  /* 0x0029b01d01007387 */ /* 0x0005e40000100800 */
[----:B--2---:R-:W-:-:S05]  /*15f80*/  LEA R29, P5, R12, R8, 0x1 ;  /* 0x000000080c1d7211 */ /* 0x004fca00078a08ff */
[----:B------:R0:W-:Y:S04]  /*15f90*/  STL [R1+0x29b4], R29 ;  /* 0x0029b41d01007387 */ /* 0x0001e80000100800 */
[----:B0-----:R-:W2:Y:S01]  /*15fa0*/  LDL.LU R29, [R1+0x2a94] ;  /* 0x002a9400011d7983 */ /* 0x001ea20000300800 */
[----:B------:R-:W-:-:S05]  /*15fb0*/  LEA.HI.X.SX32 R4, R4, R0, 0x1, P6 ;  /* 0x0000000004047211 */ /* 0x000fca00030f0eff */
        /* <DEDUP_REMOVED lines=25> */
[----:B------:R2:W-:Y:S01]  /*16150*/  STL [R1+0x2980], R28 ;  /* 0x0029801c01007387 */ /* 0x0005e20000100800 */
[----:B------:R-:W-:Y:S02]  /*16160*/  LEA.HI.X.SX32 R12, R12, R0, 0x1, P5 ;  /* 0x000000000c0c7211 */ /* 0x000fe400028f0eff */
[----:B--2---:R-:W-:-:S05]  /*16170*/  LEA R28, P4, R9, R8, 0x1 ;  /* 0x00000008091c7211 */ /* 0x004fca00078808ff */
[----:B------:R3:W-:Y:S04]  /*16180*/  STL [R1+0x2984], R28 ;  /* 0x0029841c01007387 */ /* 0x0007e80000100800 */
[----:B------:R0:W-:Y:S01]  /*16190*/  STL [R1+0x2978], R12 ;  /* 0x0029780c01007387 */ /* 0x0001e20000100800 */
[----:B---3--:R-:W-:Y:S02]  /*161a0*/  LEA R28, P5, R10, R8, 0x1 ;  /* 0x000000080a1c7211 */ /* 0x008fe400078a08ff */
[----:B0-----:R-:W-:-:S03]  /*161b0*/  LEA.HI.X.SX32 R12, R29, R0, 0x1, P6 ;  /* 0x000000001d0c7211 */ /* 0x001fc600030f0eff */
[----:B------:R0:W-:Y:S01]  /*161c0*/  STL [R1+0x297c], R28 ;  /* 0x00297c1c01007387 */ /* 0x0001e20000100800 */
[----:B------:R-:W-:Y:S02]  /*161d0*/  IMAD.MOV.U32 R29, RZ, RZ, R15 ;  /* 0x000000ffff1d7224 */ /* 0x000fe400078e000f */
[----:B0-----:R-:W-:Y:S02]  /*161e0*/  IMAD.MOV.U32 R28, RZ, RZ, R14 ;  /* 0x000000ffff1c7224 */ /* 0x001fe400078e000e */
[----:B------:R-:W2:Y:S04]  /*161f0*/  LDL.LU.64 R14, [R1+0x2a78] ;  /* 0x002a7800010e7983 */ /* 0x000ea80000300a00 */
[----:B------:R0:W-:Y:S02]  /*16200*/  STL [R1+0x2970], R12 ;  /* 0x0029700c01007387 */ /* 0x0001e40000100800 */
[----:B0-----:R-:W-:-:S05]  /*16210*/  LEA R12, P6, R11, R8, 0x1 ;  /* 0x000000080b0c7211 */ /* 0x001fca00078c08ff */
[----:B------:R0:W-:Y:S04]  /*16220*/  STL [R1+0x2974], R12 ;  /* 0x0029740c01007387 */ /* 0x0001e80000100800 */
[----:B0-----:R-:W3:Y:S01]  /*16230*/  LDL.LU R12, [R1+0x2a70] ;  /* 0x002a7000010c7983 */ /* 0x001ee20000300800 */
[----:B------:R-:W-:-:S05]  /*16240*/  LEA.HI.X.SX32 R4, R4, R0, 0x1, P0 ;  /* 0x0000000004047211 */ /* 0x000fca00000f0eff */
[----:B------:R3:W-:Y:S01]  /*16250*/  STL [R1+0x2968], R4 ;  /* 0x0029680401007387 */ /* 0x0007e20000100800 */
[----:B------:R-:W-:Y:S01]  /*16260*/  LEA.HI.X.SX32 R6, R6, R0, 0x1, P2 ;  /* 0x0000000006067211 */ /* 0x000fe200010f0eff */
[----:B------:R-:W-:Y:S02]  /*16270*/  IMAD R24, R24, c[0x0][0x190], RZ ;  /* 0x0000640018187a24 */ /* 0x000fe400078e02ff */
[----:B------:R-:W-:Y:S01]  /*16280*/  IMAD R25, R25, c[0x0][0x190], RZ ;  /* 0x0000640019197a24 */ /* 0x000fe200078e02ff */
[----:B---3--:R-:W-:-:S05]  /*16290*/  LEA R4, P0, R12, R8, 0x1 ;  /* 0x000000080c047211 */ /* 0x008fca00078008ff */
[----:B------:R0:W-:Y:S02]  /*162a0*/  STL [R1+0x296c], R4 ;  /* 0x00296c0401007387 */ /* 0x0001e40000100800 */
[----:B0-----:R-:W-:Y:S02]  /*162b0*/  LEA.HI.X.SX32 R4, R5, R0, 0x1, P1 ;  /* 0x0000000005047211 */ /* 0x001fe400008f0eff */
[----:B------:R-:W-:-:S03]  /*162c0*/  LEA R5, P1, R13, R8, 0x1 ;  /* 0x000000080d057211 */ /* 0x000fc600078208ff */
[----:B------:R2:W-:Y:S04]  /*162d0*/  STL [R1+0x2960], R4 ;  /* 0x0029600401007387 */ /* 0x0005e80000100800 */
[----:B------:R0:W-:Y:S01]  /*162e0*/  STL [R1+0x2964], R5 ;  /* 0x0029640501007387 */ /* 0x0001e20000100800 */
[----:B--2---:R-:W-:-:S03]  /*162f0*/  LEA R4, P2, R14, R8, 0x1 ;  /* 0x000000080e047211 */ /* 0x004fc600078408ff */
[----:B------:R1:W-:Y:S01]  /*16300*/  STL [R1+0x2958], R6 ;  /* 0x0029580601007387 */ /* 0x0003e20000100800 */
[----:B0-----:R-:W-:-:S03]  /*16310*/  LEA.HI.X.SX32 R5, R7, R0, 0x1, P3 ;  /* 0x0000000007057211 */ /* 0x001fc600018f0eff */
[----:B------:R0:W-:Y:S01]  /*16320*/  STL [R1+0x295c], R4 ;  /* 0x00295c0401007387 */ /* 0x0001e20000100800 */
[----:B-1----:R-:W-:Y:S01]  /*16330*/  IMAD.MOV.U32 R6, RZ, RZ, R28 ;  /* 0x000000ffff067224 */ /* 0x002fe200078e001c */
[----:B------:R-:W-:Y:S02]  /*16340*/  LEA.HI.X.SX32 R28, R9, R0, 0x1, P4 ;  /* 0x00000000091c7211 */ /* 0x000fe400020f0eff */
[-C--:B0-----:R-:W-:Y:S01]  /*16350*/  LEA R4, P3, R15, R8.reuse, 0x1 ;  /* 0x000000080f047211 */ /* 0x081fe200078608ff */
[----:B------:R0:W-:Y:S01]  /*16360*/  STL [R1+0x2950], R5 ;  /* 0x0029500501007387 */ /* 0x0001e20000100800 */
[----:B------:R-:W-:-:S03]  /*16370*/  LEA R9, P4, R16, R8, 0x1 ;  /* 0x0000000810097211 */ /* 0x000fc600078808ff */
[----:B------:R1:W-:Y:S04]  /*16380*/  STL [R1+0x2954], R4 ;  /* 0x0029540401007387 */ /* 0x0003e80000100800 */
[----:B------:R-:W-:Y:S01]  /*16390*/  STL [R1+0x2948], R28 ;  /* 0x0029481c01007387 */ /* 0x000fe20000100800 */
[----:B0-----:R-:W-:Y:S01]  /*163a0*/  IMAD.MOV.U32 R5, RZ, RZ, R3 ;  /* 0x000000ffff057224 */ /* 0x001fe200078e0003 */
[----:B------:R-:W-:Y:S02]  /*163b0*/  LEA.HI.X.SX32 R3, R10, R0, 0x1, P5 ;  /* 0x000000000a037211 */ /* 0x000fe400028f0eff */
[----:B------:R0:W-:Y:S01]  /*163c0*/  STL [R1+0x294c], R9 ;  /* 0x00294c0901007387 */ /* 0x0001e20000100800 */
[----:B-1----:R-:W-:Y:S01]  /*163d0*/  IMAD.MOV.U32 R4, RZ, RZ, R2 ;  /* 0x000000ffff047224 */ /* 0x002fe200078e0002 */
[----:B------:R-:W-:-:S02]  /*163e0*/  LEA R2, P5, R17, R8, 0x1 ;  /* 0x0000000811027211 */ /* 0x000fc400078a08ff */
[----:B------:R1:W-:Y:S01]  /*163f0*/  STL [R1+0x2940], R3 ;  /* 0x0029400301007387 */ /* 0x0003e20000100800 */
[----:B0-----:R-:W-:-:S03]  /*16400*/  LEA.HI.X.SX32 R9, R11, R0, 0x1, P6 ;  /* 0x000000000b097211 */ /* 0x001fc600030f0eff */
[----:B------:R0:W-:Y:S01]  /*16410*/  STL [R1+0x2944], R2 ;  /* 0x0029440201007387 */ /* 0x0001e20000100800 */
[----:B-1----:R-:W-:-:S03]  /*16420*/  LEA R3, P6, R18, R8, 0x1 ;  /* 0x0000000812037211 */ /* 0x002fc600078c08ff */
[----:B0-----:R-:W2:Y:S04]  /*16430*/  LDL.LU R2, [R1+0x2c] ;  /* 0x00002c0001027983 */ /* 0x001ea80000300800 */
[----:B------:R0:W-:Y:S04]  /*16440*/  STL [R1+0x2938], R9 ;  /* 0x0029380901007387 */ /* 0x0001e80000100800 */
[----:B------:R1:W-:Y:S04]  /*16450*/  STL [R1+0x293c], R3 ;  /* 0x00293c0301007387 */ /* 0x0003e80000100800 */
[----:B------:R-:W3:Y:S01]  /*16460*/  LDL.LU R28, [R1+0x38] ;  /* 0x00003800011c7983 */ /* 0x000ee20000300800 */
[----:B0-----:R-:W-:-:S02]  /*16470*/  LEA.HI.X.SX32 R9, R12, R0, 0x1, P0 ;  /* 0x000000000c097211 */ /* 0x001fc400000f0eff */
[----:B-1----:R-:W-:-:S03]  /*16480*/  LEA R3, P0, R19, R8, 0x1 ;  /* 0x0000000813037211 */ /* 0x002fc600078008ff */
[----:B------:R0:W-:Y:S04]  /*16490*/  STL [R1+0x2930], R9 ;  /* 0x0029300901007387 */ /* 0x0001e80000100800 */
[----:B------:R1:W-:Y:S01]  /*164a0*/  STL [R1+0x2934], R3 ;  /* 0x0029340301007387 */ /* 0x0003e20000100800 */
[----:B0-----:R-:W-:Y:S02]  /*164b0*/  LEA.HI.X.SX32 R9, R13, R0, 0x1, P1 ;  /* 0x000000000d097211 */ /* 0x001fe400008f0eff */
[----:B-----5:R-:W-:Y:S02]  /*164c0*/  LEA R10, P1, R20, R8, 0x1 ;  /* 0x00000008140a7211 */ /* 0x020fe400078208ff */
[----:B-1----:R-:W-:Y:S01]  /*164d0*/  LEA.HI.X.SX32 R3, R14, R0, 0x1, P2 ;  /* 0x000000000e037211 */ /* 0x002fe200010f0eff */
[----:B------:R4:W-:Y:S04]  /*164e0*/  STL [R1+0x2928], R9 ;  /* 0x0029280901007387 */ /* 0x0009e80000100800 */
[----:B------:R0:W-:Y:S01]  /*164f0*/  STL [R1+0x292c], R10 ;  /* 0x00292c0a01007387 */ /* 0x0001e20000100800 */
[----:B----4-:R-:W-:-:S03]  /*16500*/  LEA R9, P2, R21, R8, 0x1 ;  /* 0x0000000815097211 */ /* 0x010fc600078408ff */
[----:B------:R1:W-:Y:S01]  /*16510*/  STL [R1+0x2920], R3 ;  /* 0x0029200301007387 */ /* 0x0003e20000100800 */
[-C--:B0-----:R-:W-:Y:S02]  /*16520*/  LEA.HI.X.SX32 R10, R15, R0.reuse, 0x1, P3 ;  /* 0x000000000f0a7211 */ /* 0x081fe400018f0eff */
[----:B------:R-:W-:Y:S01]  /*16530*/  LEA.HI.X.SX32 R11, R16, R0, 0x1, P4 ;  /* 0x00000000100b7211 */ /* 0x000fe200020f0eff */
[----:B-1----:R-:W4:Y:S04]  /*16540*/  LDL.LU R3, [R1+0x7c] ;  /* 0x00007c0001037983 */ /* 0x002f280000300800 */
[----:B------:R0:W-:Y:S04]  /*16550*/  STL [R1+0x2924], R9 ;  /* 0x0029240901007387 */ /* 0x0001e80000100800 */
[----:B------:R1:W-:Y:S01]  /*16560*/  STL [R1+0x2918], R10 ;  /* 0x0029180a01007387 */ /* 0x0003e20000100800 */
[----:B0-----:R-:W-:-:S02]  /*16570*/  LEA R9, P3, R22, R8, 0x1 ;  /* 0x0000000816097211 */ /* 0x001fc400078608ff */
[----:B-1----:R-:W-:-:S03]  /*16580*/  LEA R10, P4, R23, R8, 0x1 ;  /* 0x00000008170a7211 */ /* 0x002fc600078808ff */
[----:B------:R0:W-:Y:S04]  /*16590*/  STL [R1+0x291c], R9 ;  /* 0x00291c0901007387 */ /* 0x0001e80000100800 */
[----:B------:R-:W-:Y:S01]  /*165a0*/  STL [R1+0x2910], R11 ;  /* 0x0029100b01007387 */ /* 0x000fe20000100800 */
[----:B0-----:R-:W-:-:S03]  /*165b0*/  LEA.HI.X.SX32 R9, R17, R0, 0x1, P5 ;  /* 0x0000000011097211 */ /* 0x001fc600028f0eff */
[----:B------:R-:W5:Y:S04]  /*165c0*/  LDL.LU R17, [R1+0x80] ;  /* 0x0000800001117983 */ /* 0x000f680000300800 */
[----:B------:R0:W-:Y:S04]  /*165d0*/  STL [R1+0x2914], R10 ;  /* 0x0029140a01007387 */ /* 0x0001e80000100800 */
[----:B------:R-:W4:Y:S04]  /*165e0*/  LDL.LU R16, [R1+0x84] ;  /* 0x0000840001107983 */ /* 0x000f280000300800 */
[----:B------:R1:W-:Y:S01]  /*165f0*/  STL [R1+0x2908], R9 ;  /* 0x0029080901007387 */ /* 0x0003e20000100800 */
[----:B0-----:R-:W-:-:S02]  /*16600*/  LEA R10, P5, R24, R8, 0x1 ;  /* 0x00000008180a7211 */ /* 0x001fc400078a08ff */
[----:B-1----:R-:W-:Y:S02]  /*16610*/  LEA.HI.X.SX32 R9, R18, R0, 0x1, P6 ;  /* 0x0000000012097211 */ /* 0x002fe400030f0eff */
[----:B------:R-:W-:Y:S01]  /*16620*/  LEA R12, P6, R25, R8, 0x1 ;  /* 0x00000008190c7211 */ /* 0x000fe200078c08ff */
[----:B------:R-:W4:Y:S04]  /*16630*/  LDL.LU R18, [R1+0x60] ;  /* 0x0000600001127983 */ /* 0x000f280000300800 */
[----:B------:R-:W-:Y:S04]  /*16640*/  STL [R1+0x290c], R10 ;  /* 0x00290c0a01007387 */ /* 0x000fe80000100800 */
[----:B------:R0:W-:Y:S04]  /*16650*/  STL [R1+0x2900], R9 ;  /* 0x0029000901007387 */ /* 0x0001e80000100800 */
[----:B------:R1:W-:Y:S01]  /*16660*/  STL [R1+0x2904], R12 ;  /* 0x0029040c01007387 */ /* 0x0003e20000100800 */
[----:B0-----:R-:W-:-:S03]  /*16670*/  LEA.HI.X.SX32 R9, R19, R0, 0x1, P0 ;  /* 0x0000000013097211 */ /* 0x001fc600000f0eff */
[----:B------:R-:W4:Y:S01]  /*16680*/  LDL.LU R19, [R1+0x54] ;  /* 0x0000540001137983 */ /* 0x000f220000300800 */
[----:B------:R-:W-:Y:S02]  /*16690*/  IMAD R26, R26, c[0x0][0x190], RZ ;  /* 0x000064001a1a7a24 */ /* 0x000fe400078e02ff */
[----:B------:R-:W-:Y:S01]  /*166a0*/  IMAD.MOV.U32 R7, RZ, RZ, R29 ;  /* 0x000000ffff077224 */ /* 0x000fe200078e001d */
[----:B------:R0:W-:Y:S02]  /*166b0*/  STL [R1+0x28f8], R9 ;  /* 0x0028f80901007387 */ /* 0x0001e40000100800 */
[----:B-1----:R-:W-:Y:S01]  /*166c0*/  LEA R12, P0, R26, R8, 0x1 ;  /* 0x000000081a0c7211 */ /* 0x002fe200078008ff */
[----:B------:R-:W-:Y:S01]  /*166d0*/  IMAD.MOV.U32 R11, RZ, RZ, R7 ;  /* 0x000000ffff0b7224 */ /* 0x000fe200078e0007 */
[----:B------:R-:W5:Y:S01]  /*166e0*/  LDL.LU R15, [R1+0x98] ;  /* 0x00009800010f7983 */ /* 0x000f620000300800 */
[----:B------:R-:W-:Y:S01]  /*166f0*/  IMAD.MOV.U32 R7, RZ, RZ, R5 ;  /* 0x000000ffff077224 */ /* 0x000fe200078e0005 */
[----:B0-----:R-:W-:-:S02]  /*16700*/  LEA.HI.X.SX32 R9, R20, R0, 0x1, P1 ;  /* 0x0000000014097211 */ /* 0x001fc400008f0eff */
[----:B------:R-:W-:Y:S01]  /*16710*/  LEA R5, P1, R27, R8, 0x1 ;  /* 0x000000081b057211 */ /* 0x000fe200078208ff */
[----:B------:R-:W-:Y:S01]  /*16720*/  STL [R1+0x28fc], R12 ;  /* 0x0028fc0c01007387 */ /* 0x000fe20000100800 */
[----:B------:R-:W-:Y:S02]  /*16730*/  IMAD.MOV.U32 R10, RZ, RZ, R6 ;  /* 0x000000ffff0a7224 */ /* 0x000fe400078e0006 */
[----:B------:R-:W-:Y:S01]  /*16740*/  IMAD.MOV.U32 R6, RZ, RZ, R4 ;  /* 0x000000ffff067224 */ /* 0x000fe200078e0004 */
[----:B------:R-:W-:Y:S01]  /*16750*/  STL [R1+0x28f0], R9 ;  /* 0x0028f00901007387 */ /* 0x000fe20000100800 */
[----:B------:R-:W-:-:S03]  /*16760*/  LEA.HI.X.SX32 R4, R21, R0, 0x1, P2 ;  /* 0x0000000015047211 */ /* 0x000fc600010f0eff */
[----:B------:R-:W5:Y:S04]  /*16770*/  LDL.LU R14, [R1+0xac] ;  /* 0x0000ac00010e7983 */ /* 0x000f680000300800 */
[----:B------:R-:W-:Y:S04]  /*16780*/  STL [R1+0x28f4], R5 ;  /* 0x0028f40501007387 */ /* 0x000fe80000100800 */
[----:B------:R-:W5:Y:S04]  /*16790*/  LDL.LU R21, [R1+0x88] ;  /* 0x0000880001157983 */ /* 0x000f680000300800 */
[----:B------:R0:W-:Y:S04]  /*167a0*/  STL [R1+0x28e8], R4 ;  /* 0x0028e80401007387 */ /* 0x0001e80000100800 */
[----:B------:R-:W5:Y:S01]  /*167b0*/  LDL.LU R13, [R1+0xdc] ;  /* 0x0000dc00010d7983 */ /* 0x000f620000300800 */
[----:B0-----:R-:W-:-:S02]  /*167c0*/  LEA.HI.X.SX32 R4, R22, R0, 0x1, P3 ;  /* 0x0000000016047211 */ /* 0x001fc400018f0eff */
[----:B--2---:R-:W-:-:S05]  /*167d0*/  LEA R5, P2, R2, R8, 0x1 ;  /* 0x0000000802057211 */ /* 0x004fca00078408ff */
[----:B------:R3:W-:Y:S04]  /*167e0*/  STL [R1+0x28ec], R5 ;  /* 0x0028ec0501007387 */ /* 0x0007e80000100800 */
[----:B------:R-:W2:Y:S01]  /*167f0*/  LDL.LU R12, [R1+0xe4] ;  /* 0x0000e400010c7983 */ /* 0x000ea20000300800 */
[----:B---3--:R-:W-:-:S03]  /*16800*/  LEA R5, P3, R28, R8, 0x1 ;  /* 0x000000081c057211 */ /* 0x008fc600078608ff */
[----:B------:R0:W-:Y:S04]  /*16810*/  STL [R1+0x28e0], R4 ;  /* 0x0028e00401007387 */ /* 0x0001e80000100800 */
[----:B------:R-:W-:Y:S04]  /*16820*/  STL [R1+0x28e4], R5 ;  /* 0x0028e40501007387 */ /* 0x000fe80000100800 */
[----:B------:R-:W3:Y:S01]  /*16830*/  LDL.LU R22, [R1+0xec] ;  /* 0x0000ec0001167983 */ /* 0x000ee20000300800 */
[----:B0-----:R-:W-:-:S05]  /*16840*/  LEA.HI.X.SX32 R4, R23, R0, 0x1, P4 ;  /* 0x0000000017047211 */ /* 0x001fca00020f0eff */
[----:B------:R0:W-:Y:S04]  /*16850*/  STL [R1+0x28d8], R4 ;  /* 0x0028d80401007387 */ /* 0x0001e80000100800 */
[----:B------:R-:W3:Y:S01]  /*16860*/  LDL.LU R9, [R1+0x100] ;  /* 0x0001000001097983 */ /* 0x000ee20000300800 */
[----:B0-----:R-:W-:Y:S02]  /*16870*/  LEA.HI.X.SX32 R4, R24, R0, 0x1, P5 ;  /* 0x0000000018047211 */ /* 0x001fe400028f0eff */
[----:B----4-:R-:W-:-:S05]  /*16880*/  LEA R5, P4, R19, R8, 0x1 ;  /* 0x0000000813057211 */ /* 0x010fca00078808ff */
[----:B------:R0:W-:Y:S04]  /*16890*/  STL [R1+0x28dc], R5 ;  /* 0x0028dc0501007387 */ /* 0x0001e80000100800 */
[----:B------:R1:W-:Y:S04]  /*168a0*/  STL [R1+0x28d0], R4 ;  /* 0x0028d00401007387 */ /* 0x0003e80000100800 */
[----:B------:R-:W4:Y:S01]  /*168b0*/  LDL.LU R20, [R1+0x10c] ;  /* 0x00010c0001147983 */ /* 0x000f220000300800 */
[----:B0-----:R-:W-:Y:S02]  /*168c0*/  LEA R5, P5, R18, R8, 0x1 ;  /* 0x0000000812057211 */ /* 0x001fe400078a08ff */
[----:B-1----:R-:W-:-:S03]  /*168d0*/  LEA.HI.X.SX32 R4, R25, R0, 0x1, P6 ;  /* 0x0000000019047211 */ /* 0x002fc600030f0eff */
[----:B------:R0:W-:Y:S01]  /*168e0*/  STL [R1+0x28d4], R5 ;  /* 0x0028d40501007387 */ /* 0x0001e20000100800 */
[----:B------:R-:W-:-:S03]  /*168f0*/  LEA R23, P6, R3, R8, 0x1 ;  /* 0x0000000803177211 */ /* 0x000fc600078c08ff */
[----:B------:R1:W-:Y:S04]  /*16900*/  STL [R1+0x28c8], R4 ;  /* 0x0028c80401007387 */ /* 0x0003e80000100800 */
[----:B0-----:R-:W4:Y:S01]  /*16910*/  LDL.LU R5, [R1+0x114] ;  /* 0x0001140001057983 */ /* 0x001f220000300800 */
[----:B-1----:R-:W-:-:S03]  /*16920*/  LEA.HI.X.SX32 R4, R26, R0, 0x1, P0 ;  /* 0x000000001a047211 */ /* 0x002fc600000f0eff */
[----:B------:R5:W-:Y:S01]  /*16930*/  STL [R1+0x28cc], R23 ;  /* 0x0028cc1701007387 */ /* 0x000be20000100800 */
[----:B------:R-:W-:-:S03]  /*16940*/  LEA.HI.X.SX32 R24, R27, R0, 0x1, P1 ;  /* 0x000000001b187211 */ /* 0x000fc600008f0eff */
[----:B------:R0:W-:Y:S01]  /*16950*/  STL [R1+0x28c0], R4 ;  /* 0x0028c00401007387 */ /* 0x0001e20000100800 */
[----:B-----5:R-:W-:-:S03]  /*16960*/  LEA R23, P0, R17, R8, 0x1 ;  /* 0x0000000811177211 */ /* 0x020fc600078008ff */
[----:B0-----:R-:W5:Y:S04]  /*16970*/  LDL.LU R4, [R1+0x11c] ;  /* 0x00011c0001047983 */ /* 0x001f680000300800 */
[----:B------:R0:W-:Y:S04]  /*16980*/  STL [R1+0x28c4], R23 ;  /* 0x0028c41701007387 */ /* 0x0001e80000100800 */
[----:B------:R1:W-:Y:S04]  /*16990*/  STL [R1+0x2244], R24 ;  /* 0x0022441801007387 */ /* 0x0003e80000100800 */
[----:B------:R-:W5:Y:S01]  /*169a0*/  LDL.LU R29, [R1+0x140] ;  /* 0x00014000011d7983 */ /* 0x000f620000300800 */
[----:B0-----:R-:W-:-:S02]  /*169b0*/  LEA R23, P1, R16, R8, 0x1 ;  /* 0x0000000810177211 */ /* 0x001fc400078208ff */
[----:B-1----:R-:W-:-:S03]  /*169c0*/  LEA.HI.X.SX32 R24, R2, R0, 0x1, P2 ;  /* 0x0000000002187211 */ /* 0x002fc600010f0eff */
[----:B------:R0:W-:Y:S04]  /*169d0*/  STL [R1+0x2264], R23 ;  /* 0x0022641701007387 */ /* 0x0001e80000100800 */
[----:B------:R-:W5:Y:S04]  /*169e0*/  LDL.LU R2, [R1+0x2a6c] ;  /* 0x002a6c0001027983 */ /* 0x000f680000300800 */
[----:B------:R1:W-:Y:S01]  /*169f0*/  STL [R1+0x2248], R24 ;  /* 0x0022481801007387 */ /* 0x0003e20000100800 */
[----:B0-----:R-:W-:Y:S02]  /*16a00*/  LEA R23, P2, R21, R8, 0x1 ;  /* 0x0000000815177211 */ /* 0x001fe400078408ff */
[----:B-1----:R-:W-:-:S03]  /*16a10*/  LEA.HI.X.SX32 R24, R28, R0, 0x1, P3 ;  /* 0x000000001c187211 */ /* 0x002fc600018f0eff */
[----:B------:R0:W-:Y:S04]  /*16a20*/  STL [R1+0x226c], R23 ;  /* 0x00226c1701007387 */ /* 0x0001e80000100800 */
[----:B------:R1:W-:Y:S04]  /*16a30*/  STL [R1+0x224c], R24 ;  /* 0x00224c1801007387 */ /* 0x0003e80000100800 */
[----:B------:R-:W5:Y:S01]  /*16a40*/  LDL.LU R28, [R1+0x148] ;  /* 0x00014800011c7983 */ /* 0x000f620000300800 */
[----:B0-----:R-:W-:Y:S02]  /*16a50*/  LEA R23, P3, R15, R8, 0x1 ;  /* 0x000000080f177211 */ /* 0x001fe400078608ff */
[----:B-1----:R-:W-:-:S03]  /*16a60*/  LEA.HI.X.SX32 R24, R19, R0, 0x1, P4 ;  /* 0x0000000013187211 */ /* 0x002fc600020f0eff */
[----:B------:R0:W-:Y:S04]  /*16a70*/  STL [R1+0x2274], R23 ;  /* 0x0022741701007387 */ /* 0x0001e80000100800 */
[----:B------:R-:W5:Y:S04]  /*16a80*/  LDL.LU R19, [R1+0x198] ;  /* 0x0001980001137983 */ /* 0x000f680000300800 */
[----:B------:R1:W-:Y:S01]  /*16a90*/  STL [R1+0x2250], R24 ;  /* 0x0022501801007387 */ /* 0x0003e20000100800 */
[----:B0-----:R-:W-:Y:S02]  /*16aa0*/  LEA R23, P4, R14, R8, 0x1 ;  /* 0x000000080e177211 */ /* 0x001fe400078808ff */
[----:B-1----:R-:W-:-:S03]  /*16ab0*/  LEA.HI.X.SX32 R24, R18, R0, 0x1, P5 ;  /* 0x0000000012187211 */ /* 0x002fc600028f0eff */
[----:B------:R0:W-:Y:S01]  /*16ac0*/  STL [R1+0x227c], R23 ;  /* 0x00227c1701007387 */ /* 0x0001e20000100800 */
[----:B------:R-:W-:-:S03]  /*16ad0*/  LEA R18, P5, R13, R8, 0x1 ;  /* 0x000000080d127211 */ /* 0x000fc600078a08ff */
[----:B------:R-:W-:Y:S01]  /*16ae0*/  STL [R1+0x2254], R24 ;  /* 0x0022541801007387 */ /* 0x000fe20000100800 */
[----:B0-----:R-:W-:-:S03]  /*16af0*/  LEA.HI.X.SX32 R23, R3, R0, 0x1, P6 ;  /* 0x0000000003177211 */ /* 0x001fc600030f0eff */
[----:B------:R-:W5:Y:S04]  /*16b00*/  LDL.LU R3, [R1+0x1a0] ;  /* 0x0001a00001037983 */ /* 0x000f680000300800 */
[----:B------:R0:W-:Y:S04]  /*16b10*/  STL [R1+0x2284], R18 ;  /* 0x0022841201007387 */ /* 0x0001e80000100800 */
[----:B0-----:R-:W5:Y:S04]  /*16b20*/  LDL.LU R18, [R1+0x1a8] ;  /* 0x0001a80001127983 */ /* 0x001f680000300800 */
[----:B------:R0:W-:Y:S02]  /*16b30*/  STL [R1+0x2258], R23 ;  /* 0x0022581701007387 */ /* 0x0001e40000100800 */
[----:B0-----:R-:W-:-:S02]  /*16b40*/  LEA.HI.X.SX32 R23, R17, R0, 0x1, P0 ;  /* 0x0000000011177211 */ /* 0x001fc400000f0eff */
[----:B------:R-:W5:Y:S01]  /*16b50*/  LDL.LU R17, [R1+0x1e4] ;  /* 0x0001e40001117983 */ /* 0x000f620000300800 */
[----:B--2---:R-:W-:-:S05]  /*16b60*/  LEA R24, P6, R12, R8, 0x1 ;  /* 0x000000080c187211 */ /* 0x004fca00078c08ff */
[----:B------:R3:W-:Y:S04]  /*16b70*/  STL [R1+0x228c], R24 ;  /* 0x00228c1801007387 */ /* 0x0007e80000100800 */
[----:B------:R0:W-:Y:S01]  /*16b80*/  STL [R1+0x225c], R23 ;  /* 0x00225c1701007387 */ /* 0x0001e20000100800 */
[----:B---3--:R-:W-:Y:S02]  /*16b90*/  LEA R24, P0, R22, R8, 0x1 ;  /* 0x0000000816187211 */ /* 0x008fe400078008ff */
[----:B0-----:R-:W-:Y:S02]  /*16ba0*/  LEA.HI.X.SX32 R23, R16, R0, 0x1, P1 ;  /* 0x0000000010177211 */ /* 0x001fe400008f0eff */
[----:B------:R-:W2:Y:S04]  /*16bb0*/  LDL.LU R16, [R1+0x1f0] ;  /* 0x0001f00001107983 */ /* 0x000ea80000300800 */
[----:B------:R0:W-:Y:S04]  /*16bc0*/  STL [R1+0x2294], R24 ;  /* 0x0022941801007387 */ /* 0x0001e80000100800 */
[----:B------:R1:W-:Y:S01]  /*16bd0*/  STL [R1+0x2260], R23 ;  /* 0x0022601701007387 */ /* 0x0003e20000100800 */
[----:B0-----:R-:W-:-:S02]  /*16be0*/  LEA R24, P1, R9, R8, 0x1 ;  /* 0x0000000809187211 */ /* 0x001fc400078208ff */
[-C--:B-1----:R-:W-:Y:S02]  /*16bf0*/  LEA.HI.X.SX32 R23, R21, R0.reuse, 0x1, P2 ;  /* 0x0000000015177211 */ /* 0x082fe400010f0eff */
[----:B------:R-:W3:Y:S04]  /*16c00*/  LDL.LU R21, [R1+0x1f8] ;  /* 0x0001f80001157983 */ /* 0x000ee80000300800 */
[----:B------:R-:W-:Y:S04]  /*16c10*/  STL [R1+0x229c], R24 ;  /* 0x00229c1801007387 */ /* 0x000fe80000100800 */
[----:B------:R0:W-:Y:S02]  /*16c20*/  STL [R1+0x2268], R23 ;  /* 0x0022681701007387 */ /* 0x0001e40000100800 */
[----:B0-----:R-:W-:-:S02]  /*16c30*/  LEA.HI.X.SX32 R23, R15, R0, 0x1, P3 ;  /* 0x000000000f177211 */ /* 0x001fc400018f0eff */
[----:B------:R-:W3:Y:S01]  /*16c40*/  LDL.LU R15, [R1+0x394] ;  /* 0x00039400010f7983 */ /* 0x000ee20000300800 */
[----:B----4-:R-:W-:-:S05]  /*16c50*/  LEA R24, P2, R20, R8, 0x1 ;  /* 0x0000000814187211 */ /* 0x010fca00078408ff */
[----:B------:R-:W-:Y:S04]  /*16c60*/  STL [R1+0x22a4], R24 ;  /* 0x0022a41801007387 */ /* 0x000fe80000100800 */
[----:B------:R0:W-:Y:S02]  /*16c70*/  STL [R1+0x2270], R23 ;  /* 0x0022701701007387 */ /* 0x0001e40000100800 */
[----:B0-----:R-:W-:Y:S02]  /*16c80*/  LEA.HI.X.SX32 R23, R14, R0, 0x1, P4 ;  /* 0x000000000e177211 */ /* 0x001fe400020f0eff */
[----:B------:R-:W4:Y:S01]  /*16c90*/  LDL.LU R14, [R1+0x390] ;  /* 0x00039000010e7983 */ /* 0x000f220000300800 */
[----:B------:R-:W-:Y:S02]  /*16ca0*/  LEA R24, P3, R5, R8, 0x1 ;  /* 0x0000000805187211 */ /* 0x000fe400078608ff */
[----:B------:R-:W-:-:S03]  /*16cb0*/  LEA.HI.X.SX32 R13, R13, R0, 0x1, P5 ;  /* 0x000000000d0d7211 */ /* 0x000fc600028f0eff */
[----:B------:R5:W-:Y:S04]  /*16cc0*/  STL [R1+0x22ac], R24 ;  /* 0x0022ac1801007387 */ /* 0x000be80000100800 */
[----:B------:R0:W-:Y:S01]  /*16cd0*/  STL [R1+0x2278], R23 ;  /* 0x0022781701007387 */ /* 0x0001e20000100800 */
[----:B-----5:R-:W-:Y:S02]  /*16ce0*/  LEA R24, P4, R4, R8, 0x1 ;  /* 0x0000000804187211 */ /* 0x020fe400078808ff */
[----:B------:R-:W-:-:S03]  /*16cf0*/  LEA.HI.X.SX32 R12, R12, R0, 0x1, P6 ;  /* 0x000000000c0c7211 */ /* 0x000fc600030f0eff */
[----:B------:R-:W-:Y:S04]  /*16d00*/  STL [R1+0x22b4], R24 ;  /* 0x0022b41801007387 */ /* 0x000fe80000100800 */
[----:B------:R1:W-:Y:S01]  /*16d10*/  STL [R1+0x2280], R13 ;  /* 0x0022800d01007387 */ /* 0x0003e20000100800 */
[----:B0-----:R-:W-:-:S03]  /*16d20*/  LEA R23, P5, R29, R8, 0x1 ;  /* 0x000000081d177211 */ /* 0x001fc600078a08ff */
[----:B-1----:R-:W5:Y:S04]  /*16d30*/  LDL.LU R13, [R1+0x38c] ;  /* 0x00038c00010d7983 */ /* 0x002f680000300800 */
[----:B------:R-:W-:Y:S04]  /*16d40*/  STL [R1+0x22bc], R23 ;  /* 0x0022bc1701007387 */ /* 0x000fe80000100800 */
[----:B------:R0:W-:Y:S01]  /*16d50*/  STL [R1+0x2288], R12 ;  /* 0x0022880c01007387 */ /* 0x0001e20000100800 */
[----:B------:R-:W-:-:S03]  /*16d60*/  LEA.HI.X.SX32 R22, R22, R0, 0x1, P0 ;  /* 0x0000000016167211 */ /* 0x000fc600000f0eff */
[----:B0-----:R-:W5:Y:S01]  /*16d70*/  LDL.LU R12, [R1+0x388] ;  /* 0x00038800010c7983 */ /* 0x001f620000300800 */
[----:B------:R-:W-:-:S05]  /*16d80*/  LEA R23, P6, R28, R8, 0x1 ;  /* 0x000000081c177211 */ /* 0x000fca00078c08ff */
[----:B------:R0:W-:Y:S01]  /*16d90*/  STL [R1+0x22c4], R23 ;  /* 0x0022c41701007387 */ /* 0x0001e20000100800 */
[----:B------:R-:W-:-:S03]  /*16da0*/  LEA R24, P0, R19, R8, 0x1 ;  /* 0x0000000813187211 */ /* 0x000fc600078008ff */
[----:B0-----:R-:W5:Y:S04]  /*16db0*/  LDL.LU R23, [R1+0x384] ;  /* 0x0003840001177983 */ /* 0x001f680000300800 */
[----:B------:R0:W-:Y:S04]  /*16dc0*/  STL [R1+0x2290], R22 ;  /* 0x0022901601007387 */ /* 0x0001e80000100800 */
[----:B------:R1:W-:Y:S01]  /*16dd0*/  STL [R1+0x22cc], R24 ;  /* 0x0022cc1801007387 */ /* 0x0003e20000100800 */
[----:B0-----:R-:W-:-:S03]  /*16de0*/  LEA.HI.X.SX32 R22, R9, R0, 0x1, P1 ;  /* 0x0000000009167211 */ /* 0x001fc600008f0eff */
[----:B------:R-:W5:Y:S04]  /*16df0*/  LDL.LU R9, [R1+0x380] ;  /* 0x0003800001097983 */ /* 0x000f680000300800 */
[----:B------:R0:W-:Y:S01]  /*16e00*/  STL [R1+0x2298], R22 ;  /* 0x0022981601007387 */ /* 0x0001e20000100800 */
[----:B-1----:R-:W-:Y:S02]  /*16e10*/  LEA R24, P1, R3, R8, 0x1 ;  /* 0x0000000803187211 */ /* 0x002fe400078208ff */
[----:B0-----:R-:W-:Y:S02]  /*16e20*/  LEA.HI.X.SX32 R22, R20, R0, 0x1, P2 ;  /* 0x0000000014167211 */ /* 0x001fe400010f0eff */
[----:B------:R-:W5:Y:S04]  /*16e30*/  LDL.LU R20, [R1+0x37c] ;  /* 0x00037c0001147983 */ /* 0x000f680000300800 */
[----:B------:R0:W-:Y:S04]  /*16e40*/  STL [R1+0x22d4], R24 ;  /* 0x0022d41801007387 */ /* 0x0001e80000100800 */
[----:B------:R1:W-:Y:S01]  /*16e50*/  STL [R1+0x22a0], R22 ;  /* 0x0022a01601007387 */ /* 0x0003e20000100800 */
[----:B0-----:R-:W-:-:S02]  /*16e60*/  LEA R24, P2, R18, R8, 0x1 ;  /* 0x0000000812187211 */ /* 0x001fc400078408ff */
[----:B-1----:R-:W-:Y:S02]  /*16e70*/  LEA.HI.X.SX32 R22, R5, R0, 0x1, P3 ;  /* 0x0000000005167211 */ /* 0x002fe400018f0eff */
        /* <DEDUP_REMOVED lines=8> */
[----:B--2---:R-:W-:-:S02]  /*16f00*/  LEA R24, P4, R16, R8, 0x1 ;  /* 0x0000000810187211 */ /* 0x004fc400078808ff */
[----:B0-----:R-:W-:Y:S02]  /*16f10*/  LEA.HI.X.SX32 R22, R29, R0, 0x1, P5 ;  /* 0x000000001d167211 */ /* 0x001fe400028f0eff */
[----:B------:R-:W2:Y:S04]  /*16f20*/  LDL.LU R29, [R1+0x370] ;  /* 0x00037000011d7983 */ /* 0x000ea80000300800 */
[----:B------:R3:W-:Y:S04]  /*16f30*/  STL [R1+0x22ec], R24 ;  /* 0x0022ec1801007387 */ /* 0x0007e80000100800 */
[----:B------:R0:W-:Y:S01]  /*16f40*/  STL [R1+0x22b8], R22 ;  /* 0x0022b81601007387 */ /* 0x0001e20000100800 */
[----:B---3--:R-:W-:-:S02]  /*16f50*/  LEA R24, P5, R21, R8, 0x1 ;  /* 0x0000000815187211 */ /* 0x008fc400078a08ff */
[----:B0-----:R-:W-:Y:S02]  /*16f60*/  LEA.HI.X.SX32 R22, R28, R0, 0x1, P6 ;  /* 0x000000001c167211 */ /* 0x001fe400030f0eff */
[----:B------:R-:W3:Y:S04]  /*16f70*/  LDL.LU R28, [R1+0x36c] ;  /* 0x00036c00011c7983 */ /* 0x000ee80000300800 */
        /* <DEDUP_REMOVED lines=8> */
[----:B----4-:R-:W-:-:S05]  /*17000*/  LEA R24, P0, R14, R8, 0x1 ;  /* 0x000000080e187211 */ /* 0x010fca00078008ff */
[----:B------:R0:W-:Y:S04]  /*17010*/  STL [R1+0x2304], R24 ;  /* 0x0023041801007387 */ /* 0x0001e80000100800 */
[----:B------:R-:W4:Y:S04]  /*17020*/  LDL.LU R3, [R1+0x364] ;  /* 0x0003640001037983 */ /* 0x000f280000300800 */
[----:B------:R5:W-:Y:S01]  /*17030*/  STL [R1+0x22d0], R22 ;  /* 0x0022d01601007387 */ /* 0x000be20000100800 */
[----:B0-----:R-:W-:Y:S02]  /*17040*/  LEA.HI.X.SX32 R24, R18, R0, 0x1, P2 ;  /* 0x0000000012187211 */ /* 0x001fe400010f0eff */
[----:B-----5:R-:W-:-:S05]  /*17050*/  LEA R22, P1, R13, R8, 0x1 ;  /* 0x000000080d167211 */ /* 0x020fca00078208ff */
[----:B------:R0:W-:Y:S04]  /*17060*/  STL [R1+0x230c], R22 ;  /* 0x00230c1601007387 */ /* 0x0001e80000100800 */
[----:B------:R-:W5:Y:S04]  /*17070*/  LDL.LU R18, [R1+0x360] ;  /* 0x0003600001127983 */ /* 0x000f680000300800 */
[----:B------:R1:W-:Y:S01]  /*17080*/  STL [R1+0x22d8], R24 ;  /* 0x0022d81801007387 */ /* 0x0003e20000100800 */
[----:B0-----:R-:W-:Y:S02]  /*17090*/  LEA R22, P2, R12, R8, 0x1 ;  /* 0x000000080c167211 */ /* 0x001fe400078408ff */
[----:B-1----:R-:W-:-:S03]  /*170a0*/  LEA.HI.X.SX32 R24, R17, R0, 0x1, P3 ;  /* 0x0000000011187211 */ /* 0x002fc600018f0eff */
[----:B------:R0:W-:Y:S04]  /*170b0*/  STL [R1+0x2314], R22 ;  /* 0x0023141601007387 */ /* 0x0001e80000100800 */
[----:B------:R-:W5:Y:S04]  /*170c0*/  LDL.LU R17, [R1+0x35c] ;  /* 0x00035c0001117983 */ /* 0x000f680000300800 */
[----:B------:R1:W-:Y:S01]  /*170d0*/  STL [R1+0x22e0], R24 ;  /* 0x0022e01801007387 */ /* 0x0003e20000100800 */
[----:B0-----:R-:W-:Y:S02]  /*170e0*/  LEA R22, P3, R23, R8, 0x1 ;  /* 0x0000000817167211 */ /* 0x001fe400078608ff */
[----:B-1----:R-:W-:-:S03]  /*170f0*/  LEA.HI.X.SX32 R24, R16, R0, 0x1, P4 ;  /* 0x0000000010187211 */ /* 0x002fc600020f0eff */
[----:B------:R0:W-:Y:S04]  /*17100*/  STL [R1+0x231c], R22 ;  /* 0x00231c1601007387 */ /* 0x0001e80000100800 */
[----:B------:R-:W5:Y:S01]  /*17110*/  LDL.LU R16, [R1+0x358] ;  /* 0x0003580001107983 */ /* 0x000f620000300800 */
[----:B------:R-:W-:Y:S02]  /*17120*/  LEA.HI.X.SX32 R21, R21, R0, 0x1, P5 ;  /* 0x0000000015157211 */ /* 0x000fe400028f0eff */
[-C--:B0-----:R-:W-:Y:S01]  /*17130*/  LEA R22, P4, R9, R8.reuse, 0x1 ;  /* 0x0000000809167211 */ /* 0x081fe200078808ff */
[----:B------:R-:W-:Y:S04]  /*17140*/  STL [R1+0x22e8], R24 ;  /* 0x0022e81801007387 */ /* 0x000fe80000100800 */
[----:B------:R0:W-:Y:S04]  /*17150*/  STL [R1+0x2324], R22 ;  /* 0x0023241601007387 */ /* 0x0001e80000100800 */
[----:B0-----:R-:W5:Y:S01]  /*17160*/  LDL.LU R22, [R1+0x354] ;  /* 0x0003540001167983 */ /* 0x001f620000300800 */
[----:B------:R-:W-:-:S03]  /*17170*/  LEA R24, P5, R20, R8, 0x1 ;  /* 0x0000000814187211 */ /* 0x000fc600078a08ff */
[----:B------:R0:W-:Y:S02]  /*17180*/  STL [R1+0x22f0], R21 ;  /* 0x0022f01501007387 */ /* 0x0001e40000100800 */
[-C--:B0-----:R-:W-:Y:S02]  /*17190*/  LEA.HI.X.SX32 R21, R15, R0.reuse, 0x1, P6 ;  /* 0x000000000f157211 */ /* 0x081fe400030f0eff */
[----:B------:R-:W5:Y:S04]  /*171a0*/  LDL.LU R15, [R1+0x350] ;  /* 0x00035000010f7983 */ /* 0x000f680000300800 */
[----:B------:R-:W-:Y:S04]  /*171b0*/  STL [R1+0x232c], R24 ;  /* 0x00232c1801007387 */ /* 0x000fe80000100800 */
[----:B------:R0:W-:Y:S02]  /*171c0*/  STL [R1+0x22f8], R21 ;  /* 0x0022f81501007387 */ /* 0x0001e40000100800 */
[----:B0-----:R-:W-:-:S02]  /*171d0*/  LEA.HI.X.SX32 R21, R14, R0, 0x1, P0 ;  /* 0x000000000e157211 */ /* 0x001fc400000f0eff */
[----:B------:R-:W5:Y:S01]  /*171e0*/  LDL.LU R14, [R1+0x34c] ;  /* 0x00034c00010e7983 */ /* 0x000f620000300800 */
[----:B------:R-:W-:Y:S02]  /*171f0*/  LEA R24, P6, R5, R8, 0x1 ;  /* 0x0000000805187211 */ /* 0x000fe400078c08ff */
[----:B------:R-:W-:-:S03]  /*17200*/  LEA.HI.X.SX32 R13, R13, R0, 0x1, P1 ;  /* 0x000000000d0d7211 */ /* 0x000fc600008f0eff */
[----:B------:R0:W-:Y:S04]  /*17210*/  STL [R1+0x2334], R24 ;  /* 0x0023341801007387 */ /* 0x0001e80000100800 */
[----:B------:R1:W-:Y:S01]  /*17220*/  STL [R1+0x2300], R21 ;  /* 0x0023001501007387 */ /* 0x0003e20000100800 */
[----:B0-----:R-:W-:-:S03]  /*17230*/  LEA R24, P0, R4, R8, 0x1 ;  /* 0x0000000804187211 */ /* 0x001fc600078008ff */
[----:B-1----:R-:W5:Y:S01]  /*17240*/  LDL.LU R21, [R1+0x348] ;  /* 0x0003480001157983 */ /* 0x002f620000300800 */
[----:B------:R-:W-:-:S03]  /*17250*/  LEA.HI.X.SX32 R12, R12, R0, 0x1, P2 ;  /* 0x000000000c0c7211 */ /* 0x000fc600010f0eff */
[----:B------:R2:W-:Y:S04]  /*17260*/  STL [R1+0x233c], R24 ;  /* 0x00233c1801007387 */ /* 0x0005e80000100800 */
[----:B------:R0:W-:Y:S01]  /*17270*/  STL [R1+0x2308], R13 ;  /* 0x0023080d01007387 */ /* 0x0001e20000100800 */
[----:B--2---:R-:W-:-:S03]  /*17280*/  LEA R24, P1, R29, R8, 0x1 ;  /* 0x000000081d187211 */ /* 0x004fc600078208ff */
[----:B0-----:R-:W2:Y:S04]  /*17290*/  LDL.LU R13, [R1+0x344] ;  /* 0x00034400010d7983 */ /* 0x001ea80000300800 */
[----:B------:R0:W-:Y:S04]  /*172a0*/  STL [R1+0x2344], R24 ;  /* 0x0023441801007387 */ /* 0x0001e80000100800 */
[----:B------:R1:W-:Y:S01]  /*172b0*/  STL [R1+0x2310], R12 ;  /* 0x0023100c01007387 */ /* 0x0003e20000100800 */
[----:B---3--:R-:W-:Y:S02]  /*172c0*/  LEA R25, P2, R28, R8, 0x1 ;  /* 0x000000081c197211 */ /* 0x008fe400078408ff */
[----:B------:R-:W-:-:S02]  /*172d0*/  LEA.HI.X.SX32 R9, R9, R0, 0x1, P4 ;  /* 0x0000000009097211 */ /* 0x000fc400020f0eff */
[----:B0-----:R-:W-:Y:S01]  /*172e0*/  LEA.HI.X.SX32 R24, R23, R0, 0x1, P3 ;  /* 0x0000000017187211 */ /* 0x001fe200018f0eff */
[----:B-1----:R-:W3:Y:S04]  /*172f0*/  LDL.LU R12, [R1+0x340] ;  /* 0x00034000010c7983 */ /* 0x002ee80000300800 */
[----:B------:R-:W-:Y:S01]  /*17300*/  STL [R1+0x234c], R25 ;  /* 0x00234c1901007387 */ /* 0x000fe20000100800 */
[----:B------:R-:W-:-:S03]  /*17310*/  LEA R23, P3, R19, R8, 0x1 ;  /* 0x0000000813177211 */ /* 0x000fc600078608ff */
[----:B------:R0:W-:Y:S04]  /*17320*/  STL [R1+0x2318], R24 ;  /* 0x0023181801007387 */ /* 0x0001e80000100800 */
[----:B------:R-:W-:Y:S04]  /*17330*/  STL [R1+0x2354], R23 ;  /* 0x0023541701007387 */ /* 0x000fe80000100800 */
[----:B------:R1:W-:Y:S01]  /*17340*/  STL [R1+0x2320], R9 ;  /* 0x0023200901007387 */ /* 0x0003e20000100800 */
[----:B0-----:R-:W-:-:S03]  /*17350*/  LEA.HI.X.SX32 R24, R20, R0, 0x1, P5 ;  /* 0x0000000014187211 */ /* 0x001fc600028f0eff */
[----:B-1----:R-:W3:Y:S01]  /*17360*/  LDL.LU R9, [R1+0x33c] ;  /* 0x00033c0001097983 */ /* 0x002ee20000300800 */
[----:B----4-:R-:W-:-:S05]  /*17370*/  LEA R23, P4, R3, R8, 0x1 ;  /* 0x0000000803177211 */ /* 0x010fca00078808ff */
[----:B------:R5:W-:Y:S04]  /*17380*/  STL [R1+0x235c], R23 ;  /* 0x00235c1701007387 */ /* 0x000be80000100800 */
[----:B------:R-:W4:Y:S01]  /*17390*/  LDL.LU R20, [R1+0x338] ;  /* 0x0003380001147983 */ /* 0x000f220000300800 */
[----:B------:R-:W-:-:S03]  /*173a0*/  LEA.HI.X.SX32 R5, R5, R0, 0x1, P6 ;  /* 0x0000000005057211 */ /* 0x000fc600030f0eff */
[----:B------:R0:W-:Y:S01]  /*173b0*/  STL [R1+0x2328], R24 ;  /* 0x0023281801007387 */ /* 0x0001e20000100800 */
[----:B-----5:R-:W-:-:S05]  /*173c0*/  LEA R23, P5, R18, R8, 0x1 ;  /* 0x0000000812177211 */ /* 0x020fca00078a08ff */
[----:B------:R-:W-:Y:S04]  /*173d0*/  STL [R1+0x2364], R23 ;  /* 0x0023641701007387 */ /* 0x000fe80000100800 */
[----:B------:R1:W-:Y:S01]  /*173e0*/  STL [R1+0x2330], R5 ;  /* 0x0023300501007387 */ /* 0x0003e20000100800 */
[----:B0-----:R-:W-:-:S03]  /*173f0*/  LEA R24, P6, R17, R8, 0x1 ;  /* 0x0000000811187211 */ /* 0x001fc600078c08ff */
[----:B-1----:R-:W5:Y:S01]  /*17400*/  LDL.LU R5, [R1+0x334] ;  /* 0x0003340001057983 */ /* 0x002f620000300800 */
[----:B------:R-:W-:-:S03]  /*17410*/  LEA.HI.X.SX32 R23, R4, R0, 0x1, P0 ;  /* 0x0000000004177211 */ /* 0x000fc600000f0eff */
[----:B------:R0:W-:Y:S04]  /*17420*/  STL [R1+0x236c], R24 ;  /* 0x00236c1801007387 */ /* 0x0001e80000100800 */
[----:B------:R-:W5:Y:S04]  /*17430*/  LDL.LU R4, [R1+0x330] ;  /* 0x0003300001047983 */ /* 0x000f680000300800 */
[----:B------:R1:W-:Y:S01]  /*17440*/  STL [R1+0x2338], R23 ;  /* 0x0023381701007387 */ /* 0x0003e20000100800 */
[----:B0-----:R-:W-:Y:S02]  /*17450*/  LEA R24, P0, R16, R8, 0x1 ;  /* 0x0000000810187211 */ /* 0x001fe400078008ff */
[----:B-1----:R-:W-:-:S02]  /*17460*/  LEA.HI.X.SX32 R23, R29, R0, 0x1, P1 ;  /* 0x000000001d177211 */ /* 0x002fc400008f0eff */
[----:B------:R-:W5:Y:S04]  /*17470*/  LDL.LU R29, [R1+0x32c] ;  /* 0x00032c00011d7983 */ /* 0x000f680000300800 */
[----:B------:R0:W-:Y:S04]  /*17480*/  STL [R1+0x2374], R24 ;  /* 0x0023741801007387 */ /* 0x0001e80000100800 */
        /* <DEDUP_REMOVED lines=22> */
[----:B--2---:R-:W-:Y:S02]  /*175f0*/  LEA R24, P5, R13, R8, 0x1 ;  /* 0x000000080d187211 */ /* 0x004fe400078a08ff */
[----:B------:R-:W-:-:S03]  /*17600*/  LEA.HI.X.SX32 R16, R16, R0, 0x1, P0 ;  /* 0x0000000010107211 */ /* 0x000fc600000f0eff */
[----:B------:R-:W-:Y:S04]  /*17610*/  STL [R1+0x239c], R24 ;  /* 0x00239c1801007387 */ /* 0x000fe80000100800 */
[----:B------:R0:W-:Y:S01]  /*17620*/  STL [R1+0x2368], R17 ;  /* 0x0023681101007387 */ /* 0x0001e20000100800 */
[----:B---3--:R-:W-:-:S03]  /*17630*/  LEA R23, P6, R12, R8, 0x1 ;  /* 0x000000080c177211 */ /* 0x008fc600078c08ff */
[----:B0-----:R-:W2:Y:S04]  /*17640*/  LDL.LU R17, [R1+0x318] ;  /* 0x0003180001117983 */ /* 0x001ea80000300800 */
[----:B------:R-:W-:Y:S04]  /*17650*/  STL [R1+0x23a4], R23 ;  /* 0x0023a41701007387 */ /* 0x000fe80000100800 */
[----:B------:R0:W-:Y:S01]  /*17660*/  STL [R1+0x2370], R16 ;  /* 0x0023701001007387 */ /* 0x0001e20000100800 */
[----:B------:R-:W-:-:S03]  /*17670*/  LEA.HI.X.SX32 R22, R22, R0, 0x1, P1 ;  /* 0x0000000016167211 */ /* 0x000fc600008f0eff */
[----:B0-----:R-:W3:Y:S01]  /*17680*/  LDL.LU R16, [R1+0x314] ;  /* 0x0003140001107983 */ /* 0x001ee20000300800 */
[----:B------:R-:W-:-:S05]  /*17690*/  LEA R23, P0, R9, R8, 0x1 ;  /* 0x0000000809177211 */ /* 0x000fca00078008ff */
[----:B------:R0:W-:Y:S04]  /*176a0*/  STL [R1+0x23ac], R23 ;  /* 0x0023ac1701007387 */ /* 0x0001e80000100800 */
[----:B0-----:R-:W3:Y:S04]  /*176b0*/  LDL.LU R23, [R1+0x310] ;  /* 0x0003100001177983 */ /* 0x001ee80000300800 */
[----:B------:R0:W-:Y:S02]  /*176c0*/  STL [R1+0x2378], R22 ;  /* 0x0023781601007387 */ /* 0x0001e40000100800 */
[----:B0-----:R-:W-:-:S02]  /*176d0*/  LEA.HI.X.SX32 R22, R15, R0, 0x1, P2 ;  /* 0x000000000f167211 */ /* 0x001fc400010f0eff */
[----:B----4-:R-:W-:-:S05]  /*176e0*/  LEA R24, P1, R20, R8, 0x1 ;  /* 0x0000000814187211 */ /* 0x010fca00078208ff */
[----:B------:R-:W-:Y:S04]  /*176f0*/  STL [R1+0x23b4], R24 ;  /* 0x0023b41801007387 */ /* 0x000fe80000100800 */
[----:B------:R-:W4:Y:S04]  /*17700*/  LDL.LU R15, [R1+0x30c] ;  /* 0x00030c00010f7983 */ /* 0x000f280000300800 */
[----:B------:R0:W-:Y:S02]  /*17710*/  STL [R1+0x2380], R22 ;  /* 0x0023801601007387 */ /* 0x0001e40000100800 */
[----:B0-----:R-:W-:-:S02]  /*17720*/  LEA.HI.X.SX32 R22, R14, R0, 0x1, P3 ;  /* 0x000000000e167211 */ /* 0x001fc400018f0eff */
[----:B------:R-:W4:Y:S01]  /*17730*/  LDL.LU R14, [R1+0x308] ;  /* 0x00030800010e7983 */ /* 0x000f220000300800 */
[----:B-----5:R-:W-:-:S05]  /*17740*/  LEA R24, P2, R5, R8, 0x1 ;  /* 0x0000000805187211 */ /* 0x020fca00078408ff */
[----:B------:R0:W-:Y:S04]  /*17750*/  STL [R1+0x23bc], R24 ;  /* 0x0023bc1801007387 */ /* 0x0001e80000100800 */
[----:B------:R1:W-:Y:S01]  /*17760*/  STL [R1+0x2388], R22 ;  /* 0x0023881601007387 */ /* 0x0003e20000100800 */
[----:B0-----:R-:W-:Y:S02]  /*17770*/  LEA R24, P3, R4, R8, 0x1 ;  /* 0x0000000804187211 */ /* 0x001fe400078608ff */
        /* <DEDUP_REMOVED lines=25> */
[----:B-1----:R-:W-:-:S03]  /*17910*/  LEA.HI.X.SX32 R22, R5, R0, 0x1, P2 ;  /* 0x0000000005167211 */ /* 0x002fc600010f0eff */
[----:B------:R0:W-:Y:S04]  /*17920*/  STL [R1+0x23ec], R24 ;  /* 0x0023ec1801007387 */ /* 0x0001e80000100800 */
[----:B------:R-:W5:Y:S04]  /*17930*/  LDL.LU R5, [R1+0x2f0] ;  /* 0x0002f00001057983 */ /* 0x000f680000300800 */
[----:B------:R2:W-:Y:S01]  /*17940*/  STL [R1+0x23b8], R22 ;  /* 0x0023b81601007387 */ /* 0x0005e20000100800 */
[----:B0-----:R-:W-:Y:S02]  /*17950*/  LEA.HI.X.SX32 R24, R4, R0, 0x1, P3 ;  /* 0x0000000004187211 */ /* 0x001fe400018f0eff */
[----:B--2---:R-:W-:-:S05]  /*17960*/  LEA R22, P2, R17, R8, 0x1 ;  /* 0x0000000811167211 */ /* 0x004fca00078408ff */
[----:B------:R3:W-:Y:S04]  /*17970*/  STL [R1+0x23f4], R22 ;  /* 0x0023f41601007387 */ /* 0x0007e80000100800 */
[----:B------:R-:W2:Y:S04]  /*17980*/  LDL.LU R4, [R1+0x2ec] ;  /* 0x0002ec0001047983 */ /* 0x000ea80000300800 */
[----:B------:R0:W-:Y:S01]  /*17990*/  STL [R1+0x23c0], R24 ;  /* 0x0023c01801007387 */ /* 0x0001e20000100800 */
[----:B---3--:R-:W-:Y:S02]  /*179a0*/  LEA R22, P3, R16, R8, 0x1 ;  /* 0x0000000810167211 */ /* 0x008fe400078608ff */
[----:B0-----:R-:W-:-:S03]  /*179b0*/  LEA.HI.X.SX32 R24, R29, R0, 0x1, P4 ;  /* 0x000000001d187211 */ /* 0x001fc600020f0eff */
[----:B------:R0:W-:Y:S04]  /*179c0*/  STL [R1+0x23fc], R22 ;  /* 0x0023fc1601007387 */ /* 0x0001e80000100800 */
[----:B------:R-:W3:Y:S04]  /*179d0*/  LDL.LU R29, [R1+0x2e8] ;  /* 0x0002e800011d7983 */ /* 0x000ee80000300800 */
[----:B------:R1:W-:Y:S01]  /*179e0*/  STL [R1+0x23c8], R24 ;  /* 0x0023c81801007387 */ /* 0x0003e20000100800 */
[----:B0-----:R-:W-:Y:S02]  /*179f0*/  LEA R22, P4, R23, R8, 0x1 ;  /* 0x0000000817167211 */ /* 0x001fe400078808ff */
[----:B-1----:R-:W-:-:S03]  /*17a00*/  LEA.HI.X.SX32 R24, R28, R0, 0x1, P5 ;  /* 0x000000001c187211 */ /* 0x002fc600028f0eff */
[----:B------:R4:W-:Y:S04]  /*17a10*/  STL [R1+0x2404], R22 ;  /* 0x0024041601007387 */ /* 0x0009e80000100800 */
[----:B------:R-:W3:Y:S01]  /*17a20*/  LDL.LU R28, [R1+0x2e4] ;  /* 0x0002e400011c7983 */ /* 0x000ee20000300800 */
[----:B------:R-:W-:-:S03]  /*17a30*/  LEA.HI.X.SX32 R19, R19, R0, 0x1, P6 ;  /* 0x0000000013137211 */ /* 0x000fc600030f0eff */
[----:B------:R-:W-:Y:S01]  /*17a40*/  STL [R1+0x23d0], R24 ;  /* 0x0023d01801007387 */ /* 0x000fe20000100800 */
[----:B----4-:R-:W-:-:S05]  /*17a50*/  LEA R22, P5, R15, R8, 0x1 ;  /* 0x000000080f167211 */ /* 0x010fca00078a08ff */
[----:B------:R0:W-:Y:S04]  /*17a60*/  STL [R1+0x240c], R22 ;  /* 0x00240c1601007387 */ /* 0x0001e80000100800 */
[----:B0-----:R-:W4:Y:S01]  /*17a70*/  LDL.LU R22, [R1+0x2e0] ;  /* 0x0002e00001167983 */ /* 0x001f220000300800 */
[----:B------:R-:W-:-:S03]  /*17a80*/  LEA R24, P6, R14, R8, 0x1 ;  /* 0x000000080e187211 */ /* 0x000fc600078c08ff */
[----:B------:R0:W-:Y:S02]  /*17a90*/  STL [R1+0x23d8], R19 ;  /* 0x0023d81301007387 */ /* 0x0001e40000100800 */
[-C--:B0-----:R-:W-:Y:S02]  /*17aa0*/  LEA.HI.X.SX32 R19, R3, R0.reuse, 0x1, P0 ;  /* 0x0000000003137211 */ /* 0x081fe400000f0eff */
[----:B------:R-:W4:Y:S04]  /*17ab0*/  LDL.LU R3, [R1+0x2dc] ;  /* 0x0002dc0001037983 */ /* 0x000f280000300800 */
[----:B------:R-:W-:Y:S04]  /*17ac0*/  STL [R1+0x2414], R24 ;  /* 0x0024141801007387 */ /* 0x000fe80000100800 */
[----:B------:R0:W-:Y:S04]  /*17ad0*/  STL [R1+0x23e0], R19 ;  /* 0x0023e01301007387 */ /* 0x0001e80000100800 */
[----:B0-----:R-:W4:Y:S01]  /*17ae0*/  LDL.LU R19, [R1+0x2d8] ;  /* 0x0002d80001137983 */ /* 0x001f220000300800 */
[----:B------:R-:W-:-:S02]  /*17af0*/  LEA.HI.X.SX32 R18, R18, R0, 0x1, P1 ;  /* 0x0000000012127211 */ /* 0x000fc400008f0eff */
[----:B-----5:R-:W-:Y:S02]  /*17b00*/  LEA R24, P0, R21, R8, 0x1 ;  /* 0x0000000815187211 */ /* 0x020fe400078008ff */
[----:B------:R-:W-:-:S03]  /*17b10*/  LEA.HI.X.SX32 R17, R17, R0, 0x1, P2 ;  /* 0x0000000011117211 */ /* 0x000fc600010f0eff */
[----:B------:R-:W-:Y:S04]  /*17b20*/  STL [R1+0x241c], R24 ;  /* 0x00241c1801007387 */ /* 0x000fe80000100800 */
[----:B------:R0:W-:Y:S01]  /*17b30*/  STL [R1+0x23e8], R18 ;  /* 0x0023e81201007387 */ /* 0x0001e20000100800 */
[----:B------:R-:W-:-:S03]  /*17b40*/  LEA.HI.X.SX32 R16, R16, R0, 0x1, P3 ;  /* 0x0000000010107211 */ /* 0x000fc600018f0eff */
[----:B0-----:R-:W5:Y:S01]  /*17b50*/  LDL.LU R18, [R1+0x2d4] ;  /* 0x0002d40001127983 */ /* 0x001f620000300800 */
[----:B------:R-:W-:-:S05]  /*17b60*/  LEA R24, P1, R13, R8, 0x1 ;  /* 0x000000080d187211 */ /* 0x000fca00078208ff */
[----:B------:R-:W-:Y:S04]  /*17b70*/  STL [R1+0x2424], R24 ;  /* 0x0024241801007387 */ /* 0x000fe80000100800 */
[----:B------:R0:W-:Y:S04]  /*17b80*/  STL [R1+0x23f0], R17 ;  /* 0x0023f01101007387 */ /* 0x0001e80000100800 */
[----:B0-----:R-:W5:Y:S01]  /*17b90*/  LDL.LU R17, [R1+0x2d0] ;  /* 0x0002d00001117983 */ /* 0x001f620000300800 */
[----:B------:R-:W-:-:S05]  /*17ba0*/  LEA R24, P2, R12, R8, 0x1 ;  /* 0x000000080c187211 */ /* 0x000fca00078408ff */
[----:B------:R0:W-:Y:S04]  /*17bb0*/  STL [R1+0x242c], R24 ;  /* 0x00242c1801007387 */ /* 0x0001e80000100800 */
[----:B------:R1:W-:Y:S01]  /*17bc0*/  STL [R1+0x23f8], R16 ;  /* 0x0023f81001007387 */ /* 0x0003e20000100800 */
[-C--:B------:R-:W-:Y:S02]  /*17bd0*/  LEA.HI.X.SX32 R15, R15, R0.reuse, 0x1, P5 ;  /* 0x000000000f0f7211 */ /* 0x080fe400028f0eff */
[----:B0-----:R-:W-:Y:S01]  /*17be0*/  LEA.HI.X.SX32 R24, R23, R0, 0x1, P4 ;  /* 0x0000000017187211 */ /* 0x001fe200020f0eff */
[----:B-1----:R-:W5:Y:S01]  /*17bf0*/  LDL.LU R16, [R1+0x2cc] ;  /* 0x0002cc0001107983 */ /* 0x002f620000300800 */
[----:B------:R-:W-:-:S05]  /*17c00*/  LEA R25, P3, R9, R8, 0x1 ;  /* 0x0000000809197211 */ /* 0x000fca00078608ff */
[----:B------:R-:W-:Y:S04]  /*17c10*/  STL [R1+0x2434], R25 ;  /* 0x0024341901007387 */ /* 0x000fe80000100800 */
[----:B------:R0:W-:Y:S01]  /*17c20*/  STL [R1+0x2400], R24 ;  /* 0x0024001801007387 */ /* 0x0001e20000100800 */
[----:B------:R-:W-:-:S05]  /*17c30*/  LEA R23, P4, R20, R8, 0x1 ;  /* 0x0000000814177211 */ /* 0x000fca00078808ff */
[----:B------:R-:W-:Y:S04]  /*17c40*/  STL [R1+0x243c], R23 ;  /* 0x00243c1701007387 */ /* 0x000fe80000100800 */
[----:B------:R1:W-:Y:S01]  /*17c50*/  STL [R1+0x2408], R15 ;  /* 0x0024080f01007387 */ /* 0x0003e20000100800 */
[----:B0-----:R-:W-:-:S03]  /*17c60*/  LEA.HI.X.SX32 R24, R14, R0, 0x1, P6 ;  /* 0x000000000e187211 */ /* 0x001fc600030f0eff */
[----:B-1----:R-:W5:Y:S01]  /*17c70*/  LDL.LU R15, [R1+0x2c8] ;  /* 0x0002c800010f7983 */ /* 0x002f620000300800 */
[----:B------:R-:W-:-:S05]  /*17c80*/  LEA R23, P5, R5, R8, 0x1 ;  /* 0x0000000805177211 */ /* 0x000fca00078a08ff */
[----:B------:R2:W-:Y:S04]  /*17c90*/  STL [R1+0x2444], R23 ;  /* 0x0024441701007387 */ /* 0x0005e80000100800 */
[----:B------:R-:W5:Y:S01]  /*17ca0*/  LDL.LU R14, [R1+0x2c4] ;  /* 0x0002c400010e7983 */ /* 0x000f620000300800 */
[----:B------:R-:W-:-:S03]  /*17cb0*/  LEA.HI.X.SX32 R21, R21, R0, 0x1, P0 ;  /* 0x0000000015157211 */ /* 0x000fc600000f0eff */
[----:B------:R3:W-:Y:S01]  /*17cc0*/  STL [R1+0x2410], R24 ;  /* 0x0024101801007387 */ /* 0x0007e20000100800 */
[----:B--2---:R-:W-:-:S05]  /*17cd0*/  LEA R23, P6, R4, R8, 0x1 ;  /* 0x0000000804177211 */ /* 0x004fca00078c08ff */
[----:B------:R-:W-:Y:S04]  /*17ce0*/  STL [R1+0x244c], R23 ;  /* 0x00244c1701007387 */ /* 0x000fe80000100800 */
[----:B------:R0:W-:Y:S01]  /*17cf0*/  STL [R1+0x2418], R21 ;  /* 0x0024181501007387 */ /* 0x0001e20000100800 */
[----:B---3--:R-:W-:-:S03]  /*17d00*/  LEA R24, P0, R29, R8, 0x1 ;  /* 0x000000081d187211 */ /* 0x008fc600078008ff */
[----:B0-----:R-:W2:Y:S01]  /*17d10*/  LDL.LU R21, [R1+0x2c0] ;  /* 0x0002c00001157983 */ /* 0x001ea20000300800 */
[----:B------:R-:W-:-:S03]  /*17d20*/  LEA.HI.X.SX32 R23, R13, R0, 0x1, P1 ;  /* 0x000000000d177211 */ /* 0x000fc600008f0eff */
[----:B------:R0:W-:Y:S04]  /*17d30*/  STL [R1+0x2454], R24 ;  /* 0x0024541801007387 */ /* 0x0001e80000100800 */
[----:B------:R-:W3:Y:S04]  /*17d40*/  LDL.LU R13, [R1+0x2bc] ;  /* 0x0002bc00010d7983 */ /* 0x000ee80000300800 */
[----:B------:R1:W-:Y:S01]  /*17d50*/  STL [R1+0x2420], R23 ;  /* 0x0024201701007387 */ /* 0x0003e20000100800 */
[----:B0-----:R-:W-:Y:S02]  /*17d60*/  LEA R24, P1, R28, R8, 0x1 ;  /* 0x000000081c187211 */ /* 0x001fe400078208ff */
[----:B-1----:R-:W-:-:S02]  /*17d70*/  LEA.HI.X.SX32 R23, R12, R0, 0x1, P2 ;  /* 0x000000000c177211 */ /* 0x002fc400010f0eff */
[----:B------:R-:W3:Y:S04]  /*17d80*/  LDL.LU R12, [R1+0x2b8] ;  /* 0x0002b800010c7983 */ /* 0x000ee80000300800 */
[----:B------:R-:W-:Y:S04]  /*17d90*/  STL [R1+0x245c], R24 ;  /* 0x00245c1801007387 */ /* 0x000fe80000100800 */
[----:B------:R0:W-:Y:S02]  /*17da0*/  STL [R1+0x2428], R23 ;  /* 0x0024281701007387 */ /* 0x0001e40000100800 */
[----:B0-----:R-:W-:-:S02]  /*17db0*/  LEA.HI.X.SX32 R23, R9, R0, 0x1, P3 ;  /* 0x0000000009177211 */ /* 0x001fc400018f0eff */
[----:B------:R-:W3:Y:S01]  /*17dc0*/  LDL.LU R9, [R1+0x2b4] ;  /* 0x0002b40001097983 */ /* 0x000ee20000300800 */
[----:B----4-:R-:W-:-:S05]  /*17dd0*/  LEA R24, P2, R22, R8, 0x1 ;  /* 0x0000000816187211 */ /* 0x010fca00078408ff */
[----:B------:R0:W-:Y:S04]  /*17de0*/  STL [R1+0x2464], R24 ;  /* 0x0024641801007387 */ /* 0x0001e80000100800 */
[----:B------:R1:W-:Y:S01]  /*17df0*/  STL [R1+0x2430], R23 ;  /* 0x0024301701007387 */ /* 0x0003e20000100800 */
[----:B0-----:R-:W-:Y:S02]  /*17e00*/  LEA R24, P3, R3, R8, 0x1 ;  /* 0x0000000803187211 */ /* 0x001fe400078608ff */
[----:B-1----:R-:W-:Y:S02]  /*17e10*/  LEA.HI.X.SX32 R23, R20, R0, 0x1, P4 ;  /* 0x0000000014177211 */ /* 0x002fe400020f0eff */
[----:B------:R-:W4:Y:S04]  /*17e20*/  LDL.LU R20, [R1+0x2b0] ;  /* 0x0002b00001147983 */ /* 0x000f280000300800 */
[----:B------:R0:W-:Y:S04]  /*17e30*/  STL [R1+0x246c], R24 ;  /* 0x00246c1801007387 */ /* 0x0001e80000100800 */
[----:B------:R1:W-:Y:S01]  /*17e40*/  STL [R1+0x2438], R23 ;  /* 0x0024381701007387 */ /* 0x0003e20000100800 */
[----:B0-----:R-:W-:-:S02]  /*17e50*/  LEA R24, P4, R19, R8, 0x1 ;  /* 0x0000000813187211 */ /* 0x001fc400078808ff */
[-C--:B-1----:R-:W-:Y:S02]  /*17e60*/  LEA.HI.X.SX32 R23, R5, R0.reuse, 0x1, P5 ;  /* 0x0000000005177211 */ /* 0x082fe400028f0eff */
[----:B------:R-:W4:Y:S04]  /*17e70*/  LDL.LU R5, [R1+0x2ac] ;  /* 0x0002ac0001057983 */ /* 0x000f280000300800 */
[----:B------:R-:W-:Y:S04]  /*17e80*/  STL [R1+0x2474], R24 ;  /* 0x0024741801007387 */ /* 0x000fe80000100800 */
[----:B------:R0:W-:Y:S02]  /*17e90*/  STL [R1+0x2440], R23 ;  /* 0x0024401701007387 */ /* 0x0001e40000100800 */
[----:B0-----:R-:W-:-:S02]  /*17ea0*/  LEA.HI.X.SX32 R23, R4, R0, 0x1, P6 ;  /* 0x0000000004177211 */ /* 0x001fc400030f0eff */
[----:B------:R-:W4:Y:S01]  /*17eb0*/  LDL.LU R4, [R1+0x2a8] ;  /* 0x0002a80001047983 */ /* 0x000f220000300800 */
[----:B-----5:R-:W-:-:S05]  /*17ec0*/  LEA R24, P5, R18, R8, 0x1 ;  /* 0x0000000812187211 */ /* 0x020fca00078a08ff */
[----:B------:R0:W-:Y:S04]  /*17ed0*/  STL [R1+0x247c], R24 ;  /* 0x00247c1801007387 */ /* 0x0001e80000100800 */
[----:B------:R-:W-:Y:S01]  /*17ee0*/  STL [R1+0x2448], R23 ;  /* 0x0024481701007387 */ /* 0x000fe20000100800 */
[----:B0-----:R-:W-:Y:S02]  /*17ef0*/  LEA.HI.X.SX32 R24, R29, R0, 0x1, P0 ;  /* 0x000000001d187211 */ /* 0x001fe400000f0eff */
[----:B------:R-:W-:-:S05]  /*17f00*/  LEA R25, P6, R17, R8, 0x1 ;  /* 0x0000000811197211 */ /* 0x000fca00078c08ff */
[----:B------:R-:W-:Y:S04]  /*17f10*/  STL [R1+0x2484], R25 ;  /* 0x0024841901007387 */ /* 0x000fe80000100800 */
[----:B------:R0:W-:Y:S04]  /*17f20*/  STL [R1+0x2450], R24 ;  /* 0x0024501801007387 */ /* 0x0001e80000100800 */
[----:B------:R-:W5:Y:S01]  /*17f30*/  LDL.LU R29, [R1+0x2a4] ;  /* 0x0002a400011d7983 */ /* 0x000f620000300800 */
[----:B0-----:R-:W-:Y:S02]  /*17f40*/  LEA.HI.X.SX32 R24, R28, R0, 0x1, P1 ;  /* 0x000000001c187211 */ /* 0x001fe400008f0eff */
[----:B------:R-:W-:-:S05]  /*17f50*/  LEA R23, P0, R16, R8, 0x1 ;  /* 0x0000000810177211 */ /* 0x000fca00078008ff */
[----:B------:R-:W-:Y:S04]  /*17f60*/  STL [R1+0x248c], R23 ;  /* 0x00248c1701007387 */ /* 0x000fe80000100800 */
[----:B------:R0:W-:Y:S04]  /*17f70*/  STL [R1+0x2458], R24 ;  /* 0x0024581801007387 */ /* 0x0001e80000100800 */
[----:B------:R-:W5:Y:S01]  /*17f80*/  LDL.LU R28, [R1+0x2a0] ;  /* 0x0002a000011c7983 */ /* 0x000f620000300800 */
[----:B0-----:R-:W-:Y:S02]  /*17f90*/  LEA.HI.X.SX32 R24, R22, R0, 0x1, P2 ;  /* 0x0000000016187211 */ /* 0x001fe400010f0eff */
[----:B------:R-:W-:-:S05]  /*17fa0*/  LEA R23, P1, R15, R8, 0x1 ;  /* 0x000000080f177211 */ /* 0x000fca00078208ff */
[----:B------:R0:W-:Y:S01]  /*17fb0*/  STL [R1+0x2494], R23 ;  /* 0x0024941701007387 */ /* 0x0001e20000100800 */
[----:B------:R-:W-:-:S03]  /*17fc0*/  LEA R22, P2, R14, R8, 0x1 ;  /* 0x000000080e167211 */ /* 0x000fc600078408ff */
[----:B0-----:R-:W5:Y:S04]  /*17fd0*/  LDL.LU R23, [R1+0x29c] ;  /* 0x00029c0001177983 */ /* 0x001f680000300800 */
[----:B------:R0:W-:Y:S04]  /*17fe0*/  STL [R1+0x2460], R24 ;  /* 0x0024601801007387 */ /* 0x0001e80000100800 */
[----:B------:R-:W-:Y:S01]  /*17ff0*/  STL [R1+0x249c], R22 ;  /* 0x00249c1601007387 */ /* 0x000fe20000100800 */
[----:B0-----:R-:W-:-:S03]  /*18000*/  LEA.HI.X.SX32 R24, R3, R0, 0x1, P3 ;  /* 0x0000000003187211 */ /* 0x001fc600018f0eff */
[----:B------:R-:W5:Y:S04]  /*18010*/  LDL.LU R3, [R1+0x298] ;  /* 0x0002980001037983 */ /* 0x000f680000300800 */
[----:B------:R0:W-:Y:S02]  /*18020*/  STL [R1+0x2468], R24 ;  /* 0x0024681801007387 */ /* 0x0001e40000100800 */
[----:B0-----:R-:W-:Y:S02]  /*18030*/  LEA.HI.X.SX32 R24, R19, R0, 0x1, P4 ;  /* 0x0000000013187211 */ /* 0x001fe400020f0eff */
        /* <DEDUP_REMOVED lines=10> */
[----:B-1----:R-:W-:Y:S02]  /*180e0*/  LEA.HI.X.SX32 R24, R17, R0, 0x1, P6 ;  /* 0x0000000011187211 */ /* 0x002fe400030f0eff */
        /* <DEDUP_REMOVED lines=17> */
[----:B------:R-:W-:Y:S01]  /*18200*/  STL [R1+0x2498], R24 ;  /* 0x0024981801007387 */ /* 0x000fe20000100800 */
[----:B0-----:R-:W-:-:S05]  /*18210*/  LEA R22, P2, R4, R8, 0x1 ;  /* 0x0000000804167211 */ /* 0x001fca00078408ff */
[----:B------:R0:W-:Y:S04]  /*18220*/  STL [R1+0x24d4], R22 ;  /* 0x0024d41601007387 */ /* 0x0001e80000100800 */
[----:B0-----:R-:W4:Y:S01]  /*18230*/  LDL.LU R22, [R1+0x27c] ;  /* 0x00027c0001167983 */ /* 0x001f220000300800 */
[----:B------:R-:W-:-:S05]  /*18240*/  LEA.HI.X.SX32 R21, R21, R0, 0x1, P3 ;  /* 0x0000000015157211 */ /* 0x000fca00018f0eff */
[----:B------:R5:W-:Y:S01]  /*18250*/  STL [R1+0x24a0], R21 ;  /* 0x0024a01501007387 */ /* 0x000be20000100800 */
[----:B------:R-:W-:Y:S02]  /*18260*/  LEA.HI.X.SX32 R24, R13, R0, 0x1, P4 ;  /* 0x000000000d187211 */ /* 0x000fe400020f0eff */
[----:B-----5:R-:W-:-:S05]  /*18270*/  LEA R21, P3, R29, R8, 0x1 ;  /* 0x000000081d157211 */ /* 0x020fca00078608ff */
[----:B------:R0:W-:Y:S04]  /*18280*/  STL [R1+0x24dc], R21 ;  /* 0x0024dc1501007387 */ /* 0x0001e80000100800 */
[----:B------:R-:W5:Y:S04]  /*18290*/  LDL.LU R13, [R1+0x278] ;  /* 0x00027800010d7983 */ /* 0x000f680000300800 */
[----:B------:R1:W-:Y:S01]  /*182a0*/  STL [R1+0x24a8], R24 ;  /* 0x0024a81801007387 */ /* 0x0003e20000100800 */
[----:B0-----:R-:W-:Y:S02]  /*182b0*/  LEA R21, P4, R28, R8, 0x1 ;  /* 0x000000081c157211 */ /* 0x001fe400078808ff */
[----:B-1----:R-:W-:-:S03]  /*182c0*/  LEA.HI.X.SX32 R24, R12, R0, 0x1, P5 ;  /* 0x000000000c187211 */ /* 0x002fc600028f0eff */
[----:B------:R-:W-:Y:S04]  /*182d0*/  STL [R1+0x24e4], R21 ;  /* 0x0024e41501007387 */ /* 0x000fe80000100800 */
[----:B------:R-:W5:Y:S04]  /*182e0*/  LDL.LU R12, [R1+0x274] ;  /* 0x00027400010c7983 */ /* 0x000f680000300800 */
[----:B------:R0:W-:Y:S02]  /*182f0*/  STL [R1+0x24b0], R24 ;  /* 0x0024b01801007387 */ /* 0x0001e40000100800 */
[----:B0-----:R-:W-:-:S02]  /*18300*/  LEA.HI.X.SX32 R24, R9, R0, 0x1, P6 ;  /* 0x0000000009187211 */ /* 0x001fc400030f0eff */
[----:B------:R-:W-:Y:S02]  /*18310*/  LEA.HI.X.SX32 R20, R20, R0, 0x1, P0 ;  /* 0x0000000014147211 */ /* 0x000fe400000f0eff */
[----:B------:R-:W-:-:S05]  /*18320*/  LEA R21, P5, R23, R8, 0x1 ;  /* 0x0000000817157211 */ /* 0x000fca00078a08ff */
[----:B------:R0:W-:Y:S04]  /*18330*/  STL [R1+0x24ec], R21 ;  /* 0x0024ec1501007387 */ /* 0x0001e80000100800 */
[----:B------:R-:W5:Y:S01]  /*18340*/  LDL.LU R9, [R1+0x270] ;  /* 0x0002700001097983 */ /* 0x000f620000300800 */
[----:B0-----:R-:W-:-:S03]  /*18350*/  LEA R21, P6, R3, R8, 0x1 ;  /* 0x0000000803157211 */ /* 0x001fc600078c08ff */
[----:B------:R-:W-:Y:S04]  /*18360*/  STL [R1+0x24b8], R24 ;  /* 0x0024b81801007387 */ /* 0x000fe80000100800 */
[----:B------:R0:W-:Y:S04]  /*18370*/  STL [R1+0x24f4], R21 ;  /* 0x0024f41501007387 */ /* 0x0001e80000100800 */
[----:B0-----:R-:W5:Y:S01]  /*18380*/  LDL.LU R21, [R1+0x26c] ;  /* 0x00026c0001157983 */ /* 0x001f620000300800 */
[----:B------:R-:W-:-:S03]  /*18390*/  LEA R24, P0, R19, R8, 0x1 ;  /* 0x0000000813187211 */ /* 0x000fc600078008ff */
[----:B------:R0:W-:Y:S02]  /*183a0*/  STL [R1+0x24c0], R20 ;  /* 0x0024c01401007387 */ /* 0x0001e40000100800 */
[----:B0-----:R-:W-:Y:S02]  /*183b0*/  LEA.HI.X.SX32 R20, R5, R0, 0x1, P1 ;  /* 0x0000000005147211 */ /* 0x001fe400008f0eff */
        /* <DEDUP_REMOVED lines=14> */
[----:B-1----:R-:W-:Y:S02]  /*184a0*/  LEA.HI.X.SX32 R20, R28, R0, 0x1, P4 ;  /* 0x000000001c147211 */ /* 0x002fe400020f0eff */
[----:B------:R-:W3:Y:S04]  /*184b0*/  LDL.LU R28, [R1+0x25c] ;  /* 0x00025c00011c7983 */ /* 0x000ee80000300800 */
[----:B------:R0:W-:Y:S04]  /*184c0*/  STL [R1+0x2514], R24 ;  /* 0x0025141801007387 */ /* 0x0001e80000100800 */
[----:B------:R1:W-:Y:S01]  /*184d0*/  STL [R1+0x24e0], R20 ;  /* 0x0024e01401007387 */ /* 0x0003e20000100800 */
[----:B------:R-:W-:-:S02]  /*184e0*/  LEA R25, P4, R15, R8, 0x1 ;  /* 0x000000080f197211 */ /* 0x000fc400078808ff */
[-C--:B------:R-:W-:Y:S02]  /*184f0*/  LEA.HI.X.SX32 R3, R3, R0.reuse, 0x1, P6 ;  /* 0x0000000003037211 */ /* 0x080fe400030f0eff */
[-C--:B0-----:R-:W-:Y:S01]  /*18500*/  LEA.HI.X.SX32 R24, R23, R0.reuse, 0x1, P5 ;  /* 0x0000000017187211 */ /* 0x081fe200028f0eff */
[----:B-1----:R-:W3:Y:S04]  /*18510*/  LDL.LU R20, [R1+0x258] ;  /* 0x0002580001147983 */ /* 0x002ee80000300800 */
[----:B------:R-:W-:Y:S04]  /*18520*/  STL [R1+0x251c], R25 ;  /* 0x00251c1901007387 */ /* 0x000fe80000100800 */
[----:B------:R0:W-:Y:S02]  /*18530*/  STL [R1+0x24e8], R24 ;  /* 0x0024e81801007387 */ /* 0x0001e40000100800 */
[----:B0-----:R-:W-:-:S02]  /*18540*/  LEA.HI.X.SX32 R24, R19, R0, 0x1, P0 ;  /* 0x0000000013187211 */ /* 0x001fc400000f0eff */
[----:B----4-:R-:W-:-:S05]  /*18550*/  LEA R23, P5, R14, R8, 0x1 ;  /* 0x000000080e177211 */ /* 0x010fca00078a08ff */
[----:B------:R-:W-:Y:S04]  /*18560*/  STL [R1+0x2524], R23 ;  /* 0x0025241701007387 */ /* 0x000fe80000100800 */
[----:B------:R0:W-:Y:S04]  /*18570*/  STL [R1+0x24f0], R3 ;  /* 0x0024f00301007387 */ /* 0x0001e80000100800 */
[----:B0-----:R-:W4:Y:S01]  /*18580*/  LDL.LU R3, [R1+0x254] ;  /* 0x0002540001037983 */ /* 0x001f220000300800 */
[----:B------:R-:W-:-:S05]  /*18590*/  LEA R23, P6, R22, R8, 0x1 ;  /* 0x0000000816177211 */ /* 0x000fca00078c08ff */
[----:B------:R5:W-:Y:S04]  /*185a0*/  STL [R1+0x252c], R23 ;  /* 0x00252c1701007387 */ /* 0x000be80000100800 */
[----:B------:R-:W4:Y:S01]  /*185b0*/  LDL.LU R19, [R1+0x250] ;  /* 0x0002500001137983 */ /* 0x000f220000300800 */
[----:B------:R-:W-:-:S03]  /*185c0*/  LEA.HI.X.SX32 R18, R18, R0, 0x1, P1 ;  /* 0x0000000012127211 */ /* 0x000fc600008f0eff */
[----:B------:R-:W-:Y:S01]  /*185d0*/  STL [R1+0x24f8], R24 ;  /* 0x0024f81801007387 */ /* 0x000fe20000100800 */
[----:B-----5:R-:W-:-:S05]  /*185e0*/  LEA R23, P0, R13, R8, 0x1 ;  /* 0x000000080d177211 */ /* 0x020fca00078008ff */
[----:B------:R-:W-:Y:S04]  /*185f0*/  STL [R1+0x2534], R23 ;  /* 0x0025341701007387 */ /* 0x000fe80000100800 */
[----:B------:R0:W-:Y:S04]  /*18600*/  STL [R1+0x2500], R18 ;  /* 0x0025001201007387 */ /* 0x0001e80000100800 */
[----:B0-----:R-:W5:Y:S01]  /*18610*/  LDL.LU R18, [R1+0x24c] ;  /* 0x00024c0001127983 */ /* 0x001f620000300800 */
[----:B------:R-:W-:Y:S02]  /*18620*/  LEA R24, P1, R12, R8, 0x1 ;  /* 0x000000080c187211 */ /* 0x000fe400078208ff */
[----:B------:R-:W-:-:S03]  /*18630*/  LEA.HI.X.SX32 R23, R17, R0, 0x1, P2 ;  /* 0x0000000011177211 */ /* 0x000fc600010f0eff */
[----:B------:R-:W-:Y:S04]  /*18640*/  STL [R1+0x253c], R24 ;  /* 0x00253c1801007387 */ /* 0x000fe80000100800 */
[----:B------:R-:W5:Y:S04]  /*18650*/  LDL.LU R17, [R1+0x248] ;  /* 0x0002480001117983 */ /* 0x000f680000300800 */
[----:B------:R0:W-:Y:S02]  /*18660*/  STL [R1+0x2508], R23 ;  /* 0x0025081701007387 */ /* 0x0001e40000100800 */
[----:B0-----:R-:W-:-:S02]  /*18670*/  LEA.HI.X.SX32 R23, R16, R0, 0x1, P3 ;  /* 0x0000000010177211 */ /* 0x001fc400018f0eff */
[----:B------:R-:W5:Y:S01]  /*18680*/  LDL.LU R16, [R1+0x244] ;  /* 0x0002440001107983 */ /* 0x000f620000300800 */
[----:B------:R-:W-:-:S05]  /*18690*/  LEA R24, P2, R9, R8, 0x1 ;  /* 0x0000000809187211 */ /* 0x000fca00078408ff */
[----:B------:R-:W-:Y:S04]  /*186a0*/  STL [R1+0x2544], R24 ;  /* 0x0025441801007387 */ /* 0x000fe80000100800 */
[----:B------:R0:W-:Y:S02]  /*186b0*/  STL [R1+0x2510], R23 ;  /* 0x0025101701007387 */ /* 0x0001e40000100800 */
[----:B0-----:R-:W-:Y:S02]  /*186c0*/  LEA.HI.X.SX32 R23, R15, R0, 0x1, P4 ;  /* 0x000000000f177211 */ /* 0x001fe400020f0eff */
[----:B------:R-:W5:Y:S01]  /*186d0*/  LDL.LU R15, [R1+0x240] ;  /* 0x00024000010f7983 */ /* 0x000f620000300800 */
[----:B------:R-:W-:-:S05]  /*186e0*/  LEA R24, P3, R21, R8, 0x1 ;  /* 0x0000000815187211 */ /* 0x000fca00078608ff */
[----:B------:R0:W-:Y:S04]  /*186f0*/  STL [R1+0x254c], R24 ;  /* 0x00254c1801007387 */ /* 0x0001e80000100800 */
[----:B------:R1:W-:Y:S01]  /*18700*/  STL [R1+0x2518], R23 ;  /* 0x0025181701007387 */ /* 0x0003e20000100800 */
[----:B0-----:R-:W-:Y:S02]  /*18710*/  LEA R24, P4, R5, R8, 0x1 ;  /* 0x0000000805187211 */ /* 0x001fe400078808ff */
        /* <DEDUP_REMOVED lines=10> */
[-C--:B0-----:R-:W-:Y:S02]  /*187c0*/  LEA.HI.X.SX32 R23, R13, R0.reuse, 0x1, P0 ;  /* 0x000000000d177211 */ /* 0x081fe400000f0eff */
[----:B------:R-:W3:Y:S01]  /*187d0*/  LDL.LU R13, [R1+0x234] ;  /* 0x00023400010d7983 */ /* 0x000ee20000300800 */
[----:B------:R-:W-:-:S03]  /*187e0*/  LEA.HI.X.SX32 R12, R12, R0, 0x1, P1 ;  /* 0x000000000c0c7211 */ /* 0x000fc600008f0eff */
[----:B------:R0:W-:Y:S04]  /*187f0*/  STL [R1+0x2564], R24 ;  /* 0x0025641801007387 */ /* 0x0001e80000100800 */
[----:B------:R1:W-:Y:S01]  /*18800*/  STL [R1+0x2530], R23 ;  /* 0x0025301701007387 */ /* 0x0003e20000100800 */
[----:B0-----:R-:W-:Y:S02]  /*18810*/  LEA R24, P0, R28, R8, 0x1 ;  /* 0x000000081c187211 */ /* 0x001fe400078008ff */
[----:B------:R-:W-:-:S03]  /*18820*/  LEA.HI.X.SX32 R9, R9, R0, 0x1, P2 ;  /* 0x0000000009097211 */ /* 0x000fc600010f0eff */
[----:B------:R-:W-:Y:S04]  /*18830*/  STL [R1+0x256c], R24 ;  /* 0x00256c1801007387 */ /* 0x000fe80000100800 */
[----:B------:R0:W-:Y:S01]  /*18840*/  STL [R1+0x2538], R12 ;  /* 0x0025380c01007387 */ /* 0x0001e20000100800 */
[----:B-1----:R-:W-:-:S03]  /*18850*/  LEA R23, P1, R20, R8, 0x1 ;  /* 0x0000000814177211 */ /* 0x002fc600078208ff */
[----:B0-----:R-:W3:Y:S04]  /*18860*/  LDL.LU R12, [R1+0x230] ;  /* 0x00023000010c7983 */ /* 0x001ee80000300800 */
[----:B------:R-:W-:Y:S04]  /*18870*/  STL [R1+0x2574], R23 ;  /* 0x0025741701007387 */ /* 0x000fe80000100800 */
[----:B------:R0:W-:Y:S04]  /*18880*/  STL [R1+0x2540], R9 ;  /* 0x0025400901007387 */ /* 0x0001e80000100800 */
[----:B0-----:R-:W3:Y:S01]  /*18890*/  LDL.LU R9, [R1+0x22c] ;  /* 0x00022c0001097983 */ /* 0x001ee20000300800 */
[----:B------:R-:W-:-:S02]  /*188a0*/  LEA.HI.X.SX32 R23, R21, R0, 0x1, P3 ;  /* 0x0000000015177211 */ /* 0x000fc400018f0eff */
[----:B----4-:R-:W-:-:S05]  /*188b0*/  LEA R24, P2, R3, R8, 0x1 ;  /* 0x0000000803187211 */ /* 0x010fca00078408ff */
[----:B------:R0:W-:Y:S04]  /*188c0*/  STL [R1+0x257c], R24 ;  /* 0x00257c1801007387 */ /* 0x0001e80000100800 */
[----:B------:R-:W4:Y:S04]  /*188d0*/  LDL.LU R21, [R1+0x228] ;  /* 0x0002280001157983 */ /* 0x000f280000300800 */
[----:B------:R1:W-:Y:S01]  /*188e0*/  STL [R1+0x2548], R23 ;  /* 0x0025481701007387 */ /* 0x0003e20000100800 */
[----:B0-----:R-:W-:Y:S02]  /*188f0*/  LEA R24, P3, R19, R8, 0x1 ;  /* 0x0000000813187211 */ /* 0x001fe400078608ff */
[----:B-1----:R-:W-:-:S03]  /*18900*/  LEA.HI.X.SX32 R23, R5, R0, 0x1, P4 ;  /* 0x0000000005177211 */ /* 0x002fc600020f0eff */
        /* <DEDUP_REMOVED lines=14> */
[-C--:B-1----:R-:W-:Y:S02]  /*189f0*/  LEA.HI.X.SX32 R23, R28, R0.reuse, 0x1, P0 ;  /* 0x000000001c177211 */ /* 0x082fe400000f0eff */
[----:B------:R-:W5:Y:S04]  /*18a00*/  LDL.LU R28, [R1+0x218] ;  /* 0x00021800011c7983 */ /* 0x000f680000300800 */
[----:B------:R-:W-:Y:S04]  /*18a10*/  STL [R1+0x259c], R24 ;  /* 0x00259c1801007387 */ /* 0x000fe80000100800 */
        /* <DEDUP_REMOVED lines=9> */
[----:B------:R-:W-:Y:S04]  /*18ab0*/  STL [R1+0x25ac], R24 ;  /* 0x0025ac1801007387 */ /* 0x000fe80000100800 */
[----:B------:R0:W-:Y:S02]  /*18ac0*/  STL [R1+0x2578], R23 ;  /* 0x0025781701007387 */ /* 0x0001e40000100800 */
[----:B0-----:R-:W-:Y:S02]  /*18ad0*/  LEA.HI.X.SX32 R23, R19, R0, 0x1, P3 ;  /* 0x0000000013177211 */ /* 0x001fe400018f0eff */
[----:B------:R-:W5:Y:S01]  /*18ae0*/  LDL.LU R19, [R1+0x20c] ;  /* 0x00020c0001137983 */ /* 0x000f620000300800 */
[----:B--2---:R-:W-:-:S05]  /*18af0*/  LEA R24, P2, R22, R8, 0x1 ;  /* 0x0000000816187211 */ /* 0x004fca00078408ff */
[----:B------:R3:W-:Y:S04]  /*18b00*/  STL [R1+0x25b4], R24 ;  /* 0x0025b41801007387 */ /* 0x0007e80000100800 */
[----:B------:R0:W-:Y:S01]  /*18b10*/  STL [R1+0x2580], R23 ;  /* 0x0025801701007387 */ /* 0x0001e20000100800 */
[----:B---3--:R-:W-:Y:S02]  /*18b20*/  LEA R24, P3, R13, R8, 0x1 ;  /* 0x000000080d187211 */ /* 0x008fe400078608ff */
[----:B0-----:R-:W-:-:S03]  /*18b30*/  LEA.HI.X.SX32 R23, R18, R0, 0x1, P4 ;  /* 0x0000000012177211 */ /* 0x001fc600020f0eff */
[----:B------:R-:W-:Y:S04]  /*18b40*/  STL [R1+0x25bc], R24 ;  /* 0x0025bc1801007387 */ /* 0x000fe80000100800 */
[----:B------:R-:W2:Y:S04]  /*18b50*/  LDL.LU R18, [R1+0x208] ;  /* 0x0002080001127983 */ /* 0x000ea80000300800 */
[----:B------:R0:W-:Y:S02]  /*18b60*/  STL [R1+0x2588], R23 ;  /* 0x0025881701007387 */ /* 0x0001e40000100800 */
[----:B0-----:R-:W-:-:S02]  /*18b70*/  LEA.HI.X.SX32 R23, R17, R0, 0x1, P5 ;  /* 0x0000000011177211 */ /* 0x001fc400028f0eff */
[----:B------:R-:W-:-:S05]  /*18b80*/  LEA R24, P4, R12, R8, 0x1 ;  /* 0x000000080c187211 */ /* 0x000fca00078808ff */
[----:B------:R0:W-:Y:S04]  /*18b90*/  STL [R1+0x25c4], R24 ;  /* 0x0025c41801007387 */ /* 0x0001e80000100800 */
[----:B------:R-:W3:Y:S04]  /*18ba0*/  LDL.LU R17, [R1+0x204] ;  /* 0x0002040001117983 */ /* 0x000ee80000300800 */
[----:B------:R1:W-:Y:S01]  /*18bb0*/  STL [R1+0x2590], R23 ;  /* 0x0025901701007387 */ /* 0x0003e20000100800 */
[----:B0-----:R-:W-:Y:S02]  /*18bc0*/  LEA R24, P5, R9, R8, 0x1 ;  /* 0x0000000809187211 */ /* 0x001fe400078a08ff */
[----:B-1----:R-:W-:-:S03]  /*18bd0*/  LEA.HI.X.SX32 R23, R16, R0, 0x1, P6 ;  /* 0x0000000010177211 */ /* 0x002fc600030f0eff */
[----:B------:R-:W-:Y:S04]  /*18be0*/  STL [R1+0x25cc], R24 ;  /* 0x0025cc1801007387 */ /* 0x000fe80000100800 */
[----:B------:R-:W3:Y:S04]  /*18bf0*/  LDL.LU R16, [R1+0x200] ;  /* 0x0002000001107983 */ /* 0x000ee80000300800 */
[----:B------:R0:W-:Y:S02]  /*18c00*/  STL [R1+0x2598], R23 ;  /* 0x0025981701007387 */ /* 0x0001e40000100800 */
[----:B0-----:R-:W-:-:S02]  /*18c10*/  LEA.HI.X.SX32 R23, R15, R0, 0x1, P0 ;  /* 0x000000000f177211 */ /* 0x001fc400000f0eff */
[----:B----4-:R-:W-:-:S05]  /*18c20*/  LEA R24, P6, R21, R8, 0x1 ;  /* 0x0000000815187211 */ /* 0x010fca00078c08ff */
[----:B------:R0:W-:Y:S04]  /*18c30*/  STL [R1+0x25d4], R24 ;  /* 0x0025d41801007387 */ /* 0x0001e80000100800 */
[----:B------:R-:W4:Y:S04]  /*18c40*/  LDL.LU R15, [R1+0x1fc] ;  /* 0x0001fc00010f7983 */ /* 0x000f280000300800 */
[----:B------:R1:W-:Y:S01]  /*18c50*/  STL [R1+0x25a0], R23 ;  /* 0x0025a01701007387 */ /* 0x0003e20000100800 */
[----:B0-----:R-:W-:Y:S02]  /*18c60*/  LEA R24, P0, R5, R8, 0x1 ;  /* 0x0000000805187211 */ /* 0x001fe400078008ff */
[----:B-1----:R-:W-:-:S03]  /*18c70*/  LEA.HI.X.SX32 R23, R14, R0, 0x1, P1 ;  /* 0x000000000e177211 */ /* 0x002fc600008f0eff */
[----:B------:R0:W-:Y:S04]  /*18c80*/  STL [R1+0x25dc], R24 ;  /* 0x0025dc1801007387 */ /* 0x0001e80000100800 */
[----:B------:R-:W4:Y:S01]  /*18c90*/  LDL.LU R14, [R1+0x1f4] ;  /* 0x0001f400010e7983 */ /* 0x000f220000300800 */
[----:B------:R-:W-:-:S03]  /*18ca0*/  LEA.HI.X.SX32 R22, R22, R0, 0x1, P2 ;  /* 0x0000000016167211 */ /* 0x000fc600010f0eff */
[----:B------:R1:W-:Y:S01]  /*18cb0*/  STL [R1+0x25a8], R23 ;  /* 0x0025a81701007387 */ /* 0x0003e20000100800 */
[----:B0-----:R-:W-:-:S03]  /*18cc0*/  LEA R24, P1, R4, R8, 0x1 ;  /* 0x0000000804187211 */ /* 0x001fc600078208ff */
[----:B-1----:R-:W4:Y:S04]  /*18cd0*/  LDL.LU R23, [R1+0x1ec] ;  /* 0x0001ec0001177983 */ /* 0x002f280000300800 */
[----:B------:R-:W-:Y:S04]  /*18ce0*/  STL [R1+0x25e4], R24 ;  /* 0x0025e41801007387 */ /* 0x000fe80000100800 */
[----:B------:R0:W-:Y:S02]  /*18cf0*/  STL [R1+0x25b0], R22 ;  /* 0x0025b01601007387 */ /* 0x0001e40000100800 */
[----:B0-----:R-:W-:-:S02]  /*18d00*/  LEA.HI.X.SX32 R22, R13, R0, 0x1, P3 ;  /* 0x000000000d167211 */ /* 0x001fc400018f0eff */
[----:B------:R-:W4:Y:S01]  /*18d10*/  LDL.LU R13, [R1+0x1e8] ;  /* 0x0001e800010d7983 */ /* 0x000f220000300800 */
[----:B-----5:R-:W-:-:S05]  /*18d20*/  LEA R24, P2, R29, R8, 0x1 ;  /* 0x000000081d187211 */ /* 0x020fca00078408ff */
[----:B------:R-:W-:Y:S04]  /*18d30*/  STL [R1+0x25ec], R24 ;  /* 0x0025ec1801007387 */ /* 0x000fe80000100800 */
[----:B------:R0:W-:Y:S02]  /*18d40*/  STL [R1+0x25b8], R22 ;  /* 0x0025b81601007387 */ /* 0x0001e40000100800 */
[----:B0-----:R-:W-:Y:S02]  /*18d50*/  LEA.HI.X.SX32 R22, R12, R0, 0x1, P4 ;  /* 0x000000000c167211 */ /* 0x001fe400020f0eff */
[-C--:B------:R-:W-:Y:S01]  /*18d60*/  LEA R24, P3, R28, R8.reuse, 0x1 ;  /* 0x000000081c187211 */ /* 0x080fe200078608ff */
[----:B------:R-:W5:Y:S04]  /*18d70*/  LDL.LU R12, [R1+0x1e0] ;  /* 0x0001e000010c7983 */ /* 0x000f680000300800 */
[----:B------:R0:W-:Y:S04]  /*18d80*/  STL [R1+0x25f4], R24 ;  /* 0x0025f41801007387 */ /* 0x0001e80000100800 */
[----:B------:R1:W-:Y:S01]  /*18d90*/  STL [R1+0x25c0], R22 ;  /* 0x0025c01601007387 */ /* 0x0003e20000100800 */
[----:B0-----:R-:W-:-:S02]  /*18da0*/  LEA R24, P4, R20, R8, 0x1 ;  /* 0x0000000814187211 */ /* 0x001fc400078808ff */
[-C--:B-1----:R-:W-:Y:S02]  /*18db0*/  LEA.HI.X.SX32 R22, R9, R0.reuse, 0x1, P5 ;  /* 0x0000000009167211 */ /* 0x082fe400028f0eff */
[----:B------:R-:W5:Y:S04]  /*18dc0*/  LDL.LU R9, [R1+0x1dc] ;  /* 0x0001dc0001097983 */ /* 0x000f680000300800 */
[----:B------:R0:W-:Y:S04]  /*18dd0*/  STL [R1+0x25fc], R24 ;  /* 0x0025fc1801007387 */ /* 0x0001e80000100800 */
[----:B------:R1:W-:Y:S01]  /*18de0*/  STL [R1+0x25c8], R22 ;  /* 0x0025c81601007387 */ /* 0x0003e20000100800 */
[----:B------:R-:W-:-:S02]  /*18df0*/  LEA.HI.X.SX32 R5, R5, R0, 0x1, P0 ;  /* 0x0000000005057211 */ /* 0x000fc400000f0eff */
[----:B0-----:R-:W-:Y:S01]  /*18e00*/  LEA.HI.X.SX32 R24, R21, R0, 0x1, P6 ;  /* 0x0000000015187211 */ /* 0x001fe200030f0eff */
[----:B-1----:R-:W5:Y:S01]  /*18e10*/  LDL.LU R22, [R1+0x1d8] ;  /* 0x0001d80001167983 */ /* 0x002f620000300800 */
[----:B------:R-:W-:-:S05]  /*18e20*/  LEA R25, P5, R3, R8, 0x1 ;  /* 0x0000000803197211 */ /* 0x000fca00078a08ff */
[----:B------:R-:W-:Y:S04]  /*18e30*/  STL [R1+0x2604], R25 ;  /* 0x0026041901007387 */ /* 0x000fe80000100800 */
[----:B------:R-:W-:Y:S01]  /*18e40*/  STL [R1+0x25d0], R24 ;  /* 0x0025d01801007387 */ /* 0x000fe20000100800 */
[----:B------:R-:W-:-:S05]  /*18e50*/  LEA R21, P6, R19, R8, 0x1 ;  /* 0x0000000813157211 */ /* 0x000fca00078c08ff */
[----:B------:R-:W-:Y:S04]  /*18e60*/  STL [R1+0x260c], R21 ;  /* 0x00260c1501007387 */ /* 0x000fe80000100800 */
[----:B------:R0:W-:Y:S04]  /*18e70*/  STL [R1+0x25d8], R5 ;  /* 0x0025d80501007387 */ /* 0x0001e80000100800 */
[----:B0-----:R-:W5:Y:S01]  /*18e80*/  LDL.LU R5, [R1+0x1d4] ;  /* 0x0001d40001057983 */ /* 0x001f620000300800 */
[----:B------:R-:W-:Y:S02]  /*18e90*/  LEA.HI.X.SX32 R24, R4, R0, 0x1, P1 ;  /* 0x0000000004187211 */ /* 0x000fe400008f0eff */
[----:B--2---:R-:W-:-:S02]  /*18ea0*/  LEA R21, P0, R18, R8, 0x1 ;  /* 0x0000000812157211 */ /* 0x004fc400078008ff */
[----:B------:R-:W-:-:S03]  /*18eb0*/  LEA.HI.X.SX32 R25, R29, R0, 0x1, P2 ;  /* 0x000000001d197211 */ /* 0x000fc600010f0eff */
[----:B------:R3:W-:Y:S04]  /*18ec0*/  STL [R1+0x2614], R21 ;  /* 0x0026141501007387 */ /* 0x0007e80000100800 */
[----:B------:R-:W2:Y:S04]  /*18ed0*/  LDL.LU R4, [R1+0x1d0] ;  /* 0x0001d00001047983 */ /* 0x000ea80000300800 */
[----:B------:R0:W-:Y:S01]  /*18ee0*/  STL [R1+0x25e0], R24 ;  /* 0x0025e01801007387 */ /* 0x0001e20000100800 */
[----:B------:R-:W-:Y:S02]  /*18ef0*/  LEA.HI.X.SX32 R20, R20, R0, 0x1, P4 ;  /* 0x0000000014147211 */ /* 0x000fe400020f0eff */
[----:B---3--:R-:W-:-:S05]  /*18f00*/  LEA R21, P1, R17, R8, 0x1 ;  /* 0x0000000811157211 */ /* 0x008fca00078208ff */
[----:B------:R1:W-:Y:S04]  /*18f10*/  STL [R1+0x261c], R21 ;  /* 0x00261c1501007387 */ /* 0x0003e80000100800 */
[----:B------:R-:W-:Y:S04]  /*18f20*/  STL [R1+0x25e8], R25 ;  /* 0x0025e81901007387 */ /* 0x000fe80000100800 */
[----:B------:R-:W3:Y:S01]  /*18f30*/  LDL.LU R29, [R1+0x1cc] ;  /* 0x0001cc00011d7983 */ /* 0x000ee20000300800 */
[----:B0-----:R-:W-:Y:S02]  /*18f40*/  LEA R24, P2, R16, R8, 0x1 ;  /* 0x0000000810187211 */ /* 0x001fe400078408ff */
[----:B-1----:R-:W-:-:S03]  /*18f50*/  LEA.HI.X.SX32 R21, R28, R0, 0x1, P3 ;  /* 0x000000001c157211 */ /* 0x002fc600018f0eff */
[----:B------:R-:W-:Y:S04]  /*18f60*/  STL [R1+0x2624], R24 ;  /* 0x0026241801007387 */ /* 0x000fe80000100800 */
[----:B------:R-:W3:Y:S04]  /*18f70*/  LDL.LU R28, [R1+0x1c8] ;  /* 0x0001c800011c7983 */ /* 0x000ee80000300800 */
[----:B------:R0:W-:Y:S04]  /*18f80*/  STL [R1+0x25f0], R21 ;  /* 0x0025f01501007387 */ /* 0x0001e80000100800 */
[----:B0-----:R-:W3:Y:S01]  /*18f90*/  LDL.LU R21, [R1+0x1c4] ;  /* 0x0001c40001157983 */ /* 0x001ee20000300800 */
[----:B----4-:R-:W-:-:S05]  /*18fa0*/  LEA R24, P3, R15, R8, 0x1 ;  /* 0x000000080f187211 */ /* 0x010fca00078608ff */
[----:B------:R-:W-:Y:S04]  /*18fb0*/  STL [R1+0x262c], R24 ;  /* 0x00262c1801007387 */ /* 0x000fe80000100800 */
[----:B------:R0:W-:Y:S02]  /*18fc0*/  STL [R1+0x25f8], R20 ;  /* 0x0025f81401007387 */ /* 0x0001e40000100800 */
[----:B0-----:R-:W-:Y:S02]  /*18fd0*/  LEA.HI.X.SX32 R20, R3, R0, 0x1, P5 ;  /* 0x0000000003147211 */ /* 0x001fe400028f0eff */
[-C--:B------:R-:W-:Y:S01]  /*18fe0*/  LEA R24, P4, R14, R8.reuse, 0x1 ;  /* 0x000000080e187211 */ /* 0x080fe200078808ff */
[----:B------:R-:W4:Y:S04]  /*18ff0*/  LDL.LU R3, [R1+0x1c0] ;  /* 0x0001c00001037983 */ /* 0x000f280000300800 */
[----:B------:R-:W-:Y:S04]  /*19000*/  STL [R1+0x2634], R24 ;  /* 0x0026341801007387 */ /* 0x000fe80000100800 */
[----:B------:R0:W-:Y:S04]  /*19010*/  STL [R1+0x2600], R20 ;  /* 0x0026001401007387 */ /* 0x0001e80000100800 */
[----:B0-----:R-:W4:Y:S01]  /*19020*/  LDL.LU R20, [R1+0x1bc] ;  /* 0x0001bc0001147983 */ /* 0x001f220000300800 */
[----:B------:R-:W-:-:S02]  /*19030*/  LEA R24, P5, R23, R8, 0x1 ;  /* 0x0000000817187211 */ /* 0x000fc400078a08ff */
[----:B------:R-:W-:-:S03]  /*19040*/  LEA.HI.X.SX32 R19, R19, R0, 0x1, P6 ;  /* 0x0000000013137211 */ /* 0x000fc600030f0eff */
[----:B------:R0:W-:Y:S01]  /*19050*/  STL [R1+0x263c], R24 ;  /* 0x00263c1801007387 */ /* 0x0001e20000100800 */
[----:B------:R-:W-:-:S03]  /*19060*/  LEA.HI.X.SX32 R18, R18, R0, 0x1, P0 ;  /* 0x0000000012127211 */ /* 0x000fc600000f0eff */
[----:B------:R1:W-:Y:S01]  /*19070*/  STL [R1+0x2608], R19 ;  /* 0x0026081301007387 */ /* 0x0003e20000100800 */
[----:B0-----:R-:W-:-:S03]  /*19080*/  LEA R24, P6, R13, R8, 0x1 ;  /* 0x000000080d187211 */ /* 0x001fc600078c08ff */
[----:B-1----:R-:W4:Y:S01]  /*19090*/  LDL.LU R19, [R1+0x1b8] ;  /* 0x0001b80001137983 */ /* 0x002f220000300800 */
[----:B------:R-:W-:-:S03]  /*190a0*/  LEA.HI.X.SX32 R17, R17, R0, 0x1, P1 ;  /* 0x0000000011117211 */ /* 0x000fc600008f0eff */
[----:B------:R-:W-:Y:S04]  /*190b0*/  STL [R1+0x2644], R24 ;  /* 0x0026441801007387 */ /* 0x000fe80000100800 */
[----:B------:R0:W-:Y:S04]  /*190c0*/  STL [R1+0x2610], R18 ;  /* 0x0026101201007387 */ /* 0x0001e80000100800 */
[----:B0-----:R-:W4:Y:S01]  /*190d0*/  LDL.LU R18, [R1+0x1b4] ;  /* 0x0001b40001127983 */ /* 0x001f220000300800 */
[----:B-----5:R-:W-:-:S05]  /*190e0*/  LEA R24, P0, R12, R8, 0x1 ;  /* 0x000000080c187211 */ /* 0x020fca00078008ff */
[----:B------:R-:W-:Y:S04]  /*190f0*/  STL [R1+0x264c], R24 ;  /* 0x00264c1801007387 */ /* 0x000fe80000100800 */
[----:B------:R0:W-:Y:S02]  /*19100*/  STL [R1+0x2618], R17 ;  /* 0x0026181101007387 */ /* 0x0001e40000100800 */
[----:B0-----:R-:W-:Y:S02]  /*19110*/  LEA.HI.X.SX32 R17, R16, R0, 0x1, P2 ;  /* 0x0000000010117211 */ /* 0x001fe400010f0eff */
[----:B------:R-:W-:-:S05]  /*19120*/  LEA R24, P1, R9, R8, 0x1 ;  /* 0x0000000809187211 */ /* 0x000fca00078208ff */
[----:B------:R-:W-:Y:S04]  /*19130*/  STL [R1+0x2654], R24 ;  /* 0x0026541801007387 */ /* 0x000fe80000100800 */
[----:B------:R0:W-:Y:S01]  /*19140*/  STL [R1+0x2620], R17 ;  /* 0x0026201101007387 */ /* 0x0001e20000100800 */
[----:B------:R-:W-:-:S03]  /*19150*/  LEA R16, P2, R22, R8, 0x1 ;  /* 0x0000000816107211 */ /* 0x000fc600078408ff */
[----:B0-----:R-:W5:Y:S04]  /*19160*/  LDL.LU R17, [R1+0x1b0] ;  /* 0x0001b00001117983 */ /* 0x001f680000300800 */
[----:B------:R0:W-:Y:S02]  /*19170*/  STL [R1+0x265c], R16 ;  /* 0x00265c1001007387 */ /* 0x0001e40000100800 */
[----:B0-----:R-:W-:-:S05]  /*19180*/  LEA.HI.X.SX32 R16, R15, R0, 0x1, P3 ;  /* 0x000000000f107211 */ /* 0x001fca00018f0eff */
[----:B------:R0:W-:Y:S04]  /*19190*/  STL [R1+0x2628], R16 ;  /* 0x0026281001007387 */ /* 0x0001e80000100800 */
[----:B0-----:R-:W5:Y:S01]  /*191a0*/  LDL.LU R16, [R1+0x1ac] ;  /* 0x0001ac0001107983 */ /* 0x001f620000300800 */
[----:B------:R-:W-:Y:S02]  /*191b0*/  LEA.HI.X.SX32 R14, R14, R0, 0x1, P4 ;  /* 0x000000000e0e7211 */ /* 0x000fe400020f0eff */
[----:B------:R-:W-:-:S05]  /*191c0*/  LEA R15, P3, R5, R8, 0x1 ;  /* 0x00000008050f7211 */ /* 0x000fca00078608ff */
[----:B------:R0:W-:Y:S04]  /*191d0*/  STL [R1+0x2664], R15 ;  /* 0x0026640f01007387 */ /* 0x0001e80000100800 */
[----:B0-----:R-:W5:Y:S04]  /*191e0*/  LDL.LU R15, [R1+0x1a4] ;  /* 0x0001a400010f7983 */ /* 0x001f680000300800 */
[----:B------:R0:W-:Y:S01]  /*191f0*/  STL [R1+0x2630], R14 ;  /* 0x0026300e01007387 */ /* 0x0001e20000100800 */
[----:B--2---:R-:W-:Y:S02]  /*19200*/  LEA R24, P4, R4, R8, 0x1 ;  /* 0x0000000804187211 */ /* 0x004fe400078808ff */
[-C--:B------:R-:W-:Y:S01]  /*19210*/  LEA.HI.X.SX32 R25, R23, R0.reuse, 0x1, P5 ;  /* 0x0000000017197211 */ /* 0x080fe200028f0eff */
[----:B0-----:R-:W2:Y:S01]  /*19220*/  LDL.LU R14, [R1+0x19c] ;  /* 0x00019c00010e7983 */ /* 0x001ea20000300800 */
[----:B------:R-:W-:-:S03]  /*19230*/  LEA.HI.X.SX32 R23, R13, R0, 0x1, P6 ;  /* 0x000000000d177211 */ /* 0x000fc600030f0eff */
[----:B------:R3:W-:Y:S04]  /*19240*/  STL [R1+0x266c], R24 ;  /* 0x00266c1801007387 */ /* 0x0007e80000100800 */
[----:B------:R-:W-:Y:S04]  /*19250*/  STL [R1+0x2638], R25 ;  /* 0x0026381901007387 */ /* 0x000fe80000100800 */
[----:B------:R-:W2:Y:S01]  /*19260*/  LDL.LU R13, [R1+0x194] ;  /* 0x00019400010d7983 */ /* 0x000ea20000300800 */
[----:B---3--:R-:W-:-:S05]  /*19270*/  LEA R24, P5, R29, R8, 0x1 ;  /* 0x000000081d187211 */ /* 0x008fca00078a08ff */
[----:B------:R0:W-:Y:S04]  /*19280*/  STL [R1+0x2674], R24 ;  /* 0x0026741801007387 */ /* 0x0001e80000100800 */
[----:B------:R1:W-:Y:S01]  /*19290*/  STL [R1+0x2640], R23 ;  /* 0x0026401701007387 */ /* 0x0003e20000100800 */
[----:B0-----:R-:W-:Y:S02]  /*192a0*/  LEA R24, P6, R28, R8, 0x1 ;  /* 0x000000081c187211 */ /* 0x001fe400078c08ff */
[----:B-1----:R-:W-:Y:S02]  /*192b0*/  LEA.HI.X.SX32 R23, R12, R0, 0x1, P0 ;  /* 0x000000000c177211 */ /* 0x002fe400000f0eff */
[----:B------:R-:W3:Y:S04]  /*192c0*/  LDL.LU R12, [R1+0x190] ;  /* 0x00019000010c7983 */ /* 0x000ee80000300800 */
[----:B------:R0:W-:Y:S04]  /*192d0*/  STL [R1+0x267c], R24 ;  /* 0x00267c1801007387 */ /* 0x0001e80000100800 */
[----:B------:R1:W-:Y:S01]  /*192e0*/  STL [R1+0x2648], R23 ;  /* 0x0026481701007387 */ /* 0x0003e20000100800 */
[----:B0-----:R-:W-:-:S02]  /*192f0*/  LEA R24, P0, R21, R8, 0x1 ;  /* 0x0000000815187211 */ /* 0x001fc400078008ff */
[-C--:B-1----:R-:W-:Y:S02]  /*19300*/  LEA.HI.X.SX32 R23, R9, R0.reuse, 0x1, P1 ;  /* 0x0000000009177211 */ /* 0x082fe400008f0eff */
[----:B------:R-:W3:Y:S01]  /*19310*/  LDL.LU R9, [R1+0x18c] ;  /* 0x00018c0001097983 */ /* 0x000ee20000300800 */
[----:B------:R-:W-:-:S03]  /*19320*/  LEA.HI.X.SX32 R22, R22, R0, 0x1, P2 ;  /* 0x0000000016167211 */ /* 0x000fc600010f0eff */
[----:B------:R-:W-:Y:S04]  /*19330*/  STL [R1+0x2684], R24 ;  /* 0x0026841801007387 */ /* 0x000fe80000100800 */
[----:B------:R0:W-:Y:S04]  /*19340*/  STL [R1+0x2650], R23 ;  /* 0x0026501701007387 */ /* 0x0001e80000100800 */
[----:B0-----:R-:W3:Y:S01]  /*19350*/  LDL.LU R23, [R1+0x188] ;  /* 0x0001880001177983 */ /* 0x001ee20000300800 */
[----:B----4-:R-:W-:-:S05]  /*19360*/  LEA R24, P1, R3, R8, 0x1 ;  /* 0x0000000803187211 */ /* 0x010fca00078208ff */
[----:B------:R0:W-:Y:S04]  /*19370*/  STL [R1+0x268c], R24 ;  /* 0x00268c1801007387 */ /* 0x0001e80000100800 */
[----:B------:R1:W-:Y:S01]  /*19380*/  STL [R1+0x2658], R22 ;  /* 0x0026581601007387 */ /* 0x0003e20000100800 */
[----:B0-----:R-:W-:Y:S02]  /*19390*/  LEA R24, P2, R20, R8, 0x1 ;  /* 0x0000000814187211 */ /* 0x001fe400078408ff */
[-C--:B-1----:R-:W-:Y:S02]  /*193a0*/  LEA.HI.X.SX32 R22, R5, R0.reuse, 0x1, P3 ;  /* 0x0000000005167211 */ /* 0x082fe400018f0eff */
[----:B------:R-:W4:Y:S04]  /*193b0*/  LDL.LU R5, [R1+0x184] ;  /* 0x0001840001057983 */ /* 0x000f280000300800 */
[----:B------:R-:W-:Y:S04]  /*193c0*/  STL [R1+0x2694], R24 ;  /* 0x0026941801007387 */ /* 0x000fe80000100800 */
[----:B------:R0:W-:Y:S02]  /*193d0*/  STL [R1+0x2660], R22 ;  /* 0x0026601601007387 */ /* 0x0001e40000100800 */
[----:B0-----:R-:W-:-:S02]  /*193e0*/  LEA.HI.X.SX32 R22, R4, R0, 0x1, P4 ;  /* 0x0000000004167211 */ /* 0x001fc400020f0eff */
[----:B------:R-:W4:Y:S01]  /*193f0*/  LDL.LU R4, [R1+0x180] ;  /* 0x0001800001047983 */ /* 0x000f220000300800 */
[----:B------:R-:W-:-:S05]  /*19400*/  LEA R24, P3, R19, R8, 0x1 ;  /* 0x0000000813187211 */ /* 0x000fca00078608ff */
[----:B------:R0:W-:Y:S04]  /*19410*/  STL [R1+0x269c], R24 ;  /* 0x00269c1801007387 */ /* 0x0001e80000100800 */
[----:B------:R1:W-:Y:S01]  /*19420*/  STL [R1+0x2668], R22 ;  /* 0x0026681601007387 */ /* 0x0003e20000100800 */
[----:B0-----:R-:W-:Y:S02]  /*19430*/  LEA R24, P4, R18, R8, 0x1 ;  /* 0x0000000812187211 */ /* 0x001fe400078808ff */
[----:B-1----:R-:W-:-:S03]  /*19440*/  LEA.HI.X.SX32 R22, R29, R0, 0x1, P5 ;  /* 0x000000001d167211 */ /* 0x002fc600028f0eff */
[----:B------:R0:W-:Y:S04]  /*19450*/  STL [R1+0x26a4], R24 ;  /* 0x0026a41801007387 */ /* 0x0001e80000100800 */
[----:B------:R-:W4:Y:S04]  /*19460*/  LDL.LU R29, [R1+0x17c] ;  /* 0x00017c00011d7983 */ /* 0x000f280000300800 */
[----:B------:R5:W-:Y:S01]  /*19470*/  STL [R1+0x2670], R22 ;  /* 0x0026701601007387 */ /* 0x000be20000100800 */
[-C--:B0-----:R-:W-:Y:S02]  /*19480*/  LEA.HI.X.SX32 R24, R28, R0.reuse, 0x1, P6 ;  /* 0x000000001c187211 */ /* 0x081fe400030f0eff */
[----:B------:R-:W-:-:S02]  /*19490*/  LEA.HI.X.SX32 R21, R21, R0, 0x1, P0 ;  /* 0x0000000015157211 */ /* 0x000fc400000f0eff */
[----:B------:R-:W-:Y:S02]  /*194a0*/  LEA.HI.X.SX32 R3, R3, R0, 0x1, P1 ;  /* 0x0000000003037211 */ /* 0x000fe400008f0eff */
[----:B-----5:R-:W-:-:S05]  /*194b0*/  LEA R22, P5, R17, R8, 0x1 ;  /* 0x0000000811167211 */ /* 0x020fca00078a08ff */
[----:B------:R0:W-:Y:S04]  /*194c0*/  STL [R1+0x26ac], R22 ;  /* 0x0026ac1601007387 */ /* 0x0001e80000100800 */
[----:B------:R-:W5:Y:S04]  /*194d0*/  LDL.LU R28, [R1+0x178] ;  /* 0x00017800011c7983 */ /* 0x000f680000300800 */
[----:B------:R-:W-:Y:S01]  /*194e0*/  STL [R1+0x2678], R24 ;  /* 0x0026781801007387 */ /* 0x000fe20000100800 */
[----:B0-----:R-:W-:-:S05]  /*194f0*/  LEA R22, P6, R16, R8, 0x1 ;  /* 0x0000000810167211 */ /* 0x001fca00078c08ff */
[----:B------:R0:W-:Y:S04]  /*19500*/  STL [R1+0x26b4], R22 ;  /* 0x0026b41601007387 */ /* 0x0001e80000100800 */
[----:B------:R-:W-:Y:S01]  /*19510*/  STL [R1+0x2680], R21 ;  /* 0x0026801501007387 */ /* 0x000fe20000100800 */
[----:B------:R-:W-:Y:S02]  /*19520*/  LEA.HI.X.SX32 R20, R20, R0, 0x1, P2 ;  /* 0x0000000014147211 */ /* 0x000fe400010f0eff */
[----:B0-----:R-:W-:-:S05]  /*19530*/  LEA R22, P0, R15, R8, 0x1 ;  /* 0x000000080f167211 */ /* 0x001fca00078008ff */
[----:B------:R0:W-:Y:S04]  /*19540*/  STL [R1+0x26bc], R22 ;  /* 0x0026bc1601007387 */ /* 0x0001e80000100800 */
[----:B0-----:R-:W5:Y:S01]  /*19550*/  LDL.LU R22, [R1+0x174] ;  /* 0x0001740001167983 */ /* 0x001f620000300800 */
[----:B--2---:R-:W-:-:S03]  /*19560*/  LEA R21, P1, R14, R8, 0x1 ;  /* 0x000000080e157211 */ /* 0x004fc600078208ff */
[----:B------:R0:W-:Y:S04]  /*19570*/  STL [R1+0x2688], R3 ;  /* 0x0026880301007387 */ /* 0x0001e80000100800 */
[----:B0-----:R-:W2:Y:S04]  /*19580*/  LDL.LU R3, [R1+0x170] ;  /* 0x0001700001037983 */ /* 0x001ea80000300800 */
[----:B------:R0:W-:Y:S01]  /*19590*/  STL [R1+0x26c4], R21 ;  /* 0x0026c41501007387 */ /* 0x0001e20000100800 */
[----:B------:R-:W-:Y:S02]  /*195a0*/  LEA R24, P2, R13, R8, 0x1 ;  /* 0x000000080d187211 */ /* 0x000fe400078408ff */
[-C--:B------:R-:W-:Y:S01]  /*195b0*/  LEA.HI.X.SX32 R19, R19, R0.reuse, 0x1, P3 ;  /* 0x0000000013137211 */ /* 0x080fe200018f0eff */
[----:B0-----:R-:W2:Y:S04]  /*195c0*/  LDL.LU R21, [R1+0x16c] ;  /* 0x00016c0001157983 */ /* 0x001ea80000300800 */
[----:B------:R0:W-:Y:S01]  /*195d0*/  STL [R1+0x2690], R20 ;  /* 0x0026901401007387 */ /* 0x0001e20000100800 */
[----:B------:R-:W-:-:S03]  /*195e0*/  LEA.HI.X.SX32 R18, R18, R0, 0x1, P4 ;  /* 0x0000000012127211 */ /* 0x000fc600020f0eff */
[----:B0-----:R-:W2:Y:S04]  /*195f0*/  LDL.LU R20, [R1+0x168] ;  /* 0x0001680001147983 */ /* 0x001ea80000300800 */
[----:B------:R3:W-:Y:S04]  /*19600*/  STL [R1+0x26cc], R24 ;  /* 0x0026cc1801007387 */ /* 0x0007e80000100800 */
[----:B------:R0:W-:Y:S01]  /*19610*/  STL [R1+0x2698], R19 ;  /* 0x0026981301007387 */ /* 0x0001e20000100800 */
[----:B---3--:R-:W-:-:S03]  /*19620*/  LEA R24, P3, R12, R8, 0x1 ;  /* 0x000000080c187211 */ /* 0x008fc600078608ff */
[----:B0-----:R-:W3:Y:S01]  /*19630*/  LDL.LU R19, [R1+0x164] ;  /* 0x0001640001137983 */ /* 0x001ee20000300800 */
[----:B------:R-:W-:-:S03]  /*19640*/  LEA.HI.X.SX32 R17, R17, R0, 0x1, P5 ;  /* 0x0000000011117211 */ /* 0x000fc600028f0eff */
[----:B------:R0:W-:Y:S04]  /*19650*/  STL [R1+0x26d4], R24 ;  /* 0x0026d41801007387 */ /* 0x0001e80000100800 */
[----:B------:R1:W-:Y:S01]  /*19660*/  STL [R1+0x26a0], R18 ;  /* 0x0026a01201007387 */ /* 0x0003e20000100800 */
[----:B0-----:R-:W-:-:S03]  /*19670*/  LEA R24, P4, R9, R8, 0x1 ;  /* 0x0000000809187211 */ /* 0x001fc600078808ff */
[----:B-1----:R-:W3:Y:S01]  /*19680*/  LDL.LU R18, [R1+0x160] ;  /* 0x0001600001127983 */ /* 0x002ee20000300800 */
[----:B------:R-:W-:-:S03]  /*19690*/  LEA.HI.X.SX32 R16, R16, R0, 0x1, P6 ;  /* 0x0000000010107211 */ /* 0x000fc600030f0eff */
[----:B------:R0:W-:Y:S04]  /*196a0*/  STL [R1+0x26dc], R24 ;  /* 0x0026dc1801007387 */ /* 0x0001e80000100800 */
[----:B------:R1:W-:Y:S01]  /*196b0*/  STL [R1+0x26a8], R17 ;  /* 0x0026a81101007387 */ /* 0x0003e20000100800 */
[----:B0-----:R-:W-:-:S03]  /*196c0*/  LEA R24, P5, R23, R8, 0x1 ;  /* 0x0000000817187211 */ /* 0x001fc600078a08ff */
[----:B-1----:R-:W3:Y:S01]  /*196d0*/  LDL.LU R17, [R1+0x15c] ;  /* 0x00015c0001117983 */ /* 0x002ee20000300800 */
[----:B------:R-:W-:-:S03]  /*196e0*/  LEA.HI.X.SX32 R15, R15, R0, 0x1, P0 ;  /* 0x000000000f0f7211 */ /* 0x000fc600000f0eff */
[----:B------:R-:W-:Y:S04]  /*196f0*/  STL [R1+0x26e4], R24 ;  /* 0x0026e41801007387 */ /* 0x000fe80000100800 */
[----:B------:R0:W-:Y:S04]  /*19700*/  STL [R1+0x26b0], R16 ;  /* 0x0026b01001007387 */ /* 0x0001e80000100800 */
[----:B0-----:R-:W3:Y:S01]  /*19710*/  LDL.LU R16, [R1+0x158] ;  /* 0x0001580001107983 */ /* 0x001ee20000300800 */
[----:B----4-:R-:W-:-:S05]  /*19720*/  LEA R24, P6, R5, R8, 0x1 ;  /* 0x0000000805187211 */ /* 0x010fca00078c08ff */
[----:B------:R-:W-:Y:S04]  /*19730*/  STL [R1+0x26ec], R24 ;  /* 0x0026ec1801007387 */ /* 0x000fe80000100800 */
[----:B------:R0:W-:Y:S02]  /*19740*/  STL [R1+0x26b8], R15 ;  /* 0x0026b80f01007387 */ /* 0x0001e40000100800 */
[----:B0-----:R-:W-:Y:S02]  /*19750*/  LEA.HI.X.SX32 R15, R14, R0, 0x1, P1 ;  /* 0x000000000e0f7211 */ /* 0x001fe400008f0eff */
[----:B------:R-:W-:-:S05]  /*19760*/  LEA R24, P0, R4, R8, 0x1 ;  /* 0x0000000804187211 */ /* 0x000fca00078008ff */
[----:B------:R-:W-:Y:S04]  /*19770*/  STL [R1+0x26f4], R24 ;  /* 0x0026f41801007387 */ /* 0x000fe80000100800 */
[----:B------:R0:W-:Y:S04]  /*19780*/  STL [R1+0x26c0], R15 ;  /* 0x0026c00f01007387 */ /* 0x0001e80000100800 */
[----:B0-----:R-:W4:Y:S01]  /*19790*/  LDL.LU R15, [R1+0x154] ;  /* 0x00015400010f7983 */ /* 0x001f220000300800 */
[----:B------:R-:W-:Y:S02]  /*197a0*/  LEA.HI.X.SX32 R24, R13, R0, 0x1, P2 ;  /* 0x000000000d187211 */ /* 0x000fe400010f0eff */
[----:B------:R-:W-:-:S05]  /*197b0*/  LEA R14, P1, R29, R8, 0x1 ;  /* 0x000000081d0e7211 */ /* 0x000fca00078208ff */
[----:B------:R0:W-:Y:S01]  /*197c0*/  STL [R1+0x26fc], R14 ;  /* 0x0026fc0e01007387 */ /* 0x0001e20000100800 */
[----:B------:R-:W-:-:S03]  /*197d0*/  LEA.HI.X.SX32 R25, R9, R0, 0x1, P4 ;  /* 0x0000000009197211 */ /* 0x000fc600020f0eff */
[----:B0-----:R-:W4:Y:S04]  /*197e0*/  LDL.LU R14, [R1+0x150] ;  /* 0x00015000010e7983 */ /* 0x001f280000300800 */
[----:B------:R0:W-:Y:S02]  /*197f0*/  STL [R1+0x26c8], R24 ;  /* 0x0026c81801007387 */ /* 0x0001e40000100800 */
[----:B0-----:R-:W-:Y:S02]  /*19800*/  LEA.HI.X.SX32 R24, R12, R0, 0x1, P3 ;  /* 0x000000000c187211 */ /* 0x001fe400018f0eff */
[----:B-----5:R-:W-:-:S05]  /*19810*/  LEA R13, P2, R28, R8, 0x1 ;  /* 0x000000081c0d7211 */ /* 0x020fca00078408ff */
[----:B------:R0:W-:Y:S04]  /*19820*/  STL [R1+0x2704], R13 ;  /* 0x0027040d01007387 */ /* 0x0001e80000100800 */
[----:B0-----:R-:W5:Y:S04]  /*19830*/  LDL.LU R13, [R1+0x14c] ;  /* 0x00014c00010d7983 */ /* 0x001f680000300800 */
[----:B------:R-:W5:Y:S04]  /*19840*/  LDL.LU R12, [R1+0x144] ;  /* 0x00014400010c7983 */ /* 0x000f680000300800 */
[----:B------:R2:W-:Y:S01]  /*19850*/  STL [R1+0x26d0], R24 ;  /* 0x0026d01801007387 */ /* 0x0005e20000100800 */
[----:B------:R-:W-:-:S05]  /*19860*/  LEA R26, P3, R22, R8, 0x1 ;  /* 0x00000008161a7211 */ /* 0x000fca00078608ff */
[----:B------:R-:W-:Y:S04]  /*19870*/  STL [R1+0x270c], R26 ;  /* 0x00270c1a01007387 */ /* 0x000fe80000100800 */
[----:B------:R-:W5:Y:S01]  /*19880*/  LDL.LU R9, [R1+0x13c] ;  /* 0x00013c0001097983 */ /* 0x000f620000300800 */
[----:B--2---:R-:W-:-:S03]  /*19890*/  LEA R24, P4, R3, R8, 0x1 ;  /* 0x0000000803187211 */ /* 0x004fc600078808ff */
[----:B------:R0:W-:Y:S04]  /*198a0*/  STL [R1+0x26d8], R25 ;  /* 0x0026d81901007387 */ /* 0x0001e80000100800 */
[----:B------:R1:W-:Y:S01]  /*198b0*/  STL [R1+0x2714], R24 ;  /* 0x0027141801007387 */ /* 0x0003e20000100800 */
[-C--:B0-----:R-:W-:Y:S02]  /*198c0*/  LEA.HI.X.SX32 R25, R23, R0.reuse, 0x1, P5 ;  /* 0x0000000017197211 */ /* 0x081fe400028f0eff */
[----:B------:R-:W-:Y:S02]  /*198d0*/  LEA.HI.X.SX32 R23, R5, R0, 0x1, P6 ;  /* 0x0000000005177211 */ /* 0x000fe400030f0eff */
[-C--:B-1----:R-:W-:Y:S01]  /*198e0*/  LEA R24, P5, R21, R8.reuse, 0x1 ;  /* 0x0000000815187211 */ /* 0x082fe200078a08ff */
[----:B------:R-:W-:Y:S04]  /*198f0*/  STL [R1+0x26e0], R25 ;  /* 0x0026e01901007387 */ /* 0x000fe80000100800 */
[----:B------:R-:W2:Y:S04]  /*19900*/  LDL.LU R5, [R1+0x138] ;  /* 0x0001380001057983 */ /* 0x000ea80000300800 */
[----:B------:R0:W-:Y:S04]  /*19910*/  STL [R1+0x271c], R24 ;  /* 0x00271c1801007387 */ /* 0x0001e80000100800 */
[----:B------:R1:W-:Y:S01]  /*19920*/  STL [R1+0x26e8], R23 ;  /* 0x0026e81701007387 */ /* 0x0003e20000100800 */
[----:B0-----:R-:W-:-:S02]  /*19930*/  LEA R24, P6, R20, R8, 0x1 ;  /* 0x0000000814187211 */ /* 0x001fc400078c08ff */
[----:B-1----:R-:W-:Y:S02]  /*19940*/  LEA.HI.X.SX32 R23, R4, R0, 0x1, P0 ;  /* 0x0000000004177211 */ /* 0x002fe400000f0eff */
        /* <DEDUP_REMOVED lines=14> */
[----:B-1----:R-:W-:-:S03]  /*19a30*/  LEA.HI.X.SX32 R23, R22, R0, 0x1, P3 ;  /* 0x0000000016177211 */ /* 0x002fc600018f0eff */
[----:B------:R-:W-:Y:S01]  /*19a40*/  STL [R1+0x273c], R24 ;  /* 0x00273c1801007387 */ /* 0x000fe20000100800 */
[----:B------:R-:W-:-:S03]  /*19a50*/  LEA R22, P3, R16, R8, 0x1 ;  /* 0x0000000810167211 */ /* 0x000fc600078608ff */
[----:B------:R0:W-:Y:S01]  /*19a60*/  STL [R1+0x2708], R23 ;  /* 0x0027081701007387 */ /* 0x0001e20000100800 */
[----:B------:R-:W-:-:S03]  /*19a70*/  LEA.HI.X.SX32 R3, R3, R0, 0x1, P4 ;  /* 0x0000000003037211 */ /* 0x000fc600020f0eff */
[----:B0-----:R-:W3:Y:S04]  /*19a80*/  LDL.LU R23, [R1+0x128] ;  /* 0x0001280001177983 */ /* 0x001ee80000300800 */
[----:B------:R-:W-:Y:S04]  /*19a90*/  STL [R1+0x2744], R22 ;  /* 0x0027441601007387 */ /* 0x000fe80000100800 */
[----:B------:R0:W-:Y:S04]  /*19aa0*/  STL [R1+0x2710], R3 ;  /* 0x0027100301007387 */ /* 0x0001e80000100800 */
[----:B0-----:R-:W3:Y:S01]  /*19ab0*/  LDL.LU R3, [R1+0x124] ;  /* 0x0001240001037983 */ /* 0x001ee20000300800 */
[----:B------:R-:W-:-:S02]  /*19ac0*/  LEA.HI.X.SX32 R22, R21, R0, 0x1, P5 ;  /* 0x0000000015167211 */ /* 0x000fc400028f0eff */
[----:B----4-:R-:W-:-:S05]  /*19ad0*/  LEA R24, P4, R15, R8, 0x1 ;  /* 0x000000080f187211 */ /* 0x010fca00078808ff */
[----:B------:R-:W-:Y:S04]  /*19ae0*/  STL [R1+0x274c], R24 ;  /* 0x00274c1801007387 */ /* 0x000fe80000100800 */
[----:B------:R0:W-:Y:S04]  /*19af0*/  STL [R1+0x2718], R22 ;  /* 0x0027181601007387 */ /* 0x0001e80000100800 */
[----:B0-----:R-:W4:Y:S01]  /*19b00*/  LDL.LU R22, [R1+0x120] ;  /* 0x0001200001167983 */ /* 0x001f220000300800 */
[----:B------:R-:W-:Y:S02]  /*19b10*/  LEA R21, P5, R14, R8, 0x1 ;  /* 0x000000080e157211 */ /* 0x000fe400078a08ff */
[----:B------:R-:W-:-:S03]  /*19b20*/  LEA.HI.X.SX32 R20, R20, R0, 0x1, P6 ;  /* 0x0000000014147211 */ /* 0x000fc600030f0eff */
[----:B------:R-:W-:Y:S04]  /*19b30*/  STL [R1+0x2754], R21 ;  /* 0x0027541501007387 */ /* 0x000fe80000100800 */
[----:B------:R0:W-:Y:S01]  /*19b40*/  STL [R1+0x2720], R20 ;  /* 0x0027201401007387 */ /* 0x0001e20000100800 */
[-C--:B------:R-:W-:Y:S02]  /*19b50*/  LEA.HI.X.SX32 R24, R18, R0.reuse, 0x1, P1 ;  /* 0x0000000012187211 */ /* 0x080fe400008f0eff */
[-C--:B0-----:R-:W-:Y:S02]  /*19b60*/  LEA.HI.X.SX32 R20, R19, R0.reuse, 0x1, P0 ;  /* 0x0000000013147211 */ /* 0x081fe400000f0eff */
[----:B------:R-:W-:Y:S02]  /*19b70*/  LEA.HI.X.SX32 R17, R17, R0, 0x1, P2 ;  /* 0x0000000011117211 */ /* 0x000fe400010f0eff */
[----:B-----5:R-:W-:-:S05]  /*19b80*/  LEA R21, P6, R13, R8, 0x1 ;  /* 0x000000080d157211 */ /* 0x020fca00078c08ff */
[----:B------:R0:W-:Y:S01]  /*19b90*/  STL [R1+0x275c], R21 ;  /* 0x00275c1501007387 */ /* 0x0001e20000100800 */
[----:B------:R-:W-:-:S03]  /*19ba0*/  LEA R19, P0, R12, R8, 0x1 ;  /* 0x000000080c137211 */ /* 0x000fc600078008ff */
[----:B0-----:R-:W5:Y:S04]  /*19bb0*/  LDL.LU R21, [R1+0x118] ;  /* 0x0001180001157983 */ /* 0x001f680000300800 */
[----:B------:R0:W-:Y:S04]  /*19bc0*/  STL [R1+0x2728], R20 ;  /* 0x0027281401007387 */ /* 0x0001e80000100800 */
[----:B0-----:R-:W5:Y:S04]  /*19bd0*/  LDL.LU R20, [R1+0x110] ;  /* 0x0001100001147983 */ /* 0x001f680000300800 */
[----:B------:R0:W-:Y:S01]  /*19be0*/  STL [R1+0x2764], R19 ;  /* 0x0027641301007387 */ /* 0x0001e20000100800 */
[----:B------:R-:W-:-:S03]  /*19bf0*/  LEA.HI.X.SX32 R16, R16, R0, 0x1, P3 ;  /* 0x0000000010107211 */ /* 0x000fc600018f0eff */
[----:B0-----:R-:W5:Y:S04]  /*19c00*/  LDL.LU R19, [R1+0x108] ;  /* 0x0001080001137983 */ /* 0x001f680000300800 */
[----:B------:R-:W-:Y:S01]  /*19c10*/  STL [R1+0x2730], R24 ;  /* 0x0027301801007387 */ /* 0x000fe20000100800 */
[----:B------:R-:W-:-:S05]  /*19c20*/  LEA R18, P1, R9, R8, 0x1 ;  /* 0x0000000809127211 */ /* 0x000fca00078208ff */
[----:B------:R0:W-:Y:S01]  /*19c30*/  STL [R1+0x276c], R18 ;  /* 0x00276c1201007387 */ /* 0x0001e20000100800 */
[----:B------:R-:W-:-:S03]  /*19c40*/  LEA.HI.X.SX32 R15, R15, R0, 0x1, P4 ;  /* 0x000000000f0f7211 */ /* 0x000fc600020f0eff */
[----:B0-----:R-:W5:Y:S04]  /*19c50*/  LDL.LU R18, [R1+0xfc] ;  /* 0x0000fc0001127983 */ /* 0x001f680000300800 */
[----:B------:R0:W-:Y:S01]  /*19c60*/  STL [R1+0x2738], R17 ;  /* 0x0027381101007387 */ /* 0x0001e20000100800 */
[----:B--2---:R-:W-:-:S03]  /*19c70*/  LEA R24, P2, R5, R8, 0x1 ;  /* 0x0000000805187211 */ /* 0x004fc600078408ff */
[----:B0-----:R-:W2:Y:S04]  /*19c80*/  LDL.LU R17, [R1+0xf8] ;  /* 0x0000f80001117983 */ /* 0x001ea80000300800 */
[----:B------:R0:W-:Y:S04]  /*19c90*/  STL [R1+0x2774], R24 ;  /* 0x0027741801007387 */ /* 0x0001e80000100800 */
[----:B------:R1:W-:Y:S01]  /*19ca0*/  STL [R1+0x2740], R16 ;  /* 0x0027401001007387 */ /* 0x0003e20000100800 */
[----:B0-----:R-:W-:-:S03]  /*19cb0*/  LEA R24, P3, R4, R8, 0x1 ;  /* 0x0000000804187211 */ /* 0x001fc600078608ff */
[----:B-1----:R-:W2:Y:S04]  /*19cc0*/  LDL.LU R16, [R1+0xf4] ;  /* 0x0000f40001107983 */ /* 0x002ea80000300800 */
[----:B------:R0:W-:Y:S01]  /*19cd0*/  STL [R1+0x277c], R24 ;  /* 0x00277c1801007387 */ /* 0x0001e20000100800 */
[----:B------:R-:W-:-:S03]  /*19ce0*/  LEA.HI.X.SX32 R13, R13, R0, 0x1, P6 ;  /* 0x000000000d0d7211 */ /* 0x000fc600030f0eff */
[----:B------:R1:W-:Y:S01]  /*19cf0*/  STL [R1+0x2748], R15 ;  /* 0x0027480f01007387 */ /* 0x0003e20000100800 */
[----:B0-----:R-:W-:Y:S02]  /*19d00*/  LEA.HI.X.SX32 R24, R14, R0, 0x1, P5 ;  /* 0x000000000e187211 */ /* 0x001fe400028f0eff */
[-C--:B---3--:R-:W-:Y:S01]  /*19d10*/  LEA R25, P4, R29, R8.reuse, 0x1 ;  /* 0x000000081d197211 */ /* 0x088fe200078808ff */
[----:B-1----:R-:W3:Y:S04]  /*19d20*/  LDL.LU R15, [R1+0xe8] ;  /* 0x0000e800010f7983 */ /* 0x002ee80000300800 */
[----:B------:R-:W-:Y:S04]  /*19d30*/  STL [R1+0x2784], R25 ;  /* 0x0027841901007387 */ /* 0x000fe80000100800 */
[----:B------:R0:W-:Y:S01]  /*19d40*/  STL [R1+0x2750], R24 ;  /* 0x0027501801007387 */ /* 0x0001e20000100800 */
[----:B------:R-:W-:-:S05]  /*19d50*/  LEA R14, P5, R28, R8, 0x1 ;  /* 0x000000081c0e7211 */ /* 0x000fca00078a08ff */
[----:B------:R1:W-:Y:S01]  /*19d60*/  STL [R1+0x278c], R14 ;  /* 0x00278c0e01007387 */ /* 0x0003e20000100800 */
[----:B0-----:R-:W-:-:S03]  /*19d70*/  LEA.HI.X.SX32 R24, R12, R0, 0x1, P0 ;  /* 0x000000000c187211 */ /* 0x001fc600000f0eff */
[----:B-1----:R-:W3:Y:S04]  /*19d80*/  LDL.LU R14, [R1+0xe0] ;  /* 0x0000e000010e7983 */ /* 0x002ee80000300800 */
[----:B------:R0:W-:Y:S01]  /*19d90*/  STL [R1+0x2758], R13 ;  /* 0x0027580d01007387 */ /* 0x0001e20000100800 */
[----:B------:R-:W-:Y:S02]  /*19da0*/  LEA.HI.X.SX32 R9, R9, R0, 0x1, P1 ;  /* 0x0000000009097211 */ /* 0x000fe400008f0eff */
[----:B0-----:R-:W-:-:S05]  /*19db0*/  LEA R13, P6, R23, R8, 0x1 ;  /* 0x00000008170d7211 */ /* 0x001fca00078c08ff */
[----:B------:R0:W-:Y:S04]  /*19dc0*/  STL [R1+0x2794], R13 ;  /* 0x0027940d01007387 */ /* 0x0001e80000100800 */
[----:B0-----:R-:W3:Y:S01]  /*19dd0*/  LDL.LU R13, [R1+0xd8] ;  /* 0x0000d800010d7983 */ /* 0x001ee20000300800 */
[----:B------:R-:W-:-:S03]  /*19de0*/  LEA R12, P0, R3, R8, 0x1 ;  /* 0x00000008030c7211 */ /* 0x000fc600078008ff */
[----:B------:R-:W-:Y:S04]  /*19df0*/  STL [R1+0x2760], R24 ;  /* 0x0027601801007387 */ /* 0x000fe80000100800 */
[----:B------:R0:W-:Y:S04]  /*19e00*/  STL [R1+0x279c], R12 ;  /* 0x00279c0c01007387 */ /* 0x0001e80000100800 */
[----:B0-----:R-:W3:Y:S04]  /*19e10*/  LDL.LU R12, [R1+0xd0] ;  /* 0x0000d000010c7983 */ /* 0x001ee80000300800 */
[----:B------:R0:W-:Y:S01]  /*19e20*/  STL [R1+0x2768], R9 ;  /* 0x0027680901007387 */ /* 0x0001e20000100800 */
[----:B------:R-:W-:-:S03]  /*19e30*/  LEA.HI.X.SX32 R24, R5, R0, 0x1, P2 ;  /* 0x0000000005187211 */ /* 0x000fc600010f0eff */
[----:B0-----:R-:W3:Y:S01]  /*19e40*/  LDL.LU R9, [R1+0xcc] ;  /* 0x0000cc0001097983 */ /* 0x001ee20000300800 */
[----:B----4-:R-:W-:-:S05]  /*19e50*/  LEA R25, P1, R22, R8, 0x1 ;  /* 0x0000000816197211 */ /* 0x010fca00078208ff */
[----:B------:R-:W-:Y:S04]  /*19e60*/  STL [R1+0x27a4], R25 ;  /* 0x0027a41901007387 */ /* 0x000fe80000100800 */
[----:B------:R-:W4:Y:S04]  /*19e70*/  LDL.LU R5, [R1+0xc8] ;  /* 0x0000c80001057983 */ /* 0x000f280000300800 */
[----:B------:R0:W-:Y:S02]  /*19e80*/  STL [R1+0x2770], R24 ;  /* 0x0027701801007387 */ /* 0x0001e40000100800 */
[----:B0-----:R-:W-:-:S02]  /*19e90*/  LEA.HI.X.SX32 R24, R4, R0, 0x1, P3 ;  /* 0x0000000004187211 */ /* 0x001fc400018f0eff */
[----:B------:R-:W4:Y:S01]  /*19ea0*/  LDL.LU R4, [R1+0xc0] ;  /* 0x0000c00001047983 */ /* 0x000f220000300800 */
[----:B------:R-:W-:Y:S02]  /*19eb0*/  LEA.HI.X.SX32 R22, R22, R0, 0x1, P1 ;  /* 0x0000000016167211 */ /* 0x000fe400008f0eff */
[----:B-----5:R-:W-:-:S05]  /*19ec0*/  LEA R25, P2, R21, R8, 0x1 ;  /* 0x0000000815197211 */ /* 0x020fca00078408ff */
[----:B------:R0:W-:Y:S04]  /*19ed0*/  STL [R1+0x27ac], R25 ;  /* 0x0027ac1901007387 */ /* 0x0001e80000100800 */
[----:B------:R1:W-:Y:S01]  /*19ee0*/  STL [R1+0x2778], R24 ;  /* 0x0027781801007387 */ /* 0x0003e20000100800 */
[----:B0-----:R-:W-:Y:S02]  /*19ef0*/  LEA R25, P3, R20, R8, 0x1 ;  /* 0x0000000814197211 */ /* 0x001fe400078608ff */
[----:B-1----:R-:W-:Y:S02]  /*19f00*/  LEA.HI.X.SX32 R24, R29, R0, 0x1, P4 ;  /* 0x000000001d187211 */ /* 0x002fe400020f0eff */
[----:B------:R-:W5:Y:S04]  /*19f10*/  LDL.LU R29, [R1+0xbc] ;  /* 0x0000bc00011d7983 */ /* 0x000f680000300800 */
[----:B------:R0:W-:Y:S01]  /*19f20*/  STL [R1+0x27b4], R25 ;  /* 0x0027b41901007387 */ /* 0x0001e20000100800 */
[----:B------:R-:W-:-:S03]  /*19f30*/  LEA R26, P4, R19, R8, 0x1 ;  /* 0x00000008131a7211 */ /* 0x000fc600078808ff */
[----:B------:R-:W-:Y:S01]  /*19f40*/  STL [R1+0x2780], R24 ;  /* 0x0027801801007387 */ /* 0x000fe20000100800 */
[----:B0-----:R-:W-:-:S03]  /*19f50*/  LEA.HI.X.SX32 R25, R28, R0, 0x1, P5 ;  /* 0x000000001c197211 */ /* 0x001fc600028f0eff */
[----:B------:R-:W-:Y:S04]  /*19f60*/  STL [R1+0x27bc], R26 ;  /* 0x0027bc1a01007387 */ /* 0x000fe80000100800 */
[----:B------:R-:W5:Y:S04]  /*19f70*/  LDL.LU R28, [R1+0xb4] ;  /* 0x0000b400011c7983 */ /* 0x000f680000300800 */
[----:B------:R0:W-:Y:S02]  /*19f80*/  STL [R1+0x2788], R25 ;  /* 0x0027881901007387 */ /* 0x0001e40000100800 */
[----:B0-----:R-:W-:-:S02]  /*19f90*/  LEA.HI.X.SX32 R25, R23, R0, 0x1, P6 ;  /* 0x0000000017197211 */ /* 0x001fc400030f0eff */
[----:B------:R-:W-:-:S05]  /*19fa0*/  LEA R24, P5, R18, R8, 0x1 ;  /* 0x0000000812187211 */ /* 0x000fca00078a08ff */
[----:B------:R0:W-:Y:S04]  /*19fb0*/  STL [R1+0x27c4], R24 ;  /* 0x0027c41801007387 */ /* 0x0001e80000100800 */
[----:B------:R-:W-:Y:S01]  /*19fc0*/  STL [R1+0x2790], R25 ;  /* 0x0027901901007387 */ /* 0x000fe20000100800 */
[----:B--2---:R-:W-:Y:S02]  /*19fd0*/  LEA R23, P6, R17, R8, 0x1 ;  /* 0x0000000811177211 */ /* 0x004fe400078c08ff */
[----:B0-----:R-:W-:Y:S02]  /*19fe0*/  LEA.HI.X.SX32 R24, R3, R0, 0x1, P0 ;  /* 0x0000000003187211 */ /* 0x001fe400000f0eff */
[----:B------:R-:W2:Y:S04]  /*19ff0*/  LDL.LU R3, [R1+0xb0] ;  /* 0x0000b00001037983 */ /* 0x000ea80000300800 */
[----:B------:R0:W-:Y:S04]  /*1a000*/  STL [R1+0x27cc], R23 ;  /* 0x0027cc1701007387 */ /* 0x0001e80000100800 */
[----:B------:R-:W-:Y:S04]  /*1a010*/  STL [R1+0x2798], R24 ;  /* 0x0027981801007387 */ /* 0x000fe80000100800 */
[----:B------:R-:W2:Y:S01]  /*1a020*/  LDL.LU R27, [R1+0xa4] ;  /* 0x0000a400011b7983 */ /* 0x000ea20000300800 */
[----:B0-----:R-:W-:-:S05]  /*1a030*/  LEA R23, P0, R16, R8, 0x1 ;  /* 0x0000000810177211 */ /* 0x001fca00078008ff */
[----:B------:R3:W-:Y:S04]  /*1a040*/  STL [R1+0x27d4], R23 ;  /* 0x0027d41701007387 */ /* 0x0007e80000100800 */
[----:B------:R0:W-:Y:S01]  /*1a050*/  STL [R1+0x27a0], R22 ;  /* 0x0027a01601007387 */ /* 0x0001e20000100800 */
[----:B------:R-:W-:Y:S02]  /*1a060*/  LEA.HI.X.SX32 R20, R20, R0, 0x1, P3 ;  /* 0x0000000014147211 */ /* 0x000fe400018f0eff */
[----:B---3--:R-:W-:Y:S02]  /*1a070*/  LEA R23, P1, R15, R8, 0x1 ;  /* 0x000000080f177211 */ /* 0x008fe400078208ff */
[----:B0-----:R-:W-:-:S03]  /*1a080*/  LEA.HI.X.SX32 R22, R21, R0, 0x1, P2 ;  /* 0x0000000015167211 */ /* 0x001fc600010f0eff */
[----:B------:R-:W-:Y:S04]  /*1a090*/  STL [R1+0x27dc], R23 ;  /* 0x0027dc1701007387 */ /* 0x000fe80000100800 */
[----:B------:R-:W-:Y:S01]  /*1a0a0*/  STL [R1+0x27a8], R22 ;  /* 0x0027a81601007387 */ /* 0x000fe20000100800 */
[-C--:B------:R-:W-:Y:S02]  /*1a0b0*/  LEA.HI.X.SX32 R19, R19, R0.reuse, 0x1, P4 ;  /* 0x0000000013137211 */ /* 0x080fe400020f0eff */
[----:B------:R-:W-:Y:S02]  /*1a0c0*/  LEA.HI.X.SX32 R17, R17, R0, 0x1, P6 ;  /* 0x0000000011117211 */ /* 0x000fe400030f0eff */
[----:B------:R-:W-:-:S05]  /*1a0d0*/  LEA R21, P2, R14, R8, 0x1 ;  /* 0x000000080e157211 */ /* 0x000fca00078408ff */
[----:B------:R0:W-:Y:S04]  /*1a0e0*/  STL [R1+0x27e4], R21 ;  /* 0x0027e41501007387 */ /* 0x0001e80000100800 */
[----:B------:R-:W3:Y:S04]  /*1a0f0*/  LDL.LU R26, [R1+0xa0] ;  /* 0x0000a000011a7983 */ /* 0x000ee80000300800 */
[----:B------:R1:W-:Y:S01]  /*1a100*/  STL [R1+0x27b0], R20 ;  /* 0x0027b01401007387 */ /* 0x0003e20000100800 */
[----:B0-----:R-:W-:-:S05]  /*1a110*/  LEA R21, P3, R13, R8, 0x1 ;  /* 0x000000080d157211 */ /* 0x001fca00078608ff */
[----:B------:R-:W-:Y:S04]  /*1a120*/  STL [R1+0x27ec], R21 ;  /* 0x0027ec1501007387 */ /* 0x000fe80000100800 */
[----:B------:R-:W3:Y:S04]  /*1a130*/  LDL.LU R25, [R1+0x9c] ;  /* 0x00009c0001197983 */ /* 0x000ee80000300800 */
[----:B------:R0:W-:Y:S01]  /*1a140*/  STL [R1+0x27b8], R19 ;  /* 0x0027b81301007387 */ /* 0x0001e20000100800 */
[----:B-1----:R-:W-:Y:S02]  /*1a150*/  LEA R20, P4, R12, R8, 0x1 ;  /* 0x000000080c147211 */ /* 0x002fe400078808ff */
[----:B0-----:R-:W-:-:S03]  /*1a160*/  LEA.HI.X.SX32 R19, R18, R0, 0x1, P5 ;  /* 0x0000000012137211 */ /* 0x001fc600028f0eff */
[----:B------:R-:W-:Y:S04]  /*1a170*/  STL [R1+0x27f4], R20 ;  /* 0x0027f41401007387 */ /* 0x000fe80000100800 */
[----:B------:R-:W-:Y:S01]  /*1a180*/  STL [R1+0x27c0], R19 ;  /* 0x0027c01301007387 */ /* 0x000fe20000100800 */
[----:B------:R-:W-:-:S03]  /*1a190*/  LEA R18, P5, R9, R8, 0x1 ;  /* 0x0000000809127211 */ /* 0x000fc600078a08ff */
[----:B------:R-:W3:Y:S04]  /*1a1a0*/  LDL.LU R24, [R1+0x94] ;  /* 0x0000940001187983 */ /* 0x000ee80000300800 */
[----:B------:R-:W-:Y:S04]  /*1a1b0*/  STL [R1+0x27fc], R18 ;  /* 0x0027fc1201007387 */ /* 0x000fe80000100800 */
[----:B------:R0:W-:Y:S04]  /*1a1c0*/  STL [R1+0x27c8], R17 ;  /* 0x0027c81101007387 */ /* 0x0001e80000100800 */
[----:B------:R-:W3:Y:S01]  /*1a1d0*/  LDL.LU R23, [R1+0x90] ;  /* 0x0000900001177983 */ /* 0x000ee20000300800 */
[----:B0-----:R-:W-:-:S02]  /*1a1e0*/  LEA.HI.X.SX32 R17, R16, R0, 0x1, P0 ;  /* 0x0000000010117211 */ /* 0x001fc400000f0eff */
[----:B------:R-:W-:Y:S02]  /*1a1f0*/  LEA.HI.X.SX32 R15, R15, R0, 0x1, P1 ;  /* 0x000000000f0f7211 */ /* 0x000fe400008f0eff */
[----:B----4-:R-:W-:-:S05]  /*1a200*/  LEA R18, P6, R5, R8, 0x1 ;  /* 0x0000000805127211 */ /* 0x010fca00078c08ff */
[----:B------:R-:W-:Y:S04]  /*1a210*/  STL [R1+0x2804], R18 ;  /* 0x0028041201007387 */ /* 0x000fe80000100800 */
[----:B------:R-:W-:Y:S04]  /*1a220*/  STL [R1+0x27d0], R17 ;  /* 0x0027d01101007387 */ /* 0x000fe80000100800 */
[----:B------:R-:W4:Y:S01]  /*1a230*/  LDL.LU R22, [R1+0x8c] ;  /* 0x00008c0001167983 */ /* 0x000f220000300800 */
[----:B------:R-:W-:-:S05]  /*1a240*/  LEA R16, P0, R4, R8, 0x1 ;  /* 0x0000000804107211 */ /* 0x000fca00078008ff */
[----:B------:R-:W-:Y:S04]  /*1a250*/  STL [R1+0x280c], R16 ;  /* 0x00280c1001007387 */ /* 0x000fe80000100800 */
[----:B------:R0:W-:Y:S04]  /*1a260*/  STL [R1+0x27d8], R15 ;  /* 0x0027d80f01007387 */ /* 0x0001e80000100800 */
[----:B------:R-:W4:Y:S01]  /*1a270*/  LDL.LU R21, [R1+0x78] ;  /* 0x0000780001157983 */ /* 0x000f220000300800 */
[-C--:B------:R-:W-:Y:S02]  /*1a280*/  LEA.HI.X.SX32 R13, R13, R0.reuse, 0x1, P3 ;  /* 0x000000000d0d7211 */ /* 0x080fe400018f0eff */
[----:B0-----:R-:W-:-:S02]  /*1a290*/  LEA.HI.X.SX32 R15, R14, R0, 0x1, P2 ;  /* 0x000000000e0f7211 */ /* 0x001fc400010f0eff */
[-C--:B------:R-:W-:Y:S02]  /*1a2a0*/  LEA.HI.X.SX32 R9, R9, R0.reuse, 0x1, P5 ;  /* 0x0000000009097211 */ /* 0x080fe400028f0eff */
[----:B------:R-:W-:Y:S02]  /*1a2b0*/  LEA.HI.X.SX32 R4, R4, R0, 0x1, P0 ;  /* 0x0000000004047211 */ /* 0x000fe400000f0eff */
[----:B-----5:R-:W-:-:S05]  /*1a2c0*/  LEA R16, P1, R29, R8, 0x1 ;  /* 0x000000081d107211 */ /* 0x020fca00078208ff */
[----:B------:R-:W-:Y:S04]  /*1a2d0*/  STL [R1+0x2814], R16 ;  /* 0x0028141001007387 */ /* 0x000fe80000100800 */
[----:B------:R-:W5:Y:S04]  /*1a2e0*/  LDL.LU R20, [R1+0x74] ;  /* 0x0000740001147983 */ /* 0x000f680000300800 */
[----:B------:R-:W-:Y:S04]  /*1a2f0*/  STL [R1+0x27e0], R15 ;  /* 0x0027e00f01007387 */ /* 0x000fe80000100800 */
[----:B------:R-:W5:Y:S01]  /*1a300*/  LDL.LU R19, [R1+0x70] ;  /* 0x0000700001137983 */ /* 0x000f620000300800 */
[----:B------:R-:W-:-:S05]  /*1a310*/  LEA R14, P2, R28, R8, 0x1 ;  /* 0x000000081c0e7211 */ /* 0x000fca00078408ff */
[----:B------:R-:W-:Y:S04]  /*1a320*/  STL [R1+0x281c], R14 ;  /* 0x00281c0e01007387 */ /* 0x000fe80000100800 */
[----:B------:R-:W5:Y:S04]  /*1a330*/  LDL.LU R18, [R1+0x6c] ;  /* 0x00006c0001127983 */ /* 0x000f680000300800 */
[----:B------:R0:W-:Y:S04]  /*1a340*/  STL [R1+0x27e8], R13 ;  /* 0x0027e80d01007387 */ /* 0x0001e80000100800 */
[----:B------:R-:W5:Y:S01]  /*1a350*/  LDL.LU R17, [R1+0x68] ;  /* 0x0000680001117983 */ /* 0x000f620000300800 */
[----:B0-----:R-:W-:Y:S01]  /*1a360*/  LEA.HI.X.SX32 R13, R12, R0, 0x1, P4 ;  /* 0x000000000c0d7211 */ /* 0x001fe200020f0eff */
[----:B------:R-:W-:Y:S01]  /*1a370*/  IMAD.MOV.U32 R15, RZ, RZ, R11 ;  /* 0x000000ffff0f7224 */ /* 0x000fe200078e000b */
[----:B--2---:R-:W-:-:S05]  /*1a380*/  LEA R14, P3, R3, R8, 0x1 ;  /* 0x00000008030e7211 */ /* 0x004fca00078608ff */
[----:B------:R-:W-:Y:S04]  /*1a390*/  STL [R1+0x2824], R14 ;  /* 0x0028240e01007387 */ /* 0x000fe80000100800 */
[----:B------:R0:W-:Y:S01]  /*1a3a0*/  STL [R1+0x27f0], R13 ;  /* 0x0027f00d01007387 */ /* 0x0001e20000100800 */
[----:B------:R-:W-:-:S05]  /*1a3b0*/  LEA R12, P4, R27, R8, 0x1 ;  /* 0x000000081b0c7211 */ /* 0x000fca00078808ff */
[----:B------:R1:W-:Y:S01]  /*1a3c0*/  STL [R1+0x282c], R12 ;  /* 0x00282c0c01007387 */ /* 0x0003e20000100800 */
[----:B0-----:R-:W-:-:S03]  /*1a3d0*/  IMAD.MOV.U32 R13, RZ, RZ, R7 ;  /* 0x000000ffff0d7224 */ /* 0x001fc600078e0007 */
[----:B------:R-:W2:Y:S01]  /*1a3e0*/  LDL.LU R16, [R1+0x64] ;  /* 0x0000640001107983 */ /* 0x000ea20000300800 */
[----:B------:R-:W-:-:S03]  /*1a3f0*/  IMAD.MOV.U32 R14, RZ, RZ, R10 ;  /* 0x000000ffff0e7224 */ /* 0x000fc600078e000a */
[----:B------:R0:W-:Y:S01]  /*1a400*/  STL [R1+0x27f8], R9 ;  /* 0x0027f80901007387 */ /* 0x0001e20000100800 */
[----:B-1----:R-:W-:Y:S01]  /*1a410*/  IMAD.MOV.U32 R12, RZ, RZ, R6 ;  /* 0x000000ffff0c7224 */ /* 0x002fe200078e0006 */
[-C--:B------:R-:W-:Y:S02]  /*1a420*/  LEA.HI.X.SX32 R6, R5, R0.reuse, 0x1, P6 ;  /* 0x0000000005067211 */ /* 0x080fe400030f0eff */
[----:B------:R-:W2:Y:S01]  /*1a430*/  LDL.LU R11, [R1+0x5c] ;  /* 0x00005c00010b7983 */ /* 0x000ea20000300800 */
[-C--:B------:R-:W-:Y:S02]  /*1a440*/  LEA.HI.X.SX32 R28, R28, R0.reuse, 0x1, P2 ;  /* 0x000000001c1c7211 */ /* 0x080fe400010f0eff */
[----:B------:R-:W-:Y:S02]  /*1a450*/  LEA.HI.X.SX32 R3, R3, R0, 0x1, P3 ;  /* 0x0000000003037211 */ /* 0x000fe400018f0eff */
[----:B---3--:R-:W-:-:S05]  /*1a460*/  LEA R7, P5, R26, R8, 0x1 ;  /* 0x000000081a077211 */ /* 0x008fca00078a08ff */
[----:B------:R-:W-:Y:S04]  /*1a470*/  STL [R1+0x2834], R7 ;  /* 0x0028340701007387 */ /* 0x000fe80000100800 */
[----:B------:R-:W3:Y:S04]  /*1a480*/  LDL.LU R10, [R1+0x58] ;  /* 0x00005800010a7983 */ /* 0x000ee80000300800 */
[----:B------:R-:W-:Y:S04]  /*1a490*/  STL [R1+0x2800], R6 ;  /* 0x0028000601007387 */ /* 0x000fe80000100800 */
[----:B0-----:R-:W3:Y:S01]  /*1a4a0*/  LDL.LU R9, [R1+0x50] ;  /* 0x0000500001097983 */ /* 0x001ee20000300800 */
[----:B------:R-:W-:-:S05]  /*1a4b0*/  LEA R5, P6, R25, R8, 0x1 ;  /* 0x0000000819057211 */ /* 0x000fca00078c08ff */
[----:B------:R0:W-:Y:S04]  /*1a4c0*/  STL [R1+0x283c], R5 ;  /* 0x00283c0501007387 */ /* 0x0001e80000100800 */
[----:B0-----:R-:W3:Y:S04]  /*1a4d0*/  LDL.LU R5, [R1+0x4c] ;  /* 0x00004c0001057983 */ /* 0x001ee80000300800 */
[----:B------:R0:W-:Y:S04]  /*1a4e0*/  STL [R1+0x2808], R4 ;  /* 0x0028080401007387 */ /* 0x0001e80000100800 */
[----:B------:R-:W3:Y:S01]  /*1a4f0*/  LDL.LU R7, [R1+0x48] ;  /* 0x0000480001077983 */ /* 0x000ee20000300800 */
[----:B------:R-:W-:-:S02]  /*1a500*/  LEA R6, P0, R24, R8, 0x1 ;  /* 0x0000000818067211 */ /* 0x000fc400078008ff */
[----:B0-----:R-:W-:-:S03]  /*1a510*/  LEA.HI.X.SX32 R4, R29, R0, 0x1, P1 ;  /* 0x000000001d047211 */ /* 0x001fc600008f0eff */
[----:B------:R0:W-:Y:S01]  /*1a520*/  STL [R1+0x2844], R6 ;  /* 0x0028440601007387 */ /* 0x0001e20000100800 */
[----:B------:R-:W-:-:S03]  /*1a530*/  LEA R29, P1, R23, R8, 0x1 ;  /* 0x00000008171d7211 */ /* 0x000fc600078208ff */
[----:B0-----:R-:W3:Y:S04]  /*1a540*/  LDL.LU R6, [R1+0x44] ;  /* 0x0000440001067983 */ /* 0x001ee80000300800 */
[----:B------:R0:W-:Y:S04]  /*1a550*/  STL [R1+0x2810], R4 ;  /* 0x0028100401007387 */ /* 0x0001e80000100800 */
[----:B0-----:R-:W3:Y:S04]  /*1a560*/  LDL.LU R4, [R1+0x34] ;  /* 0x0000340001047983 */ /* 0x001ee80000300800 */
[----:B------:R0:W-:Y:S04]  /*1a570*/  STL [R1+0x28bc], R29 ;  /* 0x0028bc1d01007387 */ /* 0x0001e80000100800 */
[----:B0-----:R-:W3:Y:S04]  /*1a580*/  LDL.LU R29, [R1+0x28] ;  /* 0x00002800011d7983 */ /* 0x001ee80000300800 */
[----:B------:R4:W-:Y:S02]  /*1a590*/  STL [R1+0x2818], R28 ;  /* 0x0028181c01007387 */ /* 0x0009e40000100800 */
[----:B----4-:R-:W-:-:S05]  /*1a5a0*/  LEA R28, P2, R22, R8, 0x1 ;  /* 0x00000008161c7211 */ /* 0x010fca00078408ff */
[----:B------:R0:W-:Y:S04]  /*1a5b0*/  STL [R1+0x284c], R28 ;  /* 0x00284c1c01007387 */ /* 0x0001e80000100800 */
[----:B0-----:R-:W4:Y:S04]  /*1a5c0*/  LDL.LU R28, [R1+0x2a68] ;  /* 0x002a6800011c7983 */ /* 0x001f280000300800 */
[----:B------:R0:W-:Y:S02]  /*1a5d0*/  STL [R1+0x2820], R3 ;  /* 0x0028200301007387 */ /* 0x0001e40000100800 */
[----:B0-----:R-:W-:-:S05]  /*1a5e0*/  LEA R3, P3, R21, R8, 0x1 ;  /* 0x0000000815037211 */ /* 0x001fca00078608ff */
[----:B------:R0:W-:Y:S04]  /*1a5f0*/  STL [R1+0x2854], R3 ;  /* 0x0028540301007387 */ /* 0x0001e80000100800 */
[----:B0-----:R-:W4:Y:S01]  /*1a600*/  LDL.LU R3, [R1+0x2a64] ;  /* 0x002a640001037983 */ /* 0x001f220000300800 */
[-C--:B------:R-:W-:Y:S02]  /*1a610*/  LEA.HI.X.SX32 R27, R27, R0.reuse, 0x1, P4 ;  /* 0x000000001b1b7211 */ /* 0x080fe400020f0eff */
[----:B------:R-:W-:-:S03]  /*1a620*/  LEA.HI.X.SX32 R26, R26, R0, 0x1, P5 ;  /* 0x000000001a1a7211 */ /* 0x000fc600028f0eff */
[----:B------:R5:W-:Y:S01]  /*1a630*/  STL [R1+0x2828], R27 ;  /* 0x0028281b01007387 */ /* 0x000be20000100800 */
[-C--:B------:R-:W-:Y:S02]  /*1a640*/  LEA.HI.X.SX32 R25, R25, R0.reuse, 0x1, P6 ;  /* 0x0000000019197211 */ /* 0x080fe400030f0eff */
[----:B------:R-:W-:Y:S02]  /*1a650*/  LEA.HI.X.SX32 R24, R24, R0, 0x1, P0 ;  /* 0x0000000018187211 */ /* 0x000fe400000f0eff */
[----:B-----5:R-:W-:-:S05]  /*1a660*/  LEA R27, P4, R20, R8, 0x1 ;  /* 0x00000008141b7211 */ /* 0x020fca00078808ff */
[----:B------:R0:W-:Y:S04]  /*1a670*/  STL [R1+0x285c], R27 ;  /* 0x00285c1b01007387 */ /* 0x0001e80000100800 */
[----:B------:R1:W-:Y:S01]  /*1a680*/  STL [R1+0x2830], R26 ;  /* 0x0028301a01007387 */ /* 0x0003e20000100800 */
[-C--:B0-----:R-:W-:Y:S02]  /*1a690*/  LEA R27, P5, R19, R8.reuse, 0x1 ;  /* 0x00000008131b7211 */ /* 0x081fe400078a08ff */
[----:B-1----:R-:W-:-:S03]  /*1a6a0*/  LEA R26, P6, R18, R8, 0x1 ;  /* 0x00000008121a7211 */ /* 0x002fc600078c08ff */
[----:B------:R-:W-:Y:S04]  /*1a6b0*/  STL [R1+0x2864], R27 ;  /* 0x0028641b01007387 */ /* 0x000fe80000100800 */
[----:B------:R0:W-:Y:S04]  /*1a6c0*/  STL [R1+0x2838], R25 ;  /* 0x0028381901007387 */ /* 0x0001e80000100800 */
[----:B------:R-:W-:Y:S04]  /*1a6d0*/  STL [R1+0x286c], R26 ;  /* 0x00286c1a01007387 */ /* 0x000fe80000100800 */
[----:B------:R1:W-:Y:S01]  /*1a6e0*/  STL [R1+0x2840], R24 ;  /* 0x0028401801007387 */ /* 0x0003e20000100800 */
[----:B0-----:R-:W-:-:S02]  /*1a6f0*/  LEA R25, P0, R17, R8, 0x1 ;  /* 0x0000000811197211 */ /* 0x001fc400078008ff */
[----:B-1----:R-:W-:-:S03]  /*1a700*/  LEA.HI.X.SX32 R24, R23, R0, 0x1, P1 ;  /* 0x0000000017187211 */ /* 0x002fc600008f0eff */
[----:B------:R-:W-:Y:S04]  /*1a710*/  STL [R1+0x2874], R25 ;  /* 0x0028741901007387 */ /* 0x000fe80000100800 */
[----:B------:R0:W-:Y:S02]  /*1a720*/  STL [R1+0x28b8], R24 ;  /* 0x0028b81801007387 */ /* 0x0001e40000100800 */
[----:B0-----:R-:W-:Y:S02]  /*1a730*/  LEA.HI.X.SX32 R24, R22, R0, 0x1, P2 ;  /* 0x0000000016187211 */ /* 0x001fe400010f0eff */
[----:B--2---:R-:W-:-:S05]  /*1a740*/  LEA R23, P1, R16, R8, 0x1 ;  /* 0x0000000810177211 */ /* 0x004fca00078208ff */
[----:B------:R0:W-:Y:S01]  /*1a750*/  STL [R1+0x287c], R23 ;  /* 0x00287c1701007387 */ /* 0x0001e20000100800 */
[----:B------:R-:W-:-:S03]  /*1a760*/  LEA R22, P2, R11, R8, 0x1 ;  /* 0x000000080b167211 */ /* 0x000fc600078408ff */
[----:B------:R-:W-:Y:S01]  /*1a770*/  STL [R1+0x2848], R24 ;  /* 0x0028481801007387 */ /* 0x000fe20000100800 */
[----:B0-----:R-:W-:-:S03]  /*1a780*/  LEA.HI.X.SX32 R23, R21, R0, 0x1, P3 ;  /* 0x0000000015177211 */ /* 0x001fc600018f0eff */
[----:B------:R0:W-:Y:S04]  /*1a790*/  STL [R1+0x2884], R22 ;  /* 0x0028841601007387 */ /* 0x0001e80000100800 */
[----:B------:R-:W-:Y:S01]  /*1a7a0*/  STL [R1+0x2850], R23 ;  /* 0x0028501701007387 */ /* 0x000fe20000100800 */
[----:B0-----:R-:W-:Y:S02]  /*1a7b0*/  LEA.HI.X.SX32 R22, R20, R0, 0x1, P4 ;  /* 0x0000000014167211 */ /* 0x001fe400020f0eff */
[----:B---3--:R-:W-:-:S05]  /*1a7c0*/  LEA R21, P3, R10, R8, 0x1 ;  /* 0x000000080a157211 */ /* 0x008fca00078608ff */
[----:B------:R0:W-:Y:S01]  /*1a7d0*/  STL [R1+0x288c], R21 ;  /* 0x00288c1501007387 */ /* 0x0001e20000100800 */
[----:B------:R-:W-:-:S03]  /*1a7e0*/  LEA R20, P4, R9, R8, 0x1 ;  /* 0x0000000809147211 */ /* 0x000fc600078808ff */
[----:B------:R-:W-:Y:S01]  /*1a7f0*/  STL [R1+0x2858], R22 ;  /* 0x0028581601007387 */ /* 0x000fe20000100800 */
[----:B0-----:R-:W-:-:S03]  /*1a800*/  LEA.HI.X.SX32 R21, R19, R0, 0x1, P5 ;  /* 0x0000000013157211 */ /* 0x001fc600028f0eff */
[----:B------:R0:W-:Y:S04]  /*1a810*/  STL [R1+0x2894], R20 ;  /* 0x0028941401007387 */ /* 0x0001e80000100800 */
[----:B------:R-:W-:Y:S01]  /*1a820*/  STL [R1+0x2860], R21 ;  /* 0x0028601501007387 */ /* 0x000fe20000100800 */
[----:B0-----:R-:W-:Y:S02]  /*1a830*/  LEA.HI.X.SX32 R20, R18, R0, 0x1, P6 ;  /* 0x0000000012147211 */ /* 0x001fe400030f0eff */
[----:B------:R-:W-:-:S05]  /*1a840*/  LEA R19, P5, R5, R8, 0x1 ;  /* 0x0000000805137211 */ /* 0x000fca00078a08ff */
[----:B------:R0:W-:Y:S01]  /*1a850*/  STL [R1+0x289c], R19 ;  /* 0x00289c1301007387 */ /* 0x0001e20000100800 */
[----:B------:R-:W-:-:S03]  /*1a860*/  LEA R18, P6, R7, R8, 0x1 ;  /* 0x0000000807127211 */ /* 0x000fc600078c08ff */
[----:B------:R-:W-:Y:S01]  /*1a870*/  STL [R1+0x2868], R20 ;  /* 0x0028681401007387 */ /* 0x000fe20000100800 */
[----:B0-----:R-:W-:-:S03]  /*1a880*/  LEA.HI.X.SX32 R19, R17, R0, 0x1, P0 ;  /* 0x0000000011137211 */ /* 0x001fc600000f0eff */
[----:B------:R0:W-:Y:S04]  /*1a890*/  STL [R1+0x28a0], R18 ;  /* 0x0028a01201007387 */ /* 0x0001e80000100800 */
[----:B------:R-:W-:Y:S01]  /*1a8a0*/  STL [R1+0x2870], R19 ;  /* 0x0028701301007387 */ /* 0x000fe20000100800 */
[----:B------:R-:W-:Y:S02]  /*1a8b0*/  LEA R17, P0, R6, R8, 0x1 ;  /* 0x0000000806117211 */ /* 0x000fe400078008ff */
        /* <DEDUP_REMOVED lines=11> */
[----:B0-----:R-:W-:Y:S02]  /*1a970*/  LEA.HI.X.SX32 R11, R9, R0, 0x1, P4 ;  /* 0x00000000090b7211 */ /* 0x001fe400020f0eff */
[-C--:B----4-:R-:W-:Y:S02]  /*1a980*/  LEA R9, P4, R28, R8.reuse, 0x1 ;  /* 0x000000081c097211 */ /* 0x090fe400078808ff */
[----:B------:R-:W-:-:S05]  /*1a990*/  LEA R10, P3, R3, R8, 0x1 ;  /* 0x00000008030a7211 */ /* 0x000fca00078608ff */
[----:B------:R0:W-:Y:S04]  /*1a9a0*/  STL [R1+0x28b0], R10 ;  /* 0x0028b00a01007387 */ /* 0x0001e80000100800 */
[----:B------:R-:W-:Y:S04]  /*1a9b0*/  STL [R1+0x2890], R11 ;  /* 0x0028900b01007387 */ /* 0x000fe80000100800 */
[----:B------:R1:W-:Y:S01]  /*1a9c0*/  STL [R1+0x28b4], R9 ;  /* 0x0028b40901007387 */ /* 0x0003e20000100800 */
[----:B0-----:R-:W-:Y:S01]  /*1a9d0*/  LEA.HI.X.SX32 R10, R5, R0, 0x1, P5 ;  /* 0x00000000050a7211 */ /* 0x001fe200028f0eff */
[----:B------:R-:W-:Y:S01]  /*1a9e0*/  IMAD.MOV.U32 R5, RZ, RZ, c[0x0][0x188] ;  /* 0x00006200ff057624 */ /* 0x000fe200078e00ff */
[----:B-1----:R-:W-:-:S02]  /*1a9f0*/  LEA R9, P5, R2, R8, 0x1 ;  /* 0x0000000802097211 */ /* 0x002fc400078a08ff */
[-C--:B------:R-:W-:Y:S02]  /*1aa00*/  LEA.HI.X.SX32 R8, R7, R0.reuse, 0x1, P6 ;  /* 0x0000000007087211 */ /* 0x080fe400030f0eff */
[-C--:B------:R-:W-:Y:S01]  /*1aa10*/  LEA.HI.X.SX32 R7, R6, R0.reuse, 0x1, P0 ;  /* 0x0000000006077211 */ /* 0x080fe200000f0eff */
[----:B------:R-:W-:Y:S01]  /*1aa20*/  STL [R1+0x2898], R10 ;  /* 0x0028980a01007387 */ /* 0x000fe20000100800 */
[----:B------:R-:W-:Y:S01]  /*1aa30*/  IMAD R6, R5, 0x7f, RZ ;  /* 0x0000007f05067824 */ /* 0x000fe200078e02ff */
[-C--:B------:R-:W-:Y:S02]  /*1aa40*/  LEA.HI.X.SX32 R5, R4, R0.reuse, 0x1, P1 ;  /* 0x0000000004057211 */ /* 0x080fe400008f0eff */
[----:B------:R-:W-:Y:S01]  /*1aa50*/  STL [R1+0x2240], R9 ;  /* 0x0022400901007387 */ /* 0x000fe20000100800 */
[----:B------:R-:W-:-:S03]  /*1aa60*/  LEA.HI.X.SX32 R4, R29, R0, 0x1, P2 ;  /* 0x000000001d047211 */ /* 0x000fc600010f0eff */
[----:B------:R0:W-:Y:S04]  /*1aa70*/  STL [R1+0x2228], R8 ;  /* 0x0022280801007387 */ /* 0x0001e80000100800 */
[----:B------:R1:W-:Y:S01]  /*1aa80*/  STL [R1+0x222c], R7 ;  /* 0x00222c0701007387 */ /* 0x0003e20000100800 */
[----:B------:R-:W-:-:S03]  /*1aa90*/  IMAD.MOV.U32 R29, RZ, RZ, c[0x0][0x188] ;  /* 0x00006200ff1d7624 */ /* 0x000fc600078e00ff */
[----:B------:R-:W-:Y:S01]  /*1aaa0*/  STL [R1+0x2230], R5 ;  /* 0x0022300501007387 */ /* 0x000fe20000100800 */
[-C--:B0-----:R-:W-:Y:S02]  /*1aab0*/  LEA.HI.X.SX32 R8, R28, R0.reuse, 0x1, P4 ;  /* 0x000000001c087211 */ /* 0x081fe400020f0eff */
[-C--:B-1----:R-:W-:Y:S02]  /*1aac0*/  LEA.HI.X.SX32 R7, R3, R0.reuse, 0x1, P3 ;  /* 0x0000000003077211 */ /* 0x082fe400018f0eff */
[----:B------:R-:W2:Y:S01]  /*1aad0*/  LDL.LU R3, [R1+0x2a60] ;  /* 0x002a600001037983 */ /* 0x000ea20000300800 */
[----:B------:R-:W-:-:S03]  /*1aae0*/  LEA.HI.X.SX32 R0, R2, R0, 0x1, P5 ;  /* 0x0000000002007211 */ /* 0x000fc600028f0eff */
[----:B------:R0:W-:Y:S01]  /*1aaf0*/  STL [R1+0x2234], R4 ;  /* 0x0022340401007387 */ /* 0x0001e20000100800 */
[----:B------:R-:W-:-:S03]  /*1ab00*/  IMAD R29, R29, 0x7e, RZ ;  /* 0x0000007e1d1d7824 */ /* 0x000fc600078e02ff */
[----:B------:R1:W-:Y:S04]  /*1ab10*/  STL [R1+0x2238], R7 ;  /* 0x0022380701007387 */ /* 0x0003e80000100800 */
[----:B------:R-:W3:Y:S01]  /*1ab20*/  LDL.LU R28, [R1+0x2a5c] ;  /* 0x002a5c00011c7983 */ /* 0x000ee20000300800 */
[----:B0-----:R-:W-:-:S03]  /*1ab30*/  IMAD.WIDE R4, R6, 0x2, R14 ;  /* 0x0000000206047825 */ /* 0x001fc600078e020e */
[----:B------:R0:W-:Y:S01]  /*1ab40*/  STL [R1+0x223c], R8 ;  /* 0x00223c0801007387 */ /* 0x0001e20000100800 */
[----:B-1----:R-:W-:-:S03]  /*1ab50*/  IMAD.WIDE R6, R6, 0x2, R12 ;  /* 0x0000000206067825 */ /* 0x002fc600078e020c */
[----:B------:R-:W4:Y:S01]  /*1ab60*/  LDL.LU R2, [R1+0x2a58] ;  /* 0x002a580001027983 */ /* 0x000f220000300800 */
[----:B------:R-:W-:-:S03]  /*1ab70*/  IMAD.MOV.U32 R11, RZ, RZ, c[0x0][0x188] ;  /* 0x00006200ff0b7624 */ /* 0x000fc600078e00ff */
[----:B------:R-:W-:Y:S04]  /*1ab80*/  STL [R1+0x1a34], R0 ;  /* 0x001a340001007387 */ /* 0x000fe80000100800 */
[----:B------:R-:W-:Y:S04]  /*1ab90*/  STL [R1+0x1a3c], R4 ;  /* 0x001a3c0401007387 */ /* 0x000fe80000100800 */
[----:B------:R1:W-:Y:S01]  /*1aba0*/  STL [R1+0x1a38], R5 ;  /* 0x001a380501007387 */ /* 0x0003e20000100800 */
[----:B0-----:R-:W-:-:S03]  /*1abb0*/  IMAD.WIDE R8, R29, 0x2, R12 ;  /* 0x000000021d087825 */ /* 0x001fc600078e020c */
[----:B------:R0:W-:Y:S01]  /*1abc0*/  STL [R1+0x2224], R6 ;  /* 0x0022240601007387 */ /* 0x0001e20000100800 */
[----:B-1----:R-:W-:-:S03]  /*1abd0*/  IMAD.WIDE R4, R29, 0x2, R14 ;  /* 0x000000021d047825 */ /* 0x002fc600078e020e */
[----:B------:R-:W-:Y:S01]  /*1abe0*/  STL [R1+0x2214], R7 ;  /* 0x0022140701007387 */ /* 0x000fe20000100800 */
[----:B0-----:R-:W-:-:S03]  /*1abf0*/  IMAD R6, R11, 0x7d, RZ ;  /* 0x0000007d0b067824 */ /* 0x001fc600078e02ff */
[----:B------:R-:W-:Y:S04]  /*1ac00*/  STL [R1+0x2220], R4 ;  /* 0x0022200401007387 */ /* 0x000fe80000100800 */
[----:B------:R0:W-:Y:S01]  /*1ac10*/  STL [R1+0x2218], R5 ;  /* 0x0022180501007387 */ /* 0x0001e20000100800 */
[----:B------:R-:W-:-:S03]  /*1ac20*/  IMAD R0, R11, 0x7c, RZ ;  /* 0x0000007c0b007824 */ /* 0x000fc600078e02ff */
[----:B------:R-:W-:Y:S01]  /*1ac30*/  STL [R1+0x221c], R8 ;  /* 0x00221c0801007387 */ /* 0x000fe20000100800 */
[----:B0-----:R-:W-:-:S03]  /*1ac40*/  IMAD.WIDE R4, R6, 0x2, R14 ;  /* 0x0000000206047825 */ /* 0x001fc600078e020e */
[----:B------:R0:W-:Y:S01]  /*1ac50*/  STL [R1+0x21f4], R9 ;  /* 0x0021f40901007387 */ /* 0x0001e20000100800 */
[----:B------:R-:W-:-:S03]  /*1ac60*/  IMAD.WIDE R6, R6, 0x2, R12 ;  /* 0x0000000206067825 */ /* 0x000fc600078e020c */
[----:B------:R-:W-:Y:S04]  /*1ac70*/  STL [R1+0x2210], R4 ;  /* 0x0022100401007387 */ /* 0x000fe80000100800 */
[----:B------:R1:W-:Y:S04]  /*1ac80*/  STL [R1+0x2208], R5 ;  /* 0x0022080501007387 */ /* 0x0003e80000100800 */
[----:B------:R5:W-:Y:S01]  /*1ac90*/  STL [R1+0x220c], R6 ;  /* 0x00220c0601007387 */ /* 0x000be20000100800 */
[----:B0-----:R-:W-:-:S04]  /*1aca0*/  IMAD.WIDE R8, R0, 0x2, R12 ;  /* 0x0000000200087825 */ /* 0x001fc800078e020c */
[----:B-1----:R-:W-:Y:S01]  /*1acb0*/  IMAD.WIDE R4, R0, 0x2, R14 ;  /* 0x0000000200047825 */ /* 0x002fe200078e020e */
[----:B------:R-:W-:Y:S03]  /*1acc0*/  STL [R1+0x2200], R7 ;  /* 0x0022000701007387 */ /* 0x000fe60000100800 */
[C---:B-----5:R-:W-:Y:S01]  /*1acd0*/  IMAD R6, R11.reuse, 0x7b, RZ ;  /* 0x0000007b0b067824 */ /* 0x060fe200078e02ff */
        /* <DEDUP_REMOVED lines=273> */
[----:B------:R-:W-:Y:S01]  /*1bdf0*/  STL [R1+0x1f90], R4 ;  /* 0x001f900401007387 */ /* 0x000fe20000100800 */
[----:B------:R-:W-:-:S03]  /*1be00*/  IMAD R0, R11, 0x53, RZ ;  /* 0x000000530b007824 */ /* 0x000fc600078e02ff */
[----:B------:R1:W-:Y:S01]  /*1be10*/  STL [R1+0x1f88], R5 ;  /* 0x001f880501007387 */ /* 0x0003e20000100800 */
[----:B0-----:R-:W-:-:S03]  /*1be20*/  IMAD.WIDE R8, R10, 0x2, R12 ;  /* 0x000000020a087825 */ /* 0x001fc600078e020c */
[----:B------:R-:W-:Y:S01]  /*1be30*/  STL [R1+0x1f8c], R6 ;  /* 0x001f8c0601007387 */ /* 0x000fe20000100800 */
[----:B-1----:R-:W-:-:S03]  /*1be40*/  IMAD.WIDE R4, R10, 0x2, R14 ;  /* 0x000000020a047825 */ /* 0x002fc600078e020e */
[----:B------:R0:W-:Y:S04]  /*1be50*/  STL [R1+0x1f80], R7 ;  /* 0x001f800701007387 */ /* 0x0001e80000100800 */
[----:B------:R-:W-:Y:S01]  /*1be60*/  STL [R1+0x1f84], R4 ;  /* 0x001f840401007387 */ /* 0x000fe20000100800 */
[----:B------:R-:W-:-:S03]  /*1be70*/  IMAD R10, R11, 0x52, RZ ;  /* 0x000000520b0a7824 */ /* 0x000fc600078e02ff */
[----:B------:R1:W-:Y:S01]  /*1be80*/  STL [R1+0x1f78], R5 ;  /* 0x001f780501007387 */ /* 0x0003e20000100800 */
[----:B0-----:R-:W-:-:S03]  /*1be90*/  IMAD.WIDE R6, R0, 0x2, R14 ;  /* 0x0000000200067825 */ /* 0x001fc600078e020e */
[----:B------:R0:W-:Y:S04]  /*1bea0*/  STL [R1+0x1f7c], R8 ;  /* 0x001f7c0801007387 */ /* 0x0001e80000100800 */
[----:B------:R-:W-:Y:S01]  /*1beb0*/  STL [R1+0x1a40], R9 ;  /* 0x001a400901007387 */ /* 0x000fe20000100800 */
[----:B-1----:R-:W-:-:S03]  /*1bec0*/  IMAD.WIDE R4, R0, 0x2, R12 ;  /* 0x0000000200047825 */ /* 0x002fc600078e020c */
[----:B------:R-:W-:Y:S04]  /*1bed0*/  STL [R1+0x1f70], R6 ;  /* 0x001f700601007387 */ /* 0x000fe80000100800 */
[----:B------:R1:W-:Y:S01]  /*1bee0*/  STL [R1+0x1f68], R7 ;  /* 0x001f680701007387 */ /* 0x0003e20000100800 */
[----:B0-----:R-:W-:-:S03]  /*1bef0*/  IMAD R8, R11, 0x51, RZ ;  /* 0x000000510b087824 */ /* 0x001fc600078e02ff */
[----:B------:R-:W-:Y:S01]  /*1bf00*/  STL [R1+0x1f6c], R4 ;  /* 0x001f6c0401007387 */ /* 0x000fe20000100800 */
[----:B-1----:R-:W-:-:S03]  /*1bf10*/  IMAD.WIDE R6, R10, 0x2, R14 ;  /* 0x000000020a067825 */ /* 0x002fc600078e020e */
[----:B------:R0:W-:Y:S04]  /*1bf20*/  STL [R1+0x1f60], R5 ;  /* 0x001f600501007387 */ /* 0x0001e80000100800 */
[----:B------:R-:W-:Y:S01]  /*1bf30*/  STL [R1+0x1f64], R6 ;  /* 0x001f640601007387 */ /* 0x000fe20000100800 */
[----:B------:R-:W-:-:S03]  /*1bf40*/  IMAD R0, R11, 0x50, RZ ;  /* 0x000000500b007824 */ /* 0x000fc600078e02ff */
[----:B------:R1:W-:Y:S01]  /*1bf50*/  STL [R1+0x1a44], R7 ;  /* 0x001a440701007387 */ /* 0x0003e20000100800 */
[----:B0-----:R-:W-:-:S05]  /*1bf60*/  IMAD.WIDE R4, R10, 0x2, R12 ;  /* 0x000000020a047825 */ /* 0x001fca00078e020c */
[----:B------:R-:W-:Y:S01]  /*1bf70*/  STL [R1+0x1f5c], R4 ;  /* 0x001f5c0401007387 */ /* 0x000fe20000100800 */
[----:B-1----:R-:W-:-:S03]  /*1bf80*/  IMAD.WIDE R6, R8, 0x2, R14 ;  /* 0x0000000208067825 */ /* 0x002fc600078e020e */
[----:B------:R0:W-:Y:S01]  /*1bf90*/  STL [R1+0x1a48], R5 ;  /* 0x001a480501007387 */ /* 0x0001e20000100800 */
[----:B------:R-:W-:-:S03]  /*1bfa0*/  IMAD.WIDE R8, R8, 0x2, R12 ;  /* 0x0000000208087825 */ /* 0x000fc600078e020c */
[----:B------:R-:W-:Y:S04]  /*1bfb0*/  STL [R1+0x1a50], R6 ;  /* 0x001a500601007387 */ /* 0x000fe80000100800 */
[----:B------:R1:W-:Y:S01]  /*1bfc0*/  STL [R1+0x1a4c], R7 ;  /* 0x001a4c0701007387 */ /* 0x0003e20000100800 */
[----:B0-----:R-:W-:-:S03]  /*1bfd0*/  IMAD.WIDE R4, R0, 0x2, R14 ;  /* 0x0000000200047825 */ /* 0x001fc600078e020e */
[----:B------:R0:W-:Y:S04]  /*1bfe0*/  STL [R1+0x1a58], R8 ;  /* 0x001a580801007387 */ /* 0x0001e80000100800 */
[----:B------:R-:W-:Y:S01]  /*1bff0*/  STL [R1+0x1a54], R9 ;  /* 0x001a540901007387 */ /* 0x000fe20000100800 */
[----:B-1----:R-:W-:-:S03]  /*1c000*/  IMAD.WIDE R6, R0, 0x2, R12 ;  /* 0x0000000200067825 */ /* 0x002fc600078e020c */
[----:B------:R-:W-:Y:S01]  /*1c010*/  STL [R1+0x1a60], R4 ;  /* 0x001a600401007387 */ /* 0x000fe20000100800 */
[----:B0-----:R-:W-:-:S03]  /*1c020*/  IMAD R8, R11, 0x4f, RZ ;  /* 0x0000004f0b087824 */ /* 0x001fc600078e02ff */
        /* <DEDUP_REMOVED lines=99> */
[----:B------:R-:W-:-:S03]  /*1c660*/  IMAD.SHL.U32 R0, R11, 0x40, RZ ;  /* 0x000000400b007824 */ /* 0x000fc600078e00ff */
        /* <DEDUP_REMOVED lines=439> */
[----:B------:R1:W-:Y:S01]  /*1e1e0*/  STL [R1+0x1f2c], R5 ;  /* 0x001f2c0501007387 */ /* 0x0003e20000100800 */
[----:B0-----:R-:W-:-:S03]  /*1e1f0*/  IMAD.WIDE R6, R0, 0x2, R12 ;  /* 0x0000000200067825 */ /* 0x001fc600078e020c */
[----:B------:R-:W-:Y:S01]  /*1e200*/  STL [R1+0x1f38], R8 ;  /* 0x001f380801007387 */ /* 0x000fe20000100800 */
[----:B-1----:R-:W-:-:S03]  /*1e210*/  IMAD.WIDE R4, R0, 0x2, R14 ;  /* 0x0000000200047825 */ /* 0x002fc600078e020e */
[----:B------:R0:W-:Y:S04]  /*1e220*/  STL [R1+0x1f34], R9 ;  /* 0x001f340901007387 */ /* 0x0001e80000100800 */
[----:B------:R-:W-:Y:S04]  /*1e230*/  STL [R1+0x1f40], R4 ;  /* 0x001f400401007387 */ /* 0x000fe80000100800 */
[----:B------:R1:W-:Y:S01]  /*1e240*/  STL [R1+0x1f3c], R5 ;  /* 0x001f3c0501007387 */ /* 0x0003e20000100800 */
[----:B0-----:R-:W-:-:S03]  /*1e250*/  IMAD.WIDE R8, R11, 0x2, R14 ;  /* 0x000000020b087825 */ /* 0x001fc600078e020e */
[----:B------:R-:W-:Y:S04]  /*1e260*/  STL [R1+0x1f48], R6 ;  /* 0x001f480601007387 */ /* 0x000fe80000100800 */
[----:B------:R-:W-:Y:S01]  /*1e270*/  STL [R1+0x1f44], R7 ;  /* 0x001f440701007387 */ /* 0x000fe20000100800 */
[----:B-1----:R-:W-:-:S03]  /*1e280*/  IMAD.WIDE R4, R11, 0x2, R12 ;  /* 0x000000020b047825 */ /* 0x002fc600078e020c */
[----:B------:R-:W-:Y:S04]  /*1e290*/  STL [R1+0x1f50], R8 ;  /* 0x001f500801007387 */ /* 0x000fe80000100800 */
[----:B------:R-:W-:Y:S04]  /*1e2a0*/  STL [R1+0x1f4c], R9 ;  /* 0x001f4c0901007387 */ /* 0x000fe80000100800 */
[----:B------:R0:W-:Y:S04]  /*1e2b0*/  STL [R1+0x1f58], R4 ;  /* 0x001f580401007387 */ /* 0x0001e80000100800 */
[----:B------:R1:W-:Y:S04]  /*1e2c0*/  STL [R1+0x1f54], R5 ;  /* 0x001f540501007387 */ /* 0x0003e80000100800 */
[----:B------:R-:W-:Y:S04]  /*1e2d0*/  STL [R1+0x1a30], RZ ;  /* 0x001a30ff01007387 */ /* 0x000fe80000100800 */
        /* <DEDUP_REMOVED lines=907> */
[----:B------:R-:W-:Y:S01]  /*21b90*/  STL [R1+0x27c], RZ ;  /* 0x00027cff01007387 */ /* 0x000fe20000100800 */
[----:B0-----:R-:W-:-:S03]  /*21ba0*/  IMAD.SHL.U32 R4, R11, 0x80, RZ ;  /* 0x000000800b047824 */ /* 0x001fc600078e00ff */
[----:B------:R-:W-:Y:S04]  /*21bb0*/  STL [R1+0x260], RZ ;  /* 0x000260ff01007387 */ /* 0x000fe80000100800 */
[----:B------:R-:W-:Y:S04]  /*21bc0*/  STL [R1+0x264], RZ ;  /* 0x000264ff01007387 */ /* 0x000fe80000100800 */
[----:B------:R-:W-:Y:S04]  /*21bd0*/  STL [R1+0x268], RZ ;  /* 0x000268ff01007387 */ /* 0x000fe80000100800 */
[----:B------:R-:W-:Y:S04]  /*21be0*/  STL [R1+0x26c], RZ ;  /* 0x00026cff01007387 */ /* 0x000fe80000100800 */
[----:B------:R-:W1:Y:S04]  /*21bf0*/  LDL.LU R11, [R1+0x4b4] ;  /* 0x0004b400010b7983 */ /* 0x000e680000300800 */
[----:B------:R-:W0:Y:S01]  /*21c00*/  S2R R29, SR_TID.X ;  /* 0x00000000001d7919 */ /* 0x000e220000002100 */
[----:B------:R-:W-:-:S04]  /*21c10*/  SHF.R.S32.HI R0, RZ, 0x1f, R4 ;  /* 0x0000001fff007819 */ /* 0x000fc80000011404 */
[----:B------:R-:W-:Y:S02]  /*21c20*/  SHF.L.U64.HI R0, R4, 0x1, R0 ;  /* 0x0000000104007819 */ /* 0x000fe40000010200 */
[----:B0-----:R-:W-:-:S05]  /*21c30*/  LOP3.LUT R29, R29, 0xff, RZ, 0xc0, !PT ;  /* 0x000000ff1d1d7812 */ /* 0x001fca00078ec0ff */
[----:B------:R-:W-:-:S05]  /*21c40*/  IMAD.SHL.U32 R29, R29, 0x2, RZ ;  /* 0x000000021d1d7824 */ /* 0x000fca00078e00ff */
[C---:B------:R-:W-:Y:S02]  /*21c50*/  LOP3.LUT R4, R29.reuse, 0x30, RZ, 0x3c, !PT ;  /* 0x000000301d047812 */ /* 0x040fe400078e3cff */
[C---:B------:R-:W-:Y:S02]  /*21c60*/  LOP3.LUT R4, R29.reuse, 0x60, RZ, 0x3c, !PT ;  /* 0x000000601d047812 */ /* 0x040fe400078e3cff */
[----:B----4-:R-:W-:Y:S01]  /*21c70*/  LOP3.LUT R4, R2, 0x40, RZ, 0x3c, !PT ;  /* 0x0000004002047812 */ /* 0x010fe200078e3cff */
[----:B------:R-:W-:Y:S02]  /*21c80*/  ULDC UR4, c[0x0][0x18c] ;  /* 0x0000630000047ab9 */ /* 0x000fe40000000800 */
[----:B------:R-:W-:Y:S01]  /*21c90*/  USHF.L.U32 UR4, UR4, 0x7, URZ ;  /* 0x0000000704047899 */ /* 0x000fe2000800063f */
[C---:B------:R-:W-:Y:S02]  /*21ca0*/  LOP3.LUT R6, R29.reuse, 0x10, RZ, 0x3c, !PT ;  /* 0x000000101d067812 */ /* 0x040fe400078e3cff */
[C---:B------:R-:W-:Y:S01]  /*21cb0*/  LOP3.LUT R6, R29.reuse, 0x40, RZ, 0x3c, !PT ;  /* 0x000000401d067812 */ /* 0x040fe200078e3cff */
[----:B------:R-:W-:Y:S01]  /*21cc0*/  USHF.R.S32.HI UR5, URZ, 0x1f, UR4 ;  /* 0x0000001f3f057899 */ /* 0x000fe20008011404 */
[----:B------:R-:W-:-:S02]  /*21cd0*/  LOP3.LUT R6, R29, 0x70, RZ, 0x3c, !PT ;  /* 0x000000701d067812 */ /* 0x000fc400078e3cff */
[----:B------:R-:W-:Y:S01]  /*21ce0*/  LOP3.LUT R6, R2, 0x60, RZ, 0x3c, !PT ;  /* 0x0000006002067812 */ /* 0x000fe200078e3cff */
[----:B------:R-:W-:Y:S02]  /*21cf0*/  USHF.L.U32 UR8, UR4, 0x1, URZ ;  /* 0x0000000104087899 */ /* 0x000fe4000800063f */
[----:B------:R-:W-:Y:S01]  /*21d00*/  USHF.L.U64.HI UR5, UR4, 0x1, UR5 ;  /* 0x0000000104057899 */ /* 0x000fe20008010205 */
[----:B-1----:R-:W-:-:S05]  /*21d10*/  SHF.R.S32.HI R5, RZ, 0x7, R11 ;  /* 0x00000007ff057819 */ /* 0x002fca000001140b */
        /* <DEDUP_REMOVED lines=103> */
[----:B0-----:R-:W-:-:S03]  /*22390*/  LOP3.LUT R5, R29, 0x20, RZ, 0x3c, !PT ;  /* 0x000000201d057812 */ /* 0x001fc600078e3cff */
[----:B------:R-:W-:Y:S01]  /*223a0*/  STL [R1+0x10a8], RZ ;  /* 0x0010a8ff01007387 */ /* 0x000fe20000100800 */
[----:B------:R-:W-:-:S03]  /*223b0*/  LOP3.LUT R5, R29, 0x50, RZ, 0x3c, !PT ;  /* 0x000000501d057812 */ /* 0x000fc600078e3cff */
[----:B------:R-:W-:Y:S01]  /*223c0*/  STL [R1+0x10ac], RZ ;  /* 0x0010acff01007387 */ /* 0x000fe20000100800 */
[----:B------:R-:W-:-:S03]  /*223d0*/  LOP3.LUT R5, R2, 0x20, RZ, 0x3c, !PT ;  /* 0x0000002002057812 */ /* 0x000fc600078e3cff */
[----:B------:R-:W-:Y:S01]  /*223e0*/  STL [R1+0x10c0], RZ ;  /* 0x0010c0ff01007387 */ /* 0x000fe20000100800 */
[----:B---3--:R-:W-:-:S03]  /*223f0*/  LOP3.LUT R5, R28, 0x40, RZ, 0x3c, !PT ;  /* 0x000000401c057812 */ /* 0x008fc600078e3cff */
[----:B------:R-:W-:Y:S04]  /*22400*/  STL [R1+0x10c4], RZ ;  /* 0x0010c4ff01007387 */ /* 0x000fe80000100800 */
[----:B------:R-:W-:Y:S04]  /*22410*/  STL [R1+0x10c8], RZ ;  /* 0x0010c8ff01007387 */ /* 0x000fe80000100800 */
[----:B------:R-:W-:Y:S04]  /*22420*/  STL [R1+0x10cc], RZ ;  /* 0x0010ccff01007387 */ /* 0x000fe80000100800 */
[----:B------:R-:W-:Y:S04]  /*22430*/  STL [R1+0x10b0], RZ ;  /* 0x0010b0ff01007387 */ /* 0x000fe80000100800 */
[----:B------:R-:W-:Y:S04]  /*22440*/  STL [R1+0x10b4], RZ ;  /* 0x0010b4ff01007387 */ /* 0x000fe80000100800 */
[----:B------:R-:W-:Y:S04]  /*22450*/  STL [R1+0x10b8], RZ ;  /* 0x0010b8ff01007387 */ /* 0x000fe80000100800 */
[----:B------:R-:W-:Y:S04]  /*22460*/  STL [R1+0x10bc], RZ ;  /* 0x0010bcff01007387 */ /* 0x000fe80000100800 */
[----:B------:R2:W-:Y:S04]  /*22470*/  STL [R1+0x2a2c], R4 ;  /* 0x002a2c0401007387 */ /* 0x0005e80000100800 */
[----:B------:R0:W-:Y:S01]  /*22480*/  STL [R1+0x2a34], R5 ;  /* 0x002a340501007387 */ /* 0x0001e20000100800 */
[----:B--2---:R-:W-:-:S03]  /*22490*/  LOP3.LUT R4, R3, 0x40, RZ, 0x3c, !PT ;  /* 0x0000004003047812 */ /* 0x004fc600078e3cff */
.L_x_2:
[----:B-----5:R-:W2:Y:S04]  /*224a0*/  LDL.64 R6, [R1+0x1a28] ;  /* 0x001a280001067983 */ /* 0x020ea80000100a00 */
[----:B--2---:R1:W-:Y:S04]  /*224b0*/  STL [R1+0xab0c], R7 ;  /* 0x00ab0c0701007387 */ /* 0x0043e80000100800 */
[----:B-1----:R-:W2:Y:S01]  /*224c0*/  LDL R7, [R1+0x1a30] ;  /* 0x001a300001077983 */ /* 0x002ea20000100800 */
[----:B0-----:R-:W-:-:S03]  /*224d0*/  IMAD.MOV.U32 R4, RZ, RZ, c[0x0][0x180] ;  /* 0x00006000ff047624 */ /* 0x001fc600078e00ff */
[----:B------:R-:W-:Y:S04]  /*224e0*/  STL [R1+0xa830], R29 ;  /* 0x00a8301d01007387 */ /* 0x000fe80000100800 */
        /* <DEDUP_REMOVED lines=73> */
[----:B------:R-:W-:Y:S01]  /*22980*/  STL [R1+0xa96c], R29 ;  /* 0x00a96c1d01007387 */ /* 0x000fe20000100800 */
[----:B--2---:R-:W-:-:S03]  /*22990*/  IMAD R4, R7, -0x80, R4 ;  /* 0xffffff8007047824 */ /* 0x004fc600078e0204 */
        /* <DEDUP_REMOVED lines=108> */
[----:B------:R1:W-:Y:S04]  /*23060*/  STL [R1+0xab08], R27 ;  /* 0x00ab081b01007387 */ /* 0x0003e80000100800 */
        /* <DEDUP_REMOVED lines=217> */
[----:B------:R-:W2:Y:S01]  /*23e00*/  LDL.LU R7, [R1+0xab0c] ;  /* 0x00ab0c0001077983 */ /* 0x000ea20000300800 */
[----:B------:R-:W-:-:S02]  /*23e10*/  ISETP.GT.AND P0, PT, R4, RZ, PT ;  /* 0x000000ff0400720c */ /* 0x000fc40003f04270 */
[----:B-1----:R-:W-:Y:S02]  /*23e20*/  PRMT R27, RZ, 0x7610, R27 ;  /* 0x00007610ff1b7816 */ /* 0x002fe4000000001b */
[----:B------:R-:W-:Y:S02]  /*23e30*/  PRMT R29, RZ, 0x7610, R29 ;  /* 0x00007610ff1d7816 */ /* 0x000fe4000000001d */
[----:B------:R-:W-:-:S07]  /*23e40*/  ISETP.GT.AND P1, PT, R4, 0x1, PT ;  /* 0x000000010400780c */ /* 0x000fce0003f24270 */
[----:B--2---:R-:W2:Y:S04]  /*23e50*/  @P0 LDG.E.U16 R27, [R6.64] ;  /* 0x00000006061b0981 */ /* 0x004ea8000c1e1500 */
[----:B--2---:R1:W-:Y:S04]  /*23e60*/  STL [R1+0x504], R27 ;  /* 0x0005041b01007387 */ /* 0x0043e80000100800 */
[----:B-1----:R-:W2:Y:S04]  /*23e70*/  LDL.LU R27, [R1+0xab08] ;  /* 0x00ab0800011b7983 */ /* 0x002ea80000300800 */
[----:B------:R-:W3:Y:S01]  /*23e80*/  LDL.64 R6, [R1+0x1a20] ;  /* 0x001a200001067983 */ /* 0x000ee20000100a00 */
[----:B------:R-:W-:-:S02]  /*23e90*/  ISETP.GT.AND P2, PT, R4, 0x2, PT ;  /* 0x000000020400780c */ /* 0x000fc40003f44270 */
[----:B--2---:R-:W-:Y:S01]  /*23ea0*/  PRMT R27, RZ, 0x7610, R27 ;  /* 0x00007610ff1b7816 */ /* 0x004fe2000000001b */
[----:B---3--:R-:W2:Y:S04]  /*23eb0*/  @P0 LDG.E.U16 R29, [R6.64] ;  /* 0x00000006061d0981 */ /* 0x008ea8000c1e1500 */
[----:B--2---:R1:W-:Y:S04]  /*23ec0*/  STL [R1+0x500], R29 ;  /* 0x0005001d01007387 */ /* 0x0043e80000100800 */
[----:B-1----:R-:W2:Y:S04]  /*23ed0*/  LDL.LU R29, [R1+0xab04] ;  /* 0x00ab0400011d7983 */ /* 0x002ea80000300800 */
[----:B------:R-:W3:Y:S04]  /*23ee0*/  LDL R6, [R1+0x1f54] ;  /* 0x001f540001067983 */ /* 0x000ee80000100800 */
[----:B------:R-:W3:Y:S01]  /*23ef0*/  LDL R7, [R1+0x1f58] ;  /* 0x001f580001077983 */ /* 0x000ee20000100800 */
[----:B--2---:R-:W-:-:S02]  /*23f00*/  PRMT R29, RZ, 0x7610, R29 ;  /* 0x00007610ff1d7816 */ /* 0x004fc4000000001d */
[----:B---3--:R-:W-:-:S04]  /*23f10*/  @P1 LOP3.LUT R7, R7, R6, RZ, 0x3c, !PT ;  /* 0x0000000607071212 */ /* 0x008fc800078e3cff */
[----:B------:R-:W-:-:S04]  /*23f20*/  @P1 LOP3.LUT R6, R7, R6, RZ, 0x3c, !PT ;  /* 0x0000000607061212 */ /* 0x000fc800078e3cff */
[----:B------:R-:W-:-:S05]  /*23f30*/  @P1 LOP3.LUT R7, R7, R6, RZ, 0x3c, !PT ;  /* 0x0000000607071212 */ /* 0x000fca00078e3cff */
[----:B------:R-:W2:Y:S04]  /*23f40*/  @P1 LDG.E.U16 R27, [R6.64] ;  /* 0x00000006061b1981 */ /* 0x000ea8000c1e1500 */
[----:B--2---:R1:W-:Y:S04]  /*23f50*/  STL [R1+0x4fc], R27 ;  /* 0x0004fc1b01007387 */ /* 0x0043e80000100800 */
[----:B-1----:R-:W2:Y:S04]  /*23f60*/  LDL.LU R27, [R1+0xab00] ;  /* 0x00ab0000011b7983 */ /* 0x002ea80000300800 */
[----:B------:R-:W3:Y:S04]  /*23f70*/  LDL R6, [R1+0x1f4c] ;  /* 0x001f4c0001067983 */ /* 0x000ee80000100800 */
[----:B------:R-:W3:Y:S01]  /*23f80*/  LDL R7, [R1+0x1f50] ;  /* 0x001f500001077983 */ /* 0x000ee20000100800 */
[----:B------:R-:W-:-:S02]  /*23f90*/  ISETP.GT.AND P0, PT, R4, 0x3, PT ;  /* 0x000000030400780c */ /* 0x000fc40003f04270 */
[----:B--2---:R-:W-:Y:S02]  /*23fa0*/  PRMT R27, RZ, 0x7610, R27 ;  /* 0x00007610ff1b7816 */ /* 0x004fe4000000001b */
        /* <DEDUP_REMOVED lines=530> */
[----:B------:R-:W-:-:S02]  /*260d0*/  PRMT R0, RZ, 0x7610, R0 ;  /* 0x00007610ff007816 */ /* 0x000fc40000000000 */
[----:B------:R-:W-:Y:S02]  /*260e0*/  PRMT R3, RZ, 0x7610, R3 ;  /* 0x00007610ff037816 */ /* 0x000fe40000000003 */
[----:B------:R-:W-:Y:S02]  /*260f0*/  ISETP.GT.AND P1, PT, R4, 0x1f, PT ;  /* 0x0000001f0400780c */ /* 0x000fe40003f24270 */
[----:B---3--:R-:W-:-:S04]  /*26100*/  @P2 LOP3.LUT R7, R7, R6, RZ, 0x3c, !PT ;  /* 0x0000000607072212 */ /* 0x008fc800078e3cff */
[----:B------:R-:W-:-:S04]  /*26110*/  @P2 LOP3.LUT R6, R7, R6, RZ, 0x3c, !PT ;  /* 0x0000000607062212 */ /* 0x000fc800078e3cff */
[----:B------:R-:W-:-:S05]  /*26120*/  @P2 LOP3.LUT R7, R7, R6, RZ, 0x3c, !PT ;  /* 0x0000000607072212 */ /* 0x000fca00078e3cff */
[----:B------:R-:W3:Y:S04]  /*26130*/  @P2 LDG.E.U16 R29, [R6.64] ;  /* 0x00000006061d2981 */ /* 0x000ee8000c1e1500 */
[----:B---3--:R1:W-:Y:S04]  /*26140*/  STL [R1+0x2f4], R29 ;  /* 0x0002f41d01007387 */ /* 0x0083e80000100800 */
[----:B-1----:R-:W3:Y:S04]  /*26150*/  LDL.LU R29, [R1+0xaa1c] ;  /* 0x00aa1c00011d7983 */ /* 0x002ee80000300800 */
[----:B------:R-:W4:Y:S04]  /*26160*/  LDL R6, [R1+0x1d84] ;  /* 0x001d840001067983 */ /* 0x000f280000100800 */
[----:B------:R-:W4:Y:S01]  /*26170*/  LDL R7, [R1+0x1d88] ;  /* 0x001d880001077983 */ /* 0x000f220000100800 */
[----:B--2---:R-:W-:-:S02]  /*26180*/  PRMT R27, RZ, 0x7610, R27 ;  /* 0x00007610ff1b7816 */ /* 0x004fc4000000001b */
[----:B------:R-:W-:Y:S02]  /*26190*/  ISETP.GT.AND P2, PT, R4, 0x20, PT ;  /* 0x000000200400780c */ /* 0x000fe40003f44270 */
[----:B----4-:R-:W-:-:S04]  /*261a0*/  @P0 LOP3.LUT R7, R7, R6, RZ, 0x3c, !PT ;  /* 0x0000000607070212 */ /* 0x010fc800078e3cff */
[----:B------:R-:W-:-:S04]  /*261b0*/  @P0 LOP3.LUT R6, R7, R6, RZ, 0x3c, !PT ;  /* 0x0000000607060212 */ /* 0x000fc800078e3cff */
[----:B------:R-:W-:-:S05]  /*261c0*/  @P0 LOP3.LUT R7, R7, R6, RZ, 0x3c, !PT ;  /* 0x0000000607070212 */ /* 0x000fca00078e3cff */
[----:B------:R1:W2:Y:S04]  /*261d0*/  @P0 LDG.E.U16 R0, [R6.64] ;  /* 0x0000000606000981 */ /* 0x0002a8000c1e1500 */
[----:B-1----:R-:W4:Y:S04]  /*261e0*/  LDL R6, [R1+0x1d7c] ;  /* 0x001d7c0001067983 */ /* 0x002f280000100800 */
[----:B------:R-:W4:Y:S01]  /*261f0*/  LDL R7, [R1+0x1d80] ;  /* 0x001d800001077983 */ /* 0x000f220000100800 */
[----:B---3--:R-:W-:-:S03]  /*26200*/  PRMT R29, RZ, 0x7610, R29 ;  /* 0x00007610ff1d7816 */ /* 0x008fc6000000001d */
[----:B--2---:R-:W-:Y:S01]  /*26210*/  STL [R1+0xa70c], R0 ;  /* 0x00a70c0001007387 */ /* 0x004fe20000100800 */
[----:B----4-:R-:W-:-:S04]  /*26220*/  @P0 LOP3.LUT R7, R7, R6, RZ, 0x3c, !PT ;  /* 0x0000000607070212 */ /* 0x010fc800078e3cff */
[----:B------:R-:W-:-:S04]  /*26230*/  @P0 LOP3.LUT R6, R7, R6, RZ, 0x3c, !PT ;  /* 0x0000000607060212 */ /* 0x000fc800078e3cff */
[----:B------:R-:W-:-:S05]  /*26240*/  @P0 LOP3.LUT R7, R7, R6, RZ, 0x3c, !PT ;  /* 0x0000000607070212 */ /* 0x000fca00078e3cff */
[----:B------:R1:W2:Y:S04]  /*26250*/  @P0 LDG.E.U16 R3, [R6.64] ;  /* 0x0000000606030981 */ /* 0x0002a8000c1e1500 */
[----:B-1----:R-:W3:Y:S04]  /*26260*/  LDL R6, [R1+0x1d74] ;  /* 0x001d740001067983 */ /* 0x002ee80000100800 */
[----:B------:R-:W3:Y:S01]  /*26270*/  LDL R7, [R1+0x1d78] ;  /* 0x001d780001077983 */ /* 0x000ee20000100800 */
[----:B------:R-:W-:-:S03]  /*26280*/  ISETP.GT.AND P0, PT, R4, 0x21, PT ;  /* 0x000000210400780c */ /* 0x000fc60003f04270 */
[----:B--2---:R-:W-:Y:S01]  /*26290*/  STL [R1+0xa710], R3 ;  /* 0x00a7100301007387 */ /* 0x004fe20000100800 */
        /* <DEDUP_REMOVED lines=103> */
[----:B------:R-:W-:Y:S02]  /*26910*/  ISETP.GT.AND P2, PT, R4, 0x26, PT ;  /* 0x000000260400780c */ /* 0x000fe40003f44270 */
        /* <DEDUP_REMOVED lines=8> */
[----:B------:R-:W3:Y:S02]  /*269a0*/  LDL R7, [R1+0x1d18] ;  /* 0x001d180001077983 */ /* 0x000ee40000100800 */
        /* <DEDUP_REMOVED lines=16> */
[----:B---3--:R-:W-:Y:S02]  /*26ab0*/  PRMT R29, RZ, 0x7610, R29 ;  /* 0x00007610ff1d7816 */ /* 0x008fe4000000001d */
[----:B------:R-:W-:Y:S01]  /*26ac0*/  ISETP.GT.AND P1, PT, R4, 0x28, PT ;  /* 0x000000280400780c */ /* 0x000fe20003f24270 */
[----:B--2---:R-:W-:Y:S01]  /*26ad0*/  STL [R1+0xa764], R3 ;  /* 0x00a7640301007387 */ /* 0x004fe20000100800 */
[----:B----4-:R-:W-:-:S04]  /*26ae0*/  @P2 LOP3.LUT R7, R7, R6, RZ, 0x3c, !PT ;  /* 0x0000000607072212 */ /* 0x010fc800078e3cff */
        /* <DEDUP_REMOVED lines=130> */
[----:B---3--:R-:W-:-:S02]  /*27310*/  PRMT R29, RZ, 0x7610, R29 ;  /* 0x00007610ff1d7816 */ /* 0x008fc4000000001d */
[----:B----4-:R-:W-:-:S04]  /*27320*/  @P0 LOP3.LUT R7, R7, R6, RZ, 0x3c, !PT ;  /* 0x0000000607070212 */ /* 0x010fc800078e3cff */
[----:B------:R-:W-:-:S04]  /*27330*/  @P0 LOP3.LUT R6, R7, R6, RZ, 0x3c, !PT ;  /* 0x0000000607060212 */ /* 0x000fc800078e3cff */
[----:B------:R-:W-:-:S05]  /*27340*/  @P0 LOP3.LUT R7, R7, R6, RZ, 0x3c, !PT ;  /* 0x0000000607070212 */ /* 0x000fca00078e3cff */
[----:B------:R1:W3:Y:S04]  /*27350*/  @P0 LDG.E.U16 R0, [R6.64] ;  /* 0x0000000606000981 */ /* 0x0002e8000c1e1500 */
[----:B-1----:R-:W4:Y:S04]  /*27360*/  LDL R6, [R1+0x1c8c] ;  /* 0x001c8c0001067983 */ /* 0x002f280000100800 */
[----:B------:R-:W4:Y:S01]  /*27370*/  LDL R7, [R1+0x1c90] ;  /* 0x001c900001077983 */ /* 0x000f220000100800 */
[----:B--2---:R-:W-:Y:S02]  /*27380*/  PRMT R27, RZ, 0x7610, R27 ;  /* 0x00007610ff1b7816 */ /* 0x004fe4000000001b */
[----:B------:R-:W-:Y:S01]  /*27390*/  ISETP.GT.AND P2, PT, R4, 0x2f, PT ;  /* 0x0000002f0400780c */ /* 0x000fe20003f44270 */
[----:B---3--:R-:W-:Y:S01]  /*273a0*/  STL [R1+0xa768], R0 ;  /* 0x00a7680001007387 */ /* 0x008fe20000100800 */
        /* <DEDUP_REMOVED lines=257> */
[----:B------:R-:W3:Y:S04]  /*283c0*/  @P2 LDG.E.U16 R29, [R6.64] ;  /* 0x00000006061d2981 */ /* 0x000ee8000c1e1500 */
[----:B---3--:R1:W-:Y:S04]  /*283d0*/  STL [R1+0x190], R29 ;  /* 0x0001901d01007387 */ /* 0x0083e80000100800 */
[----:B-1----:R-:W3:Y:S04]  /*283e0*/  LDL.LU R29, [R1+0xa940] ;  /* 0x00a94000011d7983 */ /* 0x002ee80000300800 */
[----:B------:R-:W4:Y:S04]  /*283f0*/  LDL R6, [R1+0x1bac] ;  /* 0x001bac0001067983 */ /* 0x000f280000100800 */
[----:B------:R-:W4:Y:S01]  /*28400*/  LDL R7, [R1+0x1bb0] ;  /* 0x001bb00001077983 */ /* 0x000f220000100800 */
[----:B------:R-:W-:-:S02]  /*28410*/  ISETP.GT.AND P0, PT, R4, 0x3c, PT ;  /* 0x0000003c0400780c */ /* 0x000fc40003f04270 */
[----:B---3--:R-:W-:Y:S02]  /*28420*/  PRMT R29, RZ, 0x7610, R29 ;  /* 0x00007610ff1d7816 */ /* 0x008fe4000000001d */
        /* <DEDUP_REMOVED lines=366> */
[----:B-1----:R-:W3:Y:S01]  /*29b10*/  LDL.LU R29, [R1+0xa8a4] ;  /* 0x00a8a400011d7983 */ /* 0x002ee20000300800 */
[----:B------:R-:W4:Y:S02]  /*29b20*/  LDL R6, [R1+0x1a74] ;  /* 0x001a740001067983 */ /* 0x000f240000100800 */
[----:B------:R-:W4:Y:S01]  /*29b30*/  LDL R7, [R1+0x1a78] ;  /* 0x001a780001077983 */ /* 0x000f220000100800 */
[----:B---3--:R-:W-:-:S02]  /*29b40*/  PRMT R29, RZ, 0x7610, R29 ;  /* 0x00007610ff1d7816 */ /* 0x008fc4000000001d */
        /* <DEDUP_REMOVED lines=160> */
[----:B------:R-:W-:-:S02]  /*2a550*/  PRMT R2, RZ, 0x7610, R2 ;  /* 0x00007610ff027816 */ /* 0x000fc40000000002 */
[----:B------:R-:W-:Y:S02]  /*2a560*/  ISETP.GT.AND P0, PT, R4, 0x58, PT ;  /* 0x000000580400780c */ /* 0x000fe40003f04270 */
[----:B----4-:R-:W-:-:S04]  /*2a570*/  @P1 LOP3.LUT R7, R7, R6, RZ, 0x3c, !PT ;  /* 0x0000000607071212 */ /* 0x010fc800078e3cff */
[----:B------:R-:W-:-:S04]  /*2a580*/  @P1 LOP3.LUT R6, R7, R6, RZ, 0x3c, !PT ;  /* 0x0000000607061212 */ /* 0x000fc800078e3cff */
[----:B------:R-:W-:-:S05]  /*2a590*/  @P1 LOP3.LUT R7, R7, R6, RZ, 0x3c, !PT ;  /* 0x0000000607071212 */ /* 0x000fca00078e3cff */
[----:B------:R1:W4:Y:S04]  /*2a5a0*/  @P1 LDG.E.U16 R2, [R6.64] ;  /* 0x0000000606021981 */ /* 0x000328000c1e1500 */
[----:B-1----:R-:W2:Y:S04]  /*2a5b0*/  LDL R6, [R1+0x1f94] ;  /* 0x001f940001067983 */ /* 0x002ea80000100800 */
[----:B------:R-:W2:Y:S01]  /*2a5c0*/  LDL R7, [R1+0x1fbc] ;  /* 0x001fbc0001077983 */ /* 0x000ea20000100800 */
[----:B---3--:R-:W-:-:S03]  /*2a5d0*/  PRMT R29, RZ, 0x7610, R29 ;  /* 0x00007610ff1d7816 */ /* 0x008fc6000000001d */
[----:B----4-:R-:W-:Y:S01]  /*2a5e0*/  STL [R1+0xa520], R2 ;  /* 0x00a5200201007387 */ /* 0x010fe20000100800 */
[----:B------:R-:W-:Y:S01]  /*2a5f0*/  STL [R1+0xa714], R2 ;  /* 0x00a7140201007387 */ /* 0x000fe20000100800 */
[----:B--2---:R-:W-:-:S04]  /*2a600*/  @P0 LOP3.LUT R7, R7, R6, RZ, 0x3c, !PT ;  /* 0x0000000607070212 */ /* 0x004fc800078e3cff */
[----:B------:R-:W-:-:S04]  /*2a610*/  @P0 LOP3.LUT R6, R7, R6, RZ, 0x3c, !PT ;  /* 0x0000000607060212 */ /* 0x000fc800078e3cff */
[----:B------:R-:W-:-:S05]  /*2a620*/  @P0 LOP3.LUT R7, R7, R6, RZ, 0x3c, !PT ;  /* 0x0000000607070212 */ /* 0x000fca00078e3cff */
[----:B------:R-:W2:Y:S04]  /*2a630*/  @P0 LDG.E.U16 R29, [R6.64] ;  /* 0x00000006061d0981 */ /* 0x000ea8000c1e1500 */
[----:B--2---:R1:W-:Y:S04]  /*2a640*/  STL [R1+0x98], R29 ;  /* 0x0000981d01007387 */ /* 0x0043e80000100800 */
[----:B-1----:R-:W2:Y:S01]  /*2a650*/  LDL.LU R29, [R1+0xa85c] ;  /* 0x00a85c00011d7983 */ /* 0x002ea20000300800 */
[----:B------:R-:W3:Y:S02]  /*2a660*/  LDL R6, [R1+0x1fb8] ;  /* 0x001fb80001067983 */ /* 0x000ee40000100800 */
        /* <DEDUP_REMOVED lines=8> */
[----:B-1----:R-:W2:Y:S01]  /*2a6f0*/  LDL.LU R29, [R1+0xa858] ;  /* 0x00a85800011d7983 */ /* 0x002ea20000300800 */
[----:B------:R-:W3:Y:S02]  /*2a700*/  LDL R6, [R1+0x1fc0] ;  /* 0x001fc00001067983 */ /* 0x000ee40000100800 */
[----:B------:R-:W3:Y:S01]  /*2a710*/  LDL R7, [R1+0x1fcc] ;  /* 0x001fcc0001077983 */ /* 0x000ee20000100800 */
[----:B--2---:R-:W-:-:S02]  /*2a720*/  PRMT R29, RZ, 0x7610, R29 ;  /* 0x00007610ff1d7816 */ /* 0x004fc4000000001d */
        /* <DEDUP_REMOVED lines=56> */
[----:B------:R-:W-:-:S02]  /*2aab0*/  PRMT R28, RZ, 0x7610, R28 ;  /* 0x00007610ff1c7816 */ /* 0x000fc4000000001c */
[----:B---3--:R-:W-:-:S04]  /*2aac0*/  @P0 LOP3.LUT R7, R7, R6, RZ, 0x3c, !PT ;  /* 0x0000000607070212 */ /* 0x008fc800078e3cff */
        /* <DEDUP_REMOVED lines=55> */
[----:B----4-:R-:W-:-:S04]  /*2ae40*/  @P1 LOP3.LUT R7, R7, R6, RZ, 0x3c, !PT ;  /* 0x0000000607071212 */ /* 0x010fc800078e3cff */
[----:B------:R-:W-:-:S04]  /*2ae50*/  @P1 LOP3.LUT R6, R7, R6, RZ, 0x3c, !PT ;  /* 0x0000000607061212 */ /* 0x000fc800078e3cff */
[----:B------:R-:W-:-:S05]  /*2ae60*/  @P1 LOP3.LUT R7, R7, R6, RZ, 0x3c, !PT ;  /* 0x0000000607071212 */ /* 0x000fca00078e3cff */
[----:B------:R-:W4:Y:S04]  /*2ae70*/  @P1 LDG.E.U16 R26, [R6.64] ;  /* 0x00000006061a1981 */ /* 0x000f28000c1e1500 */
[----:B----4-:R1:W-:Y:S04]  /*2ae80*/  STL [R1+0x510], R26 ;  /* 0x0005101a01007387 */ /* 0x0103e80000100800 */
[----:B-1----:R-:W4:Y:S01]  /*2ae90*/  LDL.LU R26, [R1+0xa828] ;  /* 0x00a82800011a7983 */ /* 0x002f220000300800 */
[----:B------:R-:W2:Y:S02]  /*2aea0*/  LDL R6, [R1+0x2028] ;  /* 0x0020280001067983 */ /* 0x000ea40000100800 */
[----:B------:R-:W2:Y:S01]  /*2aeb0*/  LDL R7, [R1+0x2030] ;  /* 0x0020300001077983 */ /* 0x000ea20000100800 */
[----:B------:R-:W-:-:S02]  /*2aec0*/  PRMT R25, RZ, 0x7610, R25 ;  /* 0x00007610ff197816 */ /* 0x000fc40000000019 */
[----:B------:R-:W-:Y:S02]  /*2aed0*/  ISETP.GT.AND P0, PT, R4, 0x60, PT ;  /* 0x000000600400780c */ /* 0x000fe40003f04270 */
[----:B--2---:R-:W-:-:S04]  /*2aee0*/  @P1 LOP3.LUT R7, R7, R6, RZ, 0x3c, !PT ;  /* 0x0000000607071212 */ /* 0x004fc800078e3cff */
[----:B------:R-:W-:-:S04]  /*2aef0*/  @P1 LOP3.LUT R6, R7, R6, RZ, 0x3c, !PT ;  /* 0x0000000607061212 */ /* 0x000fc800078e3cff */
[----:B------:R-:W-:-:S05]  /*2af00*/  @P1 LOP3.LUT R7, R7, R6, RZ, 0x3c, !PT ;  /* 0x0000000607071212 */ /* 0x000fca00078e3cff */
[----:B------:R-:W2:Y:S04]  /*2af10*/  @P1 LDG.E.U16 R25, [R6.64] ;  /* 0x0000000606191981 */ /* 0x000ea8000c1e1500 */
[----:B--2---:R1:W-:Y:S04]  /*2af20*/  STL [R1+0x50c], R25 ;  /* 0x00050c1901007387 */ /* 0x0043e80000100800 */
[----:B-1----:R-:W2:Y:S01]  /*2af30*/  LDL.LU R25, [R1+0xa824] ;  /* 0x00a8240001197983 */ /* 0x002ea20000300800 */
[----:B------:R-:W2:Y:S02]  /*2af40*/  LDL R6, [R1+0x2014] ;  /* 0x0020140001067983 */ /* 0x000ea40000100800 */
[----:B------:R-:W2:Y:S01]  /*2af50*/  LDL R7, [R1+0x203c] ;  /* 0x00203c0001077983 */ /* 0x000ea20000100800 */
[----:B------:R-:W-:-:S02]  /*2af60*/  PRMT R24, RZ, 0x7610, R24 ;  /* 0x00007610ff187816 */ /* 0x000fc40000000018 */
        /* <DEDUP_REMOVED lines=89> */
[----:B------:R1:W2:Y:S04]  /*2b500*/  @P0 LDG.E.U16 R3, [R6.64] ;  /* 0x0000000606030981 */ /* 0x0002a8000c1e1500 */
[----:B-1----:R-:W3:Y:S04]  /*2b510*/  LDL R6, [R1+0x2080] ;  /* 0x0020800001067983 */ /* 0x002ee80000100800 */
[----:B------:R-:W3:Y:S01]  /*2b520*/  LDL R7, [R1+0x208c] ;  /* 0x00208c0001077983 */ /* 0x000ee20000100800 */
[----:B------:R-:W-:-:S03]  /*2b530*/  PRMT R15, RZ, 0x7610, R15 ;  /* 0x00007610ff0f7816 */ /* 0x000fc6000000000f */
[----:B--2---:R-:W-:Y:S01]  /*2b540*/  STL [R1+0xa774], R3 ;  /* 0x00a7740301007387 */ /* 0x004fe20000100800 */
        /* <DEDUP_REMOVED lines=51> */
[----:B------:R1:W2:Y:S04]  /*2b880*/  @P2 LDG.E.U16 R29, [R6.64] ;  /* 0x00000006061d2981 */ /* 0x0002a8000c1e1500 */
[----:B-1----:R-:W3:Y:S04]  /*2b890*/  LDL R6, [R1+0x20c8] ;  /* 0x0020c80001067983 */ /* 0x002ee80000100800 */
[----:B------:R-:W3:Y:S01]  /*2b8a0*/  LDL R7, [R1+0x20d0] ;  /* 0x0020d00001077983 */ /* 0x000ee20000100800 */
[----:B------:R-:W-:-:S03]  /*2b8b0*/  PRMT R10, RZ, 0x7610, R10 ;  /* 0x00007610ff0a7816 */ /* 0x000fc6000000000a */
[----:B--2---:R1:W-:Y:S04]  /*2b8c0*/  STL [R1+0x30], R29 ;  /* 0x0000301d01007387 */ /* 0x0043e80000100800 */
[----:B-1----:R-:W2:Y:S01]  /*2b8d0*/  LDL R29, [R1+0x20f0] ;  /* 0x0020f000011d7983 */ /* 0x002ea20000100800 */
[-C--:B---3--:R-:W-:Y:S02]  /*2b8e0*/  @P2 LOP3.LUT R7, R7, R6.reuse, RZ, 0x3c, !PT ;  /* 0x0000000607072212 */ /* 0x088fe400078e3cff */
[----:B------:R-:W-:Y:S02]  /*2b8f0*/  ISETP.GT.AND P1, PT, R4, 0x6a, PT ;  /* 0x0000006a0400780c */ /* 0x000fe40003f24270 */
        /* <DEDUP_REMOVED lines=31> */
[----:B-1----:R-:W3:Y:S01]  /*2baf0*/  LDL R7, [R1+0x20e8] ;  /* 0x0020e80001077983 */ /* 0x002ee20000100800 */
[----:B------:R-:W-:Y:S01]  /*2bb00*/  PRMT R3, RZ, 0x7610, R3 ;  /* 0x00007610ff037816 */ /* 0x000fe20000000003 */
[----:B------:R-:W-:Y:S01]  /*2bb10*/  @P2 IMAD.MOV.U32 R6, RZ, RZ, R29 ;  /* 0x000000ffff062224 */ /* 0x000fe200078e001d */
[----:B------:R-:W-:Y:S01]  /*2bb20*/  ISETP.GT.AND P1, PT, R4, 0x6c, PT ;  /* 0x0000006c0400780c */ /* 0x000fe20003f24270 */
[----:B--2---:R1:W-:Y:S01]  /*2bb30*/  STL [R1+0xa784], R28 ;  /* 0x00a7841c01007387 */ /* 0x0043e20000100800 */
[----:B------:R-:W-:Y:S01]  /*2bb40*/  PRMT R2, RZ, 0x7610, R2 ;  /* 0x00007610ff027816 */ /* 0x000fe20000000002 */
[----:B------:R-:W2:Y:S02]  /*2bb50*/  LDL R29, [R1+0x2144] ;  /* 0x00214400011d7983 */ /* 0x000ea40000100800 */
[----:B---3--:R3:W2:Y:S04]  /*2bb60*/  @P2 LDG.E.U16 R3, [R6.64] ;  /* 0x0000000606032981 */ /* 0x0086a8000c1e1500 */
[----:B---3--:R-:W3:Y:S04]  /*2bb70*/  LDL R6, [R1+0x20d4] ;  /* 0x0020d40001067983 */ /* 0x008ee80000100800 */
[----:B------:R-:W3:Y:S04]  /*2bb80*/  LDL R7, [R1+0x20fc] ;  /* 0x0020fc0001077983 */ /* 0x000ee80000100800 */
[----:B--2---:R-:W-:Y:S01]  /*2bb90*/  STL [R1+0xa788], R3 ;  /* 0x00a7880301007387 */ /* 0x004fe20000100800 */
[----:B---3--:R-:W-:-:S04]  /*2bba0*/  @P1 LOP3.LUT R7, R7, R6, RZ, 0x3c, !PT ;  /* 0x0000000607071212 */ /* 0x008fc800078e3cff */
[----:B------:R-:W-:-:S04]  /*2bbb0*/  @P1 LOP3.LUT R6, R7, R6, RZ, 0x3c, !PT ;  /* 0x0000000607061212 */ /* 0x000fc800078e3cff */
[----:B------:R-:W-:-:S05]  /*2bbc0*/  @P1 LOP3.LUT R7, R7, R6, RZ, 0x3c, !PT ;  /* 0x0000000607071212 */ /* 0x000fca00078e3cff */
[----:B------:R2:W3:Y:S04]  /*2bbd0*/  @P1 LDG.E.U16 R2, [R6.64] ;  /* 0x0000000606021981 */ /* 0x0004e8000c1e1500 */
[----:B--2---:R-:W2:Y:S04]  /*2bbe0*/  LDL R6, [R1+0x20f8] ;  /* 0x0020f80001067983 */ /* 0x004ea80000100800 */
[----:B------:R-:W2:Y:S01]  /*2bbf0*/  LDL R7, [R1+0x2104] ;  /* 0x0021040001077983 */ /* 0x000ea20000100800 */
[----:B------:R-:W-:Y:S02]  /*2bc00*/  PRMT R0, RZ, 0x7610, R0 ;  /* 0x00007610ff007816 */ /* 0x000fe40000000000 */
[----:B------:R-:W-:Y:S01]  /*2bc10*/  ISETP.GT.AND P2, PT, R4, 0x70, PT ;  /* 0x000000700400780c */ /* 0x000fe20003f44270 */
[----:B---3--:R3:W-:Y:S01]  /*2bc20*/  STL [R1+0xa778], R2 ;  /* 0x00a7780201007387 */ /* 0x0087e20000100800 */
[----:B--2---:R-:W-:-:S04]  /*2bc30*/  @P1 LOP3.LUT R7, R7, R6, RZ, 0x3c, !PT ;  /* 0x0000000607071212 */ /* 0x004fc800078e3cff */
[----:B------:R-:W-:-:S04]  /*2bc40*/  @P1 LOP3.LUT R6, R7, R6, RZ, 0x3c, !PT ;  /* 0x0000000607061212 */ /* 0x000fc800078e3cff */
[----:B------:R-:W-:-:S05]  /*2bc50*/  @P1 LOP3.LUT R7, R7, R6, RZ, 0x3c, !PT ;  /* 0x0000000607071212 */ /* 0x000fca00078e3cff */
[----:B------:R2:W3:Y:S04]  /*2bc60*/  @P1 LDG.E.U16 R0, [R6.64] ;  /* 0x0000000606001981 */ /* 0x0004e8000c1e1500 */
[----:B--2---:R-:W2:Y:S04]  /*2bc70*/  LDL R6, [R1+0x2114] ;  /* 0x0021140001067983 */ /* 0x004ea80000100800 */
[----:B------:R-:W2:Y:S01]  /*2bc80*/  LDL R7, [R1+0x213c] ;  /* 0x00213c0001077983 */ /* 0x000ea20000100800 */
[----:B-1----:R-:W-:-:S03]  /*2bc90*/  PRMT R28, RZ, 0x7610, R28 ;  /* 0x00007610ff1c7816 */ /* 0x002fc6000000001c */
[----:B---3--:R-:W-:Y:S01]  /*2bca0*/  STL [R1+0xa77c], R0 ;  /* 0x00a77c0001007387 */ /* 0x008fe20000100800 */
        /* <DEDUP_REMOVED lines=9> */
[----:B------:R-:W2:Y:S03]  /*2bd40*/  LDL R29, [R1+0x2140] ;  /* 0x00214000011d7983 */ /* 0x000ea60000100800 */
[----:B---3--:R3:W2:Y:S04]  /*2bd50*/  @P2 LDG.E.U16 R2, [R6.64] ;  /* 0x0000000606022981 */ /* 0x0086a8000c1e1500 */
[----:B-1----:R-:W4:Y:S04]  /*2bd60*/  LDL R28, [R1+0x214c] ;  /* 0x00214c00011c7983 */ /* 0x002f280000100800 */
[----:B---3--:R-:W3:Y:S04]  /*2bd70*/  LDL R6, [R1+0x2194] ;  /* 0x0021940001067983 */ /* 0x008ee80000100800 */
[----:B------:R-:W3:Y:S01]  /*2bd80*/  LDL R7, [R1+0x21bc] ;  /* 0x0021bc0001077983 */ /* 0x000ee20000100800 */
[----:B------:R-:W-:-:S03]  /*2bd90*/  PRMT R0, RZ, 0x7610, R0 ;  /* 0x00007610ff007816 */ /* 0x000fc60000000000 */
[----:B--2---:R1:W-:Y:S04]  /*2bda0*/  STL [R1+0xa7d0], R2 ;  /* 0x00a7d00201007387 */ /* 0x0043e80000100800 */
[----:B-1----:R-:W2:Y:S01]  /*2bdb0*/  LDL R2, [R1+0x21c4] ;  /* 0x0021c40001027983 */ /* 0x002ea20000100800 */
[----:B---3--:R-:W-:-:S04]  /*2bdc0*/  @P3 LOP3.LUT R7, R7, R6, RZ, 0x3c, !PT ;  /* 0x0000000607073212 */ /* 0x008fc800078e3cff */
[----:B------:R-:W-:-:S04]  /*2bdd0*/  @P3 LOP3.LUT R6, R7, R6, RZ, 0x3c, !PT ;  /* 0x0000000607063212 */ /* 0x000fc800078e3cff */
[----:B------:R-:W-:-:S05]  /*2bde0*/  @P3 LOP3.LUT R7, R7, R6, RZ, 0x3c, !PT ;  /* 0x0000000607073212 */ /* 0x000fca00078e3cff */
[----:B------:R1:W3:Y:S04]  /*2bdf0*/  @P3 LDG.E.U16 R0, [R6.64] ;  /* 0x0000000606003981 */ /* 0x0002e8000c1e1500 */
[----:B-1----:R-:W4:Y:S01]  /*2be00*/  LDL R7, [R1+0x21b8] ;  /* 0x0021b80001077983 */ /* 0x002f220000100800 */
[----:B------:R-:W-:Y:S01]  /*2be10*/  PRMT R3, RZ, 0x7610, R3 ;  /* 0x00007610ff037816 */ /* 0x000fe20000000003 */
[----:B--2---:R-:W-:Y:S02]  /*2be20*/  @P3 IMAD.MOV.U32 R6, RZ, RZ, R2 ;  /* 0x000000ffff063224 */ /* 0x004fe400078e0002 */
[----:B---3--:R-:W-:Y:S01]  /*2be30*/  STL [R1+0xa7d4], R0 ;  /* 0x00a7d40001007387 */ /* 0x008fe20000100800 */
[----:B------:R-:W-:Y:S02]  /*2be40*/  ISETP.GT.AND P1, PT, R4, 0x6d, PT ;  /* 0x0000006d0400780c */ /* 0x000fe40003f24270 */
[----:B0-----:R-:W-:-:S02]  /*2be50*/  PRMT R5, RZ, 0x7610, R5 ;  /* 0x00007610ff057816 */ /* 0x001fc40000000005 */
[----:B------:R-:W-:Y:S02]  /*2be60*/  ISETP.GT.AND P2, PT, R4, 0x71, PT ;  /* 0x000000710400780c */ /* 0x000fe40003f44270 */
[----:B------:R-:W-:Y:S01]  /*2be70*/  PRMT R27, RZ, 0x7610, R27 ;  /* 0x00007610ff1b7816 */ /* 0x000fe2000000001b */
[----:B------:R-:W2:Y:S04]  /*2be80*/  LDL R2, [R1+0x21cc] ;  /* 0x0021cc0001027983 */ /* 0x000ea80000100800 */
[----:B----4-:R0:W3:Y:S04]  /*2be90*/  @P3 LDG.E.U16 R3, [R6.64] ;  /* 0x0000000606033981 */ /* 0x0100e8000c1e1500 */
[----:B0-----:R-:W4:Y:S04]  /*2bea0*/  LDL R6, [R1+0x2100] ;  /* 0x0021000001067983 */ /* 0x001f280000100800 */
[----:B------:R-:W4:Y:S02]  /*2beb0*/  LDL R7, [R1+0x210c] ;  /* 0x00210c0001077983 */ /* 0x000f240000100800 */
[----:B----4-:R-:W-:-:S04]  /*2bec0*/  @P1 LOP3.LUT R7, R7, R6, RZ, 0x3c, !PT ;  /* 0x0000000607071212 */ /* 0x010fc800078e3cff */
[----:B------:R-:W-:-:S04]  /*2bed0*/  @P1 LOP3.LUT R6, R7, R6, RZ, 0x3c, !PT ;  /* 0x0000000607061212 */ /* 0x000fc800078e3cff */
[----:B------:R-:W-:-:S05]  /*2bee0*/  @P1 LOP3.LUT R7, R7, R6, RZ, 0x3c, !PT ;  /* 0x0000000607071212 */ /* 0x000fca00078e3cff */
[----:B------:R0:W4:Y:S04]  /*2bef0*/  @P1 LDG.E.U16 R5, [R6.64] ;  /* 0x0000000606051981 */ /* 0x000128000c1e1500 */
[----:B---3--:R1:W-:Y:S01]  /*2bf00*/  STL [R1+0xa7d8], R3 ;  /* 0x00a7d80301007387 */ /* 0x0083e20000100800 */
[----:B0-----:R-:W-:Y:S02]  /*2bf10*/  @P2 IMAD.MOV.U32 R6, RZ, RZ, R28 ;  /* 0x000000ffff062224 */ /* 0x001fe400078e001c */
[----:B------:R-:W-:Y:S01]  /*2bf20*/  @P2 IMAD.MOV.U32 R7, RZ, RZ, R29 ;  /* 0x000000ffff072224 */ /* 0x000fe200078e001d */
[----:B-1----:R-:W3:Y:S04]  /*2bf30*/  LDL R3, [R1+0x21c0] ;  /* 0x0021c00001037983 */ /* 0x002ee80000100800 */
[----:B------:R0:W2:Y:S04]  /*2bf40*/  @P2 LDG.E.U16 R27, [R6.64] ;  /* 0x00000006061b2981 */ /* 0x0000a8000c1e1500 */
[----:B----4-:R1:W-:Y:S04]  /*2bf50*/  STL [R1], R5 ;  /* 0x0000000501007387 */ /* 0x0103e80000100800 */
[----:B-1----:R-:W4:Y:S01]  /*2bf60*/  LDL.LU R5, [R1+0xa7dc] ;  /* 0x00a7dc0001057983 */ /* 0x002f220000300800 */
[----:B0-----:R-:W2:Y:S02]  /*2bf70*/  LDL R6, [R1+0x2148] ;  /* 0x0021480001067983 */ /* 0x001ea40000100800 */
[----:B------:R-:W2:Y:S01]  /*2bf80*/  LDL R7, [R1+0x2150] ;  /* 0x0021500001077983 */ /* 0x000ea20000100800 */
[----:B------:R-:W-:Y:S01]  /*2bf90*/  PRMT R26, RZ, 0x7610, R26 ;  /* 0x00007610ff1a7816 */ /* 0x000fe2000000001a */
[----:B------:R-:W3:Y:S04]  /*2bfa0*/  LDL R29, [R1+0x21c8] ;  /* 0x0021c800011d7983 */ /* 0x000ee80000100800 */
[----:B------:R-:W3:Y:S01]  /*2bfb0*/  LDL R28, [R1+0x21d0] ;  /* 0x0021d000011c7983 */ /* 0x000ee20000100800 */
[----:B------:R-:W-:-:S02]  /*2bfc0*/  ISETP.GT.AND P3, PT, R4, 0x79, PT ;  /* 0x000000790400780c */ /* 0x000fc40003f64270 */
[----:B--2---:R-:W-:-:S04]  /*2bfd0*/  @P2 LOP3.LUT R7, R7, R6, RZ, 0x3c, !PT ;  /* 0x0000000607072212 */ /* 0x004fc800078e3cff */
[----:B------:R-:W-:-:S04]  /*2bfe0*/  @P2 LOP3.LUT R6, R7, R6, RZ, 0x3c, !PT ;  /* 0x0000000607062212 */ /* 0x000fc800078e3cff */
[----:B------:R-:W-:-:S05]  /*2bff0*/  @P2 LOP3.LUT R7, R7, R6, RZ, 0x3c, !PT ;  /* 0x0000000607072212 */ /* 0x000fca00078e3cff */
[----:B------:R0:W2:Y:S01]  /*2c000*/  @P2 LDG.E.U16 R26, [R6.64] ;  /* 0x00000006061a2981 */ /* 0x0000a2000c1e1500 */
[----:B------:R-:W-:-:S03]  /*2c010*/  PRMT R25, RZ, 0x7610, R25 ;  /* 0x00007610ff197816 */ /* 0x000fc60000000019 */
[----:B------:R1:W-:Y:S01]  /*2c020*/  STL [R1+0xa7bc], R27 ;  /* 0x00a7bc1b01007387 */ /* 0x0003e20000100800 */
[----:B------:R-:W-:Y:S01]  /*2c030*/  PRMT R24, RZ, 0x7610, R24 ;  /* 0x00007610ff187816 */ /* 0x000fe20000000018 */
[----:B0-----:R-:W-:Y:S02]  /*2c040*/  @P3 IMAD.MOV.U32 R6, RZ, RZ, R2 ;  /* 0x000000ffff063224 */ /* 0x001fe400078e0002 */
[----:B---3--:R-:W-:Y:S01]  /*2c050*/  @P3 IMAD.MOV.U32 R7, RZ, RZ, R3 ;  /* 0x000000ffff073224 */ /* 0x008fe200078e0003 */
[----:B-1----:R-:W3:Y:S04]  /*2c060*/  LDL R27, [R1+0x215c] ;  /* 0x00215c00011b7983 */ /* 0x002ee80000100800 */
[----:B------:R0:W3:Y:S02]  /*2c070*/  @P3 LDG.E.U16 R25, [R6.64] ;  /* 0x0000000606193981 */ /* 0x0000e4000c1e1500 */
[----:B0-----:R-:W-:-:S02]  /*2c080*/  @P3 IMAD.MOV.U32 R6, RZ, RZ, R28 ;  /* 0x000000ffff063224 */ /* 0x001fc400078e001c */
[----:B------:R-:W-:-:S05]  /*2c090*/  @P3 IMAD.MOV.U32 R7, RZ, RZ, R29 ;  /* 0x000000ffff073224 */ /* 0x000fca00078e001d */
[----:B------:R0:W4:Y:S04]  /*2c0a0*/  @P3 LDG.E.U16 R24, [R6.64] ;  /* 0x0000000606183981 */ /* 0x000128000c1e1500 */
[----:B--2---:R1:W-:Y:S01]  /*2c0b0*/  STL [R1+0xa7c0], R26 ;  /* 0x00a7c01a01007387 */ /* 0x0043e20000100800 */
[----:B------:R-:W2:Y:S02]  /*2c0c0*/  LDL R3, [R1+0x2158] ;  /* 0x0021580001037983 */ /* 0x000ea40000100800 */
[----:B------:R-:W2:Y:S01]  /*2c0d0*/  LDL R2, [R1+0x2164] ;  /* 0x0021640001027983 */ /* 0x000ea20000100800 */
[----:B-1----:R-:W2:Y:S01]  /*2c0e0*/  LDL R26, [R1+0x2134] ;  /* 0x00213400011a7983 */ /* 0x002ea20000100800 */
[----:B------:R-:W-:Y:S02]  /*2c0f0*/  ISETP.GT.AND P2, PT, R4, 0x72, PT ;  /* 0x000000720400780c */ /* 0x000fe40003f44270 */
[----:B------:R-:W-:Y:S01]  /*2c100*/  PRMT R23, RZ, 0x7610, R23 ;  /* 0x00007610ff177816 */ /* 0x000fe20000000017 */
[----:B---3--:R-:W-:Y:S01]  /*2c110*/  STL [R1+0xa7c4], R25 ;  /* 0x00a7c41901007387 */ /* 0x008fe20000100800 */
[----:B------:R-:W3:Y:S02]  /*2c120*/  LDL R29, [R1+0x21b4] ;  /* 0x0021b400011d7983 */ /* 0x000ee40000100800 */
[----:B------:R-:W3:Y:S01]  /*2c130*/  LDL R28, [R1+0x21dc] ;  /* 0x0021dc00011c7983 */ /* 0x000ee20000100800 */
[----:B------:R-:W-:-:S06]  /*2c140*/  PRMT R22, RZ, 0x7610, R22 ;  /* 0x00007610ff167816 */ /* 0x000fcc0000000016 */
[----:B0-----:R-:W-:Y:S01]  /*2c150*/  @P2 IMAD.MOV.U32 R6, RZ, RZ, R27 ;  /* 0x000000ffff062224 */ /* 0x001fe200078e001b */
[----:B----4-:R-:W-:Y:S01]  /*2c160*/  STL [R1+0xa7c8], R24 ;  /* 0x00a7c81801007387 */ /* 0x010fe20000100800 */
[----:B------:R-:W4:Y:S02]  /*2c170*/  LDL R27, [R1+0x21d8] ;  /* 0x0021d800011b7983 */ /* 0x000f240000100800 */
[----:B--2---:R-:W-:Y:S02]  /*2c180*/  @P2 IMAD.MOV.U32 R7, RZ, RZ, R26 ;  /* 0x000000ffff072224 */ /* 0x004fe400078e001a */
[----:B------:R-:W2:Y:S04]  /*2c190*/  LDL R26, [R1+0x21e4] ;  /* 0x0021e400011a7983 */ /* 0x000ea80000100800 */
[----:B------:R0:W2:Y:S02]  /*2c1a0*/  @P2 LDG.E.U16 R23, [R6.64] ;  /* 0x0000000606172981 */ /* 0x0000a4000c1e1500 */
[----:B0-----:R-:W-:-:S02]  /*2c1b0*/  @P2 IMAD.MOV.U32 R6, RZ, RZ, R2 ;  /* 0x000000ffff062224 */ /* 0x001fc400078e0002 */
[----:B------:R-:W-:-:S05]  /*2c1c0*/  @P2 IMAD.MOV.U32 R7, RZ, RZ, R3 ;  /* 0x000000ffff072224 */ /* 0x000fca00078e0003 */
[----:B------:R3:W2:Y:S01]  /*2c1d0*/  @P2 LDG.E.U16 R22, [R6.64] ;  /* 0x0000000606162981 */ /* 0x0006a2000c1e1500 */
[----:B------:R-:W-:Y:S02]  /*2c1e0*/  ISETP.GT.AND P3, PT, R4, 0x7a, PT ;  /* 0x0000007a0400780c */ /* 0x000fe40003f64270 */
[----:B------:R-:W-:Y:S02]  /*2c1f0*/  PRMT R21, RZ, 0x7610, R21 ;  /* 0x00007610ff157816 */ /* 0x000fe40000000015 */
[----:B------:R-:W-:-:S09]  /*2c200*/  PRMT R20, RZ, 0x7610, R20 ;  /* 0x00007610ff147816 */ /* 0x000fd20000000014 */
[----:B---3--:R-:W-:Y:S02]  /*2c210*/  @P3 IMAD.MOV.U32 R6, RZ, RZ, R28 ;  /* 0x000000ffff063224 */ /* 0x008fe400078e001c */
[----:B------:R-:W-:-:S05]  /*2c220*/  @P3 IMAD.MOV.U32 R7, RZ, RZ, R29 ;  /* 0x000000ffff073224 */ /* 0x000fca00078e001d */
[----:B------:R4:W3:Y:S02]  /*2c230*/  @P3 LDG.E.U16 R21, [R6.64] ;  /* 0x0000000606153981 */ /* 0x0008e4000c1e1500 */
[----:B----4-:R-:W-:Y:S02]  /*2c240*/  @P3 IMAD.MOV.U32 R7, RZ, RZ, R27 ;  /* 0x000000ffff073224 */ /* 0x010fe400078e001b */
[----:B--2---:R-:W-:Y:S01]  /*2c250*/  @P3 IMAD.MOV.U32 R6, RZ, RZ, R26 ;  /* 0x000000ffff063224 */ /* 0x004fe200078e001a */
[----:B------:R-:W-:Y:S01]  /*2c260*/  STL [R1+0xa7a8], R23 ;  /* 0x00a7a81701007387 */ /* 0x000fe20000100800 */
[----:B------:R-:W2:Y:S02]  /*2c270*/  LDL R3, [R1+0x2160] ;  /* 0x0021600001037983 */ /* 0x000ea40000100800 */
[----:B------:R-:W4:Y:S01]  /*2c280*/  LDL R2, [R1+0x216c] ;  /* 0x00216c0001027983 */ /* 0x000f220000100800 */
[----:B------:R2:W4:Y:S04]  /*2c290*/  @P3 LDG.E.U16 R20, [R6.64] ;  /* 0x0000000606143981 */ /* 0x000528000c1e1500 */
[----:B------:R0:W-:Y:S01]  /*2c2a0*/  STL [R1+0xa7ac], R22 ;  /* 0x00a7ac1601007387 */ /* 0x0001e20000100800 */
[----:B------:R-:W4:Y:S03]  /*2c2b0*/  LDL R28, [R1+0x2168] ;  /* 0x00216800011c7983 */ /* 0x000f260000100800 */
[----:B0-----:R-:W4:Y:S01]  /*2c2c0*/  LDL R22, [R1+0x2170] ;  /* 0x0021700001167983 */ /* 0x001f220000100800 */
[----:B------:R-:W-:-:S02]  /*2c2d0*/  ISETP.GT.AND P2, PT, R4, 0x73, PT ;  /* 0x000000730400780c */ /* 0x000fc40003f44270 */
[----:B------:R-:W-:Y:S02]  /*2c2e0*/  PRMT R19, RZ, 0x7610, R19 ;  /* 0x00007610ff137816 */ /* 0x000fe40000000013 */
[----:B------:R-:W-:Y:S01]  /*2c2f0*/  PRMT R18, RZ, 0x7610, R18 ;  /* 0x00007610ff127816 */ /* 0x000fe20000000012 */
[----:B---3--:R0:W-:Y:S01]  /*2c300*/  STL [R1+0xa7b0], R21 ;  /* 0x00a7b01501007387 */ /* 0x0081e20000100800 */
[----:B------:R-:W3:Y:S02]  /*2c310*/  LDL R27, [R1+0x21e0] ;  /* 0x0021e000011b7983 */ /* 0x000ee40000100800 */
[----:B------:R-:W3:Y:S05]  /*2c320*/  LDL R26, [R1+0x21ec] ;  /* 0x0021ec00011a7983 */ /* 0x000eea0000100800 */
[----:B--2---:R-:W-:-:S02]  /*2c330*/  @P2 IMAD.MOV.U32 R7, RZ, RZ, R3 ;  /* 0x000000ffff072224 */ /* 0x004fc400078e0003 */
[----:B----4-:R-:W-:Y:S01]  /*2c340*/  @P2 IMAD.MOV.U32 R6, RZ, RZ, R2 ;  /* 0x000000ffff062224 */ /* 0x010fe200078e0002 */
[----:B------:R-:W-:Y:S01]  /*2c350*/  STL [R1+0xa7b4], R20 ;  /* 0x00a7b41401007387 */ /* 0x000fe20000100800 */
[----:B------:R-:W2:Y:S02]  /*2c360*/  LDL R3, [R1+0x21e8] ;  /* 0x0021e80001037983 */ /* 0x000ea40000100800 */
[----:B------:R-:W4:Y:S01]  /*2c370*/  LDL R2, [R1+0x21f0] ;  /* 0x0021f00001027983 */ /* 0x000f220000100800 */
[----:B------:R1:W4:Y:S02]  /*2c380*/  @P2 LDG.E.U16 R19, [R6.64] ;  /* 0x0000000606132981 */ /* 0x000324000c1e1500 */
[----:B-1----:R-:W-:Y:S02]  /*2c390*/  @P2 IMAD.MOV.U32 R7, RZ, RZ, R28 ;  /* 0x000000ffff072224 */ /* 0x002fe400078e001c */
[----:B------:R-:W-:-:S05]  /*2c3a0*/  @P2 IMAD.MOV.U32 R6, RZ, RZ, R22 ;  /* 0x000000ffff062224 */ /* 0x000fca00078e0016 */
[----:B------:R3:W4:Y:S01]  /*2c3b0*/  @P2 LDG.E.U16 R18, [R6.64] ;  /* 0x0000000606122981 */ /* 0x000722000c1e1500 */
[----:B------:R-:W-:Y:S02]  /*2c3c0*/  ISETP.GT.AND P3, PT, R4, 0x7b, PT ;  /* 0x0000007b0400780c */ /* 0x000fe40003f64270 */
[----:B------:R-:W-:Y:S02]  /*2c3d0*/  PRMT R17, RZ, 0x7610, R17 ;  /* 0x00007610ff117816 */ /* 0x000fe40000000011 */
[----:B------:R-:W-:-:S09]  /*2c3e0*/  PRMT R16, RZ, 0x7610, R16 ;  /* 0x00007610ff107816 */ /* 0x000fd20000000010 */
[----:B---3--:R-:W-:Y:S02]  /*2c3f0*/  @P3 IMAD.MOV.U32 R6, RZ, RZ, R26 ;  /* 0x000000ffff063224 */ /* 0x008fe400078e001a */
[----:B------:R-:W-:-:S05]  /*2c400*/  @P3 IMAD.MOV.U32 R7, RZ, RZ, R27 ;  /* 0x000000ffff073224 */ /* 0x000fca00078e001b */
[----:B------:R2:W3:Y:S02]  /*2c410*/  @P3 LDG.E.U16 R17, [R6.64] ;  /* 0x0000000606113981 */ /* 0x0004e4000c1e1500 */
[----:B--2---:R-:W-:Y:S02]  /*2c420*/  @P3 IMAD.MOV.U32 R7, RZ, RZ, R3 ;  /* 0x000000ffff073224 */ /* 0x004fe400078e0003 */
[----:B----4-:R-:W-:Y:S01]  /*2c430*/  @P3 IMAD.MOV.U32 R6, RZ, RZ, R2 ;  /* 0x000000ffff063224 */ /* 0x010fe200078e0002 */
[----:B------:R-:W-:Y:S01]  /*2c440*/  STL [R1+0xa78c], R19 ;  /* 0x00a78c1301007387 */ /* 0x000fe20000100800 */
[----:B------:R-:W2:Y:S02]  /*2c450*/  LDL R22, [R1+0x2108] ;  /* 0x0021080001167983 */ /* 0x000ea40000100800 */
[----:B0-----:R-:W4:Y:S01]  /*2c460*/  LDL R21, [R1+0x2110] ;  /* 0x0021100001157983 */ /* 0x001f220000100800 */
[----:B------:R2:W4:Y:S04]  /*2c470*/  @P3 LDG.E.U16 R16, [R6.64] ;  /* 0x0000000606103981 */ /* 0x000528000c1e1500 */
[----:B------:R-:W-:Y:S01]  /*2c480*/  STL [R1+0xa790], R18 ;  /* 0x00a7901201007387 */ /* 0x000fe20000100800 */
[----:B------:R-:W4:Y:S02]  /*2c490*/  LDL R27, [R1+0x2154] ;  /* 0x00215400011b7983 */ /* 0x000f240000100800 */
[----:B------:R-:W4:Y:S01]  /*2c4a0*/  LDL R26, [R1+0x217c] ;  /* 0x00217c00011a7983 */ /* 0x000f220000100800 */
[----:B------:R-:W-:-:S02]  /*2c4b0*/  ISETP.GT.AND P2, PT, R4, 0x74, PT ;  /* 0x000000740400780c */ /* 0x000fc40003f44270 */
[----:B------:R-:W-:Y:S02]  /*2c4c0*/  PRMT R15, RZ, 0x7610, R15 ;  /* 0x00007610ff0f7816 */ /* 0x000fe4000000000f */
[----:B------:R-:W-:Y:S01]  /*2c4d0*/  PRMT R14, RZ, 0x7610, R14 ;  /* 0x00007610ff0e7816 */ /* 0x000fe2000000000e */
[----:B---3--:R-:W-:Y:S01]  /*2c4e0*/  STL [R1+0xa794], R17 ;  /* 0x00a7941101007387 */ /* 0x008fe20000100800 */
[----:B------:R-:W3:Y:S02]  /*2c4f0*/  LDL R3, [R1+0x2178] ;  /* 0x0021780001037983 */ /* 0x000ee40000100800 */
[----:B------:R-:W3:Y:S02]  /*2c500*/  LDL R2, [R1+0x2184] ;  /* 0x0021840001027983 */ /* 0x000ee40000100800 */
[----:B--2---:R-:W-:Y:S02]  /*2c510*/  @P1 IMAD.MOV.U32 R7, RZ, RZ, R22 ;  /* 0x000000ffff071224 */ /* 0x004fe400078e0016 */
[----:B----4-:R-:W-:Y:S01]  /*2c520*/  @P1 IMAD.MOV.U32 R6, RZ, RZ, R21 ;  /* 0x000000ffff061224 */ /* 0x010fe200078e0015 */
[----:B------:R-:W-:Y:S01]  /*2c530*/  STL [R1+0xa798], R16 ;  /* 0x00a7981001007387 */ /* 0x000fe20000100800 */
[----:B------:R-:W2:Y:S02]  /*2c540*/  LDL R22, [R1+0x21d4] ;  /* 0x0021d40001167983 */ /* 0x000ea40000100800 */
[----:B------:R-:W4:Y:S01]  /*2c550*/  LDL R21, [R1+0x21fc] ;  /* 0x0021fc0001157983 */ /* 0x000f220000100800 */
[----:B------:R0:W4:Y:S02]  /*2c560*/  @P1 LDG.E.U16 R15, [R6.64] ;  /* 0x00000006060f1981 */ /* 0x000124000c1e1500 */
[----:B0-----:R-:W-:-:S02]  /*2c570*/  @P2 IMAD.MOV.U32 R7, RZ, RZ, R27 ;  /* 0x000000ffff072224 */ /* 0x001fc400078e001b */
[----:B------:R-:W-:-:S05]  /*2c580*/  @P2 IMAD.MOV.U32 R6, RZ, RZ, R26 ;  /* 0x000000ffff062224 */ /* 0x000fca00078e001a */
[----:B------:R3:W4:Y:S01]  /*2c590*/  @P2 LDG.E.U16 R14, [R6.64] ;  /* 0x00000006060e2981 */ /* 0x000722000c1e1500 */
[----:B------:R-:W-:Y:S02]  /*2c5a0*/  ISETP.GT.AND P3, PT, R4, 0x7c, PT ;  /* 0x0000007c0400780c */ /* 0x000fe40003f64270 */
[----:B------:R-:W-:Y:S02]  /*2c5b0*/  PRMT R13, RZ, 0x7610, R13 ;  /* 0x00007610ff0d7816 */ /* 0x000fe4000000000d */
[----:B------:R-:W-:Y:S01]  /*2c5c0*/  PRMT R12, RZ, 0x7610, R12 ;  /* 0x00007610ff0c7816 */ /* 0x000fe2000000000c */
[----:B---3--:R-:W-:Y:S02]  /*2c5d0*/  @P2 IMAD.MOV.U32 R7, RZ, RZ, R3 ;  /* 0x000000ffff072224 */ /* 0x008fe400078e0003 */
[----:B------:R-:W-:-:S05]  /*2c5e0*/  @P2 IMAD.MOV.U32 R6, RZ, RZ, R2 ;  /* 0x000000ffff062224 */ /* 0x000fca00078e0002 */
[----:B------:R2:W3:Y:S02]  /*2c5f0*/  @P2 LDG.E.U16 R13, [R6.64] ;  /* 0x00000006060d2981 */ /* 0x0004e4000c1e1500 */
[----:B--2---:R-:W-:Y:S02]  /*2c600*/  @P3 IMAD.MOV.U32 R7, RZ, RZ, R22 ;  /* 0x000000ffff073224 */ /* 0x004fe400078e0016 */
[----:B----4-:R-:W-:Y:S01]  /*2c610*/  @P3 IMAD.MOV.U32 R6, RZ, RZ, R21 ;  /* 0x000000ffff063224 */ /* 0x010fe200078e0015 */
[----:B------:R-:W-:Y:S01]  /*2c620*/  STL [R1+0xa728], R15 ;  /* 0x00a7280f01007387 */ /* 0x000fe20000100800 */
[----:B------:R-:W2:Y:S02]  /*2c630*/  LDL R27, [R1+0x21f8] ;  /* 0x0021f800011b7983 */ /* 0x000ea40000100800 */
[----:B------:R-:W4:Y:S01]  /*2c640*/  LDL R26, [R1+0x2204] ;  /* 0x00220400011a7983 */ /* 0x000f220000100800 */
[----:B------:R2:W4:Y:S04]  /*2c650*/  @P3 LDG.E.U16 R12, [R6.64] ;  /* 0x00000006060c3981 */ /* 0x000528000c1e1500 */
[----:B------:R0:W-:Y:S01]  /*2c660*/  STL [R1+0xa780], R14 ;  /* 0x00a7800e01007387 */ /* 0x0001e20000100800 */
        /* <DEDUP_REMOVED lines=10> */
[----:B------:R1:W-:Y:S01]  /*2c710*/  STL [R1+0xa7a0], R12 ;  /* 0x00a7a00c01007387 */ /* 0x0003e20000100800 */
[----:B0-----:R-:W2:Y:S03]  /*2c720*/  LDL R14, [R1+0x2200] ;  /* 0x00220000010e7983 */ /* 0x001ea60000100800 */
[----:B------:R0:W4:Y:S04]  /*2c730*/  @P3 LDG.E.U16 R11, [R6.64] ;  /* 0x00000006060b3981 */ /* 0x000128000c1e1500 */
[----:B-1----:R-:W4:Y:S01]  /*2c740*/  LDL R12, [R1+0x220c] ;  /* 0x00220c00010c7983 */ /* 0x002f220000100800 */
        /* <DEDUP_REMOVED lines=10> */
[----:B----4-:R-:W-:Y:S01]  /*2c7f0*/  STL [R1+0xa7a4], R11 ;  /* 0x00a7a40b01007387 */ /* 0x010fe20000100800 */
[----:B------:R-:W2:Y:S02]  /*2c800*/  LDL R3, [R1+0x2208] ;  /* 0x0022080001037983 */ /* 0x000ea40000100800 */
[----:B------:R-:W4:Y:S02]  /*2c810*/  LDL R2, [R1+0x2210] ;  /* 0x0022100001027983 */ /* 0x000f240000100800 */
[----:B------:R-:W-:-:S05]  /*2c820*/  @P2 IMAD.MOV.U32 R6, RZ, RZ, R12 ;  /* 0x000000ffff062224 */ /* 0x000fca00078e000c */
[----:B------:R2:W4:Y:S04]  /*2c830*/  @P2 LDG.E.U16 R8, [R6.64] ;  /* 0x0000000606082981 */ /* 0x000528000c1e1500 */
[----:B------:R-:W-:Y:S01]  /*2c840*/  STL [R1+0xa72c], R10 ;  /* 0x00a72c0a01007387 */ /* 0x000fe20000100800 */
[----:B------:R-:W4:Y:S02]  /*2c850*/  LDL R27, [R1+0x2098] ;  /* 0x00209800011b7983 */ /* 0x000f240000100800 */
[----:B------:R-:W4:Y:S01]  /*2c860*/  LDL R26, [R1+0x20a4] ;  /* 0x0020a400011a7983 */ /* 0x000f220000100800 */
[----:B------:R-:W-:Y:S01]  /*2c870*/  PRMT R5, RZ, 0x7610, R5 ;  /* 0x00007610ff057816 */ /* 0x000fe20000000005 */
[----:B------:R-:W4:Y:S04]  /*2c880*/  LDL R22, [R1+0x20a0] ;  /* 0x0020a00001167983 */ /* 0x000f280000100800 */
[----:B------:R-:W4:Y:S04]  /*2c890*/  LDL R21, [R1+0x20ac] ;  /* 0x0020ac0001157983 */ /* 0x000f280000100800 */
[----:B---3--:R-:W-:Y:S01]  /*2c8a0*/  STL [R1+0xa730], R9 ;  /* 0x00a7300901007387 */ /* 0x008fe20000100800 */
[----:B--2---:R-:W-:-:S02]  /*2c8b0*/  @P2 IMAD.MOV.U32 R7, RZ, RZ, R3 ;  /* 0x000000ffff072224 */ /* 0x004fc400078e0003 */
[----:B----4-:R-:W-:-:S05]  /*2c8c0*/  @P2 IMAD.MOV.U32 R6, RZ, RZ, R2 ;  /* 0x000000ffff062224 */ /* 0x010fca00078e0002 */
[----:B------:R0:W2:Y:S04]  /*2c8d0*/  @P2 LDG.E.U16 R5, [R6.64] ;  /* 0x0000000606052981 */ /* 0x0000a8000c1e1500 */
[----:B------:R1:W-:Y:S01]  /*2c8e0*/  STL [R1+0xa734], R8 ;  /* 0x00a7340801007387 */ /* 0x0003e20000100800 */
[----:B------:R-:W3:Y:S02]  /*2c8f0*/  LDL R3, [R1+0x20a8] ;  /* 0x0020a80001037983 */ /* 0x000ee40000100800 */
[----:B------:R-:W4:Y:S02]  /*2c900*/  LDL R2, [R1+0x20b0] ;  /* 0x0020b00001027983 */ /* 0x000f240000100800 */
[----:B------:R-:W4:Y:S01]  /*2c910*/  LDL R14, [R1+0x20f4] ;  /* 0x0020f400010e7983 */ /* 0x000f220000100800 */
[----:B------:R-:W4:Y:S01]  /*2c920*/  LDL R12, [R1+0x211c] ;  /* 0x00211c00010c7983 */ /* 0x000f220000100800 */
[----:B-1----:R-:W-:Y:S01]  /*2c930*/  PRMT R8, RZ, 0x7610, R8 ;  /* 0x00007610ff087816 */ /* 0x002fe20000000008 */
[----:B0-----:R-:W-:-:S02]  /*2c940*/  @P0 IMAD.MOV.U32 R7, RZ, RZ, R27 ;  /* 0x000000ffff070224 */ /* 0x001fc400078e001b */
[----:B------:R-:W-:-:S05]  /*2c950*/  @P0 IMAD.MOV.U32 R6, RZ, RZ, R26 ;  /* 0x000000ffff060224 */ /* 0x000fca00078e001a */
[----:B------:R0:W4:Y:S01]  /*2c960*/  @P0 LDG.E.U16 R8, [R6.64] ;  /* 0x0000000606080981 */ /* 0x000122000c1e1500 */
[C---:B------:R-:W-:Y:S02]  /*2c970*/  ISETP.GT.AND P1, PT, R4.reuse, 0x67, PT ;  /* 0x000000670400780c */ /* 0x040fe40003f24270 */
[----:B------:R-:W-:Y:S02]  /*2c980*/  PRMT R25, RZ, 0x7610, R25 ;  /* 0x00007610ff197816 */ /* 0x000fe40000000019 */
[----:B------:R-:W-:-:S09]  /*2c990*/  ISETP.GT.AND P0, PT, R4, 0x6e, PT ;  /* 0x0000006e0400780c */ /* 0x000fd20003f04270 */
[----:B0-----:R-:W-:Y:S02]  /*2c9a0*/  @P1 IMAD.MOV.U32 R6, RZ, RZ, R21 ;  /* 0x000000ffff061224 */ /* 0x001fe400078e0015 */
[----:B------:R-:W-:Y:S01]  /*2c9b0*/  @P1 IMAD.MOV.U32 R7, RZ, RZ, R22 ;  /* 0x000000ffff071224 */ /* 0x000fe200078e0016 */
[----:B------:R-:W-:-:S04]  /*2c9c0*/  PRMT R24, RZ, 0x7610, R24 ;  /* 0x00007610ff187816 */ /* 0x000fc80000000018 */
[----:B------:R3:W4:Y:S04]  /*2c9d0*/  @P1 LDG.E.U16 R25, [R6.64] ;  /* 0x0000000606191981 */ /* 0x000728000c1e1500 */
[----:B--2---:R-:W-:Y:S01]  /*2c9e0*/  STL [R1+0xa738], R5 ;  /* 0x00a7380501007387 */ /* 0x004fe20000100800 */
[----:B------:R-:W2:Y:S02]  /*2c9f0*/  LDL R22, [R1+0x2118] ;  /* 0x0021180001167983 */ /* 0x000ea40000100800 */
[----:B------:R-:W2:Y:S02]  /*2ca00*/  LDL R21, [R1+0x2124] ;  /* 0x0021240001157983 */ /* 0x000ea40000100800 */
[----:B------:R-:W2:Y:S02]  /*2ca10*/  LDL R9, [R1+0x2120] ;  /* 0x0021200001097983 */ /* 0x000ea40000100800 */
[----:B---3--:R-:W-:-:S02]  /*2ca20*/  @P1 IMAD.MOV.U32 R7, RZ, RZ, R3 ;  /* 0x000000ffff071224 */ /* 0x008fc400078e0003 */
[----:B----4-:R-:W-:-:S05]  /*2ca30*/  @P1 IMAD.MOV.U32 R6, RZ, RZ, R2 ;  /* 0x000000ffff061224 */ /* 0x010fca00078e0002 */
[----:B------:R0:W3:Y:S04]  /*2ca40*/  @P1 LDG.E.U16 R24, [R6.64] ;  /* 0x0000000606181981 */ /* 0x0000e8000c1e1500 */
[----:B------:R1:W-:Y:S01]  /*2ca50*/  STL [R1+0x3b0], R8 ;  /* 0x0003b00801007387 */ /* 0x0003e20000100800 */
[----:B------:R-:W4:Y:S02]  /*2ca60*/  LDL R3, [R1+0x2128] ;  /* 0x0021280001037983 */ /* 0x000f240000100800 */
[----:B------:R-:W3:Y:S01]  /*2ca70*/  LDL R2, [R1+0x2130] ;  /* 0x0021300001027983 */ /* 0x000ee20000100800 */
[----:B-1----:R-:W3:Y:S01]  /*2ca80*/  LDL R8, [R1+0x212c] ;  /* 0x00212c0001087983 */ /* 0x002ee20000100800 */
[----:B0-----:R-:W-:Y:S02]  /*2ca90*/  @P0 IMAD.MOV.U32 R6, RZ, RZ, R12 ;  /* 0x000000ffff060224 */ /* 0x001fe400078e000c */
[----:B------:R-:W-:-:S02]  /*2caa0*/  @P0 IMAD.MOV.U32 R7, RZ, RZ, R14 ;  /* 0x000000ffff070224 */ /* 0x000fc400078e000e */
[----:B------:R-:W4:Y:S01]  /*2cab0*/  LDL R12, [R1+0x219c] ;  /* 0x00219c00010c7983 */ /* 0x000f220000100800 */
[----:B------:R-:W4:Y:S01]  /*2cac0*/  LDL R14, [R1+0x2174] ;  /* 0x00217400010e7983 */ /* 0x000f220000100800 */
[----:B------:R-:W-:Y:S02]  /*2cad0*/  PRMT R23, RZ, 0x7610, R23 ;  /* 0x00007610ff177816 */ /* 0x000fe40000000017 */
[----:B------:R-:W-:Y:S02]  /*2cae0*/  ISETP.GT.AND P1, PT, R4, 0x6f, PT ;  /* 0x0000006f0400780c */ /* 0x000fe40003f24270 */
[----:B------:R-:W-:Y:S02]  /*2caf0*/  PRMT R18, RZ, 0x7610, R18 ;  /* 0x00007610ff127816 */ /* 0x000fe40000000012 */
[----:B------:R2:W4:Y:S01]  /*2cb00*/  @P0 LDG.E.U16 R23, [R6.64] ;  /* 0x0000000606170981 */ /* 0x000522000c1e1500 */
[----:B------:R-:W-:Y:S02]  /*2cb10*/  PRMT R17, RZ, 0x7610, R17 ;  /* 0x00007610ff117816 */ /* 0x000fe40000000011 */
[----:B------:R-:W-:-:S02]  /*2cb20*/  PRMT R15, RZ, 0x7610, R15 ;  /* 0x00007610ff0f7816 */ /* 0x000fc4000000000f */
[----:B------:R-:W-:Y:S01]  /*2cb30*/  PRMT R11, RZ, 0x7610, R11 ;  /* 0x00007610ff0b7816 */ /* 0x000fe2000000000b */
[----:B--2---:R-:W-:Y:S02]  /*2cb40*/  @P0 IMAD.MOV.U32 R7, RZ, RZ, R22 ;  /* 0x000000ffff070224 */ /* 0x004fe400078e0016 */
[----:B------:R-:W-:-:S05]  /*2cb50*/  @P0 IMAD.MOV.U32 R6, RZ, RZ, R21 ;  /* 0x000000ffff060224 */ /* 0x000fca00078e0015 */
[----:B------:R0:W2:Y:S01]  /*2cb60*/  @P0 LDG.E.U16 R18, [R6.64] ;  /* 0x0000000606120981 */ /* 0x0000a2000c1e1500 */
[----:B------:R-:W-:Y:S01]  /*2cb70*/  ISETP.GT.AND P0, PT, R4, 0x76, PT ;  /* 0x000000760400780c */ /* 0x000fe20003f04270 */
[----:B0-----:R-:W-:Y:S02]  /*2cb80*/  @P1 IMAD.MOV.U32 R7, RZ, RZ, R9 ;  /* 0x000000ffff071224 */ /* 0x001fe400078e0009 */
[----:B------:R-:W2:Y:S01]  /*2cb90*/  LDL R9, [R1+0x2198] ;  /* 0x0021980001097983 */ /* 0x000ea20000100800 */
[----:B---3--:R-:W-:-:S03]  /*2cba0*/  @P1 IMAD.MOV.U32 R6, RZ, RZ, R8 ;  /* 0x000000ffff061224 */ /* 0x008fc600078e0008 */
[----:B------:R-:W3:Y:S04]  /*2cbb0*/  LDL R8, [R1+0x21a4] ;  /* 0x0021a40001087983 */ /* 0x000ee80000100800 */
[----:B------:R0:W3:Y:S02]  /*2cbc0*/  @P1 LDG.E.U16 R17, [R6.64] ;  /* 0x0000000606111981 */ /* 0x0000e4000c1e1500 */
[----:B0-----:R-:W-:Y:S02]  /*2cbd0*/  @P1 IMAD.MOV.U32 R6, RZ, RZ, R2 ;  /* 0x000000ffff061224 */ /* 0x001fe400078e0002 */
[----:B----4-:R-:W-:Y:S01]  /*2cbe0*/  @P1 IMAD.MOV.U32 R7, RZ, RZ, R3 ;  /* 0x000000ffff071224 */ /* 0x010fe200078e0003 */
[----:B------:R-:W4:Y:S04]  /*2cbf0*/  LDL R2, [R1+0x21ac] ;  /* 0x0021ac0001027983 */ /* 0x000f280000100800 */
[----:B------:R-:W4:Y:S04]  /*2cc00*/  LDL R3, [R1+0x21a0] ;  /* 0x0021a00001037983 */ /* 0x000f280000100800 */
[----:B------:R0:W4:Y:S02]  /*2cc10*/  @P1 LDG.E.U16 R15, [R6.64] ;  /* 0x00000006060f1981 */ /* 0x000124000c1e1500 */
[----:B0-----:R-:W-:-:S02]  /*2cc20*/  @P0 IMAD.MOV.U32 R6, RZ, RZ, R12 ;  /* 0x000000ffff060224 */ /* 0x001fc400078e000c */
[----:B------:R-:W-:-:S05]  /*2cc30*/  @P0 IMAD.MOV.U32 R7, RZ, RZ, R14 ;  /* 0x000000ffff070224 */ /* 0x000fca00078e000e */
[----:B------:R-:W4:Y:S01]  /*2cc40*/  @P0 LDG.E.U16 R11, [R6.64] ;  /* 0x00000006060b0981 */ /* 0x000f22000c1e1500 */
[----:B------:R-:W-:Y:S02]  /*2cc50*/  ISETP.GT.AND P1, PT, R4, 0x77, PT ;  /* 0x000000770400780c */ /* 0x000fe40003f24270 */
[----:B------:R-:W-:Y:S01]  /*2cc60*/  PRMT R20, RZ, 0x7610, R20 ;  /* 0x00007610ff147816 */ /* 0x000fe20000000014 */
[----:B--2---:R0:W-:Y:S04]  /*2cc70*/  STL [R1+0x394], R18 ;  /* 0x0003941201007387 */ /* 0x0041e80000100800 */
[----:B0-----:R-:W2:Y:S04]  /*2cc80*/  LDL R18, [R1+0x21a8] ;  /* 0x0021a80001127983 */ /* 0x001ea80000100800 */
[----:B---3--:R0:W-:Y:S01]  /*2cc90*/  STL [R1+0x390], R17 ;  /* 0x0003901101007387 */ /* 0x0081e20000100800 */
[----:B------:R-:W-:Y:S03]  /*2cca0*/  STL [R1+0x3a8], R25 ;  /* 0x0003a81901007387 */ /* 0x000fe60000100800 */
[----:B0-----:R-:W3:Y:S04]  /*2ccb0*/  LDL R17, [R1+0x21b0] ;  /* 0x0021b00001117983 */ /* 0x001ee80000100800 */
[----:B----4-:R0:W-:Y:S01]  /*2ccc0*/  STL [R1+0x388], R15 ;  /* 0x0003880f01007387 */ /* 0x0101e20000100800 */
[----:B------:R-:W4:Y:S03]  /*2ccd0*/  LDL R14, [R1+0x221c] ;  /* 0x00221c00010e7983 */ /* 0x000f260000100800 */
[----:B0-----:R-:W4:Y:S01]  /*2cce0*/  LDL R15, [R1+0x21f4] ;  /* 0x0021f400010f7983 */ /* 0x001f220000100800 */
[----:B------:R-:W-:Y:S02]  /*2ccf0*/  STL [R1+0x3a0], R24 ;  /* 0x0003a01801007387 */ /* 0x000fe40000100800 */
[----:B------:R-:W4:Y:S01]  /*2cd00*/  LDL R12, [R1+0x2218] ;  /* 0x00221800010c7983 */ /* 0x000f220000100800 */
[----:B------:R0:W-:Y:S01]  /*2cd10*/  STL [R1+0x380], R11 ;  /* 0x0003800b01007387 */ /* 0x0001e20000100800 */
[----:B------:R-:W-:-:S02]  /*2cd20*/  @P0 IMAD.MOV.U32 R6, RZ, RZ, R8 ;  /* 0x000000ffff060224 */ /* 0x000fc400078e0008 */
[----:B------:R-:W-:-:S05]  /*2cd30*/  @P0 IMAD.MOV.U32 R7, RZ, RZ, R9 ;  /* 0x000000ffff070224 */ /* 0x000fca00078e0009 */
[----:B------:R1:W4:Y:S04]  /*2cd40*/  @P0 LDG.E.U16 R20, [R6.64] ;  /* 0x0000000606140981 */ /* 0x000328000c1e1500 */
[----:B0-----:R-:W4:Y:S01]  /*2cd50*/  LDL R11, [R1+0x2220] ;  /* 0x00222000010b7983 */ /* 0x001f220000100800 */
[----:B------:R-:W-:Y:S02]  /*2cd60*/  STL [R1+0x398], R23 ;  /* 0x0003981701007387 */ /* 0x000fe40000100800 */
[----:B------:R-:W4:Y:S02]  /*2cd70*/  LDL R9, [R1+0x2214] ;  /* 0x0022140001097983 */ /* 0x000f240000100800 */
[----:B------:R-:W4:Y:S02]  /*2cd80*/  LDL R8, [R1+0x2224] ;  /* 0x0022240001087983 */ /* 0x000f240000100800 */
[----:B-1----:R-:W-:-:S02]  /*2cd90*/  @P1 IMAD.MOV.U32 R6, RZ, RZ, R2 ;  /* 0x000000ffff061224 */ /* 0x002fc400078e0002 */
[----:B------:R-:W-:Y:S01]  /*2cda0*/  @P1 IMAD.MOV.U32 R7, RZ, RZ, R3 ;  /* 0x000000ffff071224 */ /* 0x000fe200078e0003 */
[----:B------:R-:W4:Y:S04]  /*2cdb0*/  LDL R2, [R1+0x1a3c] ;  /* 0x001a3c0001027983 */ /* 0x000f280000100800 */
[----:B------:R-:W4:Y:S01]  /*2cdc0*/  LDL R3, [R1+0x1a38] ;  /* 0x001a380001037983 */ /* 0x000f220000100800 */
[----:B------:R-:W-:Y:S02]  /*2cdd0*/  PRMT R19, RZ, 0x7610, R19 ;  /* 0x00007610ff137816 */ /* 0x000fe40000000013 */
[----:B------:R-:W-:Y:S02]  /*2cde0*/  ISETP.GT.AND P0, PT, R4, 0x7e, PT ;  /* 0x0000007e0400780c */ /* 0x000fe40003f04270 */
[----:B------:R-:W-:-:S02]  /*2cdf0*/  PRMT R16, RZ, 0x7610, R16 ;  /* 0x00007610ff107816 */ /* 0x000fc40000000010 */
[----:B------:R2:W4:Y:S01]  /*2ce00*/  @P1 LDG.E.U16 R19, [R6.64] ;  /* 0x0000000606131981 */ /* 0x000522000c1e1500 */
[----:B------:R-:W-:Y:S02]  /*2ce10*/  PRMT R13, RZ, 0x7610, R13 ;  /* 0x00007610ff0d7816 */ /* 0x000fe4000000000d */
[----:B------:R-:W-:Y:S02]  /*2ce20*/  PRMT R10, RZ, 0x7610, R10 ;  /* 0x00007610ff0a7816 */ /* 0x000fe4000000000a */
[----:B------:R-:W-:Y:S02]  /*2ce30*/  PRMT R5, RZ, 0x7610, R5 ;  /* 0x00007610ff057816 */ /* 0x000fe40000000005 */
[----:B------:R-:W-:Y:S01]  /*2ce40*/  PRMT R0, RZ, 0x7610, R0 ;  /* 0x00007610ff007816 */ /* 0x000fe20000000000 */
[----:B--2---:R-:W-:Y:S02]  /*2ce50*/  @P1 IMAD.MOV.U32 R7, RZ, RZ, R18 ;  /* 0x000000ffff071224 */ /* 0x004fe400078e0012 */
[----:B---3--:R-:W-:-:S05]  /*2ce60*/  @P1 IMAD.MOV.U32 R6, RZ, RZ, R17 ;  /* 0x000000ffff061224 */ /* 0x008fca00078e0011 */
[----:B------:R4:W2:Y:S01]  /*2ce70*/  @P1 LDG.E.U16 R16, [R6.64] ;  /* 0x0000000606101981 */ /* 0x0008a2000c1e1500 */
[----:B------:R-:W-:Y:S01]  /*2ce80*/  ISETP.GT.AND P1, PT, R4, 0x7f, PT ;  /* 0x0000007f0400780c */ /* 0x000fe20003f24270 */
[----:B----4-:R-:W-:Y:S02]  /*2ce90*/  @P0 IMAD.MOV.U32 R6, RZ, RZ, R14 ;  /* 0x000000ffff060224 */ /* 0x010fe400078e000e */
[----:B------:R-:W-:-:S05]  /*2cea0*/  @P0 IMAD.MOV.U32 R7, RZ, RZ, R15 ;  /* 0x000000ffff070224 */ /* 0x000fca00078e000f */
[----:B------:R0:W3:Y:S02]  /*2ceb0*/  @P0 LDG.E.U16 R13, [R6.64] ;  /* 0x00000006060d0981 */ /* 0x0000e4000c1e1500 */
[----:B0-----:R-:W-:Y:S02]  /*2cec0*/  @P0 IMAD.MOV.U32 R6, RZ, RZ, R11 ;  /* 0x000000ffff060224 */ /* 0x001fe400078e000b */
[----:B------:R-:W-:-:S05]  /*2ced0*/  @P0 IMAD.MOV.U32 R7, RZ, RZ, R12 ;  /* 0x000000ffff070224 */ /* 0x000fca00078e000c */
[----:B------:R0:W4:Y:S02]  /*2cee0*/  @P0 LDG.E.U16 R10, [R6.64] ;  /* 0x00000006060a0981 */ /* 0x000124000c1e1500 */
[----:B0-----:R-:W-:Y:S02]  /*2cef0*/  @P1 IMAD.MOV.U32 R6, RZ, RZ, R8 ;  /* 0x000000ffff061224 */ /* 0x001fe400078e0008 */
[----:B------:R-:W-:-:S05]  /*2cf00*/  @P1 IMAD.MOV.U32 R7, RZ, RZ, R9 ;  /* 0x000000ffff071224 */ /* 0x000fca00078e0009 */
[----:B------:R0:W2:Y:S02]  /*2cf10*/  @P1 LDG.E.U16 R5, [R6.64] ;  /* 0x0000000606051981 */ /* 0x0000a4000c1e1500 */
[----:B0-----:R-:W-:Y:S02]  /*2cf20*/  @P1 IMAD.MOV.U32 R6, RZ, RZ, R2 ;  /* 0x000000ffff061224 */ /* 0x001fe400078e0002 */
[----:B------:R-:W-:Y:S02]  /*2cf30*/  @P1 IMAD.MOV.U32 R7, RZ, RZ, R3 ;  /* 0x000000ffff071224 */ /* 0x000fe400078e0003 */
[----:B------:R-:W2:Y:S04]  /*2cf40*/  LDL.LU R3, [R1+0x504] ;  /* 0x0005040001037983 */ /* 0x000ea80000300800 */
[----:B------:R-:W2:Y:S04]  /*2cf50*/  @P1 LDG.E.U16 R0, [R6.64] ;  /* 0x0000000606001981 */ /* 0x000ea8000c1e1500 */
[----:B------:R-:W0:Y:S01]  /*2cf60*/  S2R R29, SR_TID.X ;  /* 0x00000000001d7919 */ /* 0x000e220000002100 */
[----:B------:R-:W-:Y:S01]  /*2cf70*/  BAR.SYNC.DEFER_BLOCKING 0x0 ;  /* 0x0000000000007b1d */ /* 0x000fe20000010000 */
[----:B0-----:R-:W-:-:S05]  /*2cf80*/  LOP3.LUT R29, R29, 0x7f, RZ, 0xc0, !PT ;  /* 0x0000007f1d1d7812 */ /* 0x001fca00078ec0ff */
[----:B--2---:R0:W-:Y:S04]  /*2cf90*/  STL [R1+0x348], R0 ;  /* 0x0003480001007387 */ /* 0x0041e80000100800 */
[----:B0-----:R-:W2:Y:S01]  /*2cfa0*/  LDL.LU R0, [R1+0x500] ;  /* 0x0005000001007983 */ /* 0x001ea20000300800 */
[----:B------:R-:W2:Y:S02]  /*2cfb0*/  LDL.LU R2, [R1+0x4cc] ;  /* 0x0004cc0001027983 */ /* 0x000ea40000300800 */
[----:B------:R-:W2:Y:S02]  /*2cfc0*/  LDL.LU R28, [R1+0x4c8] ;  /* 0x0004c800011c7983 */ /* 0x000ea40000300800 */
[----:B------:R0:W-:Y:S02]  /*2cfd0*/  STL [R1+0x350], R5 ;  /* 0x0003500501007387 */ /* 0x0001e40000100800 */
[----:B0-----:R-:W2:Y:S01]  /*2cfe0*/  LDL.LU R5, [R1+0x31c] ;  /* 0x00031c0001057983 */ /* 0x001ea20000300800 */
[----:B------:R-:W2:Y:S02]  /*2cff0*/  LDL.LU R8, [R1+0x2e8] ;  /* 0x0002e80001087983 */ /* 0x000ea40000300800 */
[----:B------:R-:W2:Y:S02]  /*2d000*/  LDL.LU R9, [R1+0x2e4] ;  /* 0x0002e40001097983 */ /* 0x000ea40000300800 */
[----:B------:R-:W-:Y:S01]  /*2d010*/  STL [R1+0x378], R20 ;  /* 0x0003781401007387 */ /* 0x000fe20000100800 */
[----:B----4-:R0:W-:Y:S04]  /*2d020*/  STL [R1+0x358], R10 ;  /* 0x0003580a01007387 */ /* 0x0101e80000100800 */
[----:B0-----:R-:W3:Y:S01]  /*2d030*/  LDL.LU R10, [R1+0x2b8] ;  /* 0x0002b800010a7983 */ /* 0x001ee20000300800 */
[----:B------:R-:W3:Y:S02]  /*2d040*/  LDL.LU R11, [R1+0x2b4] ;  /* 0x0002b400010b7983 */ /* 0x000ee40000300800 */
[----:B------:R-:W3:Y:S02]  /*2d050*/  LDL.LU R12, [R1+0x1d8] ;  /* 0x0001d800010c7983 */ /* 0x000ee40000300800 */
[----:B---3--:R0:W-:Y:S01]  /*2d060*/  STL [R1+0x360], R13 ;  /* 0x0003600d01007387 */ /* 0x0081e20000100800 */
[----:B------:R-:W-:Y:S04]  /*2d070*/  STL [R1+0x370], R19 ;  /* 0x0003701301007387 */ /* 0x000fe80000100800 */
[----:B0-----:R-:W3:Y:S01]  /*2d080*/  LDL.LU R13, [R1+0x1d4] ;  /* 0x0001d400010d7983 */ /* 0x001ee20000300800 */
[----:B------:R-:W3:Y:S02]  /*2d090*/  LDL.LU R14, [R1+0x1a8] ;  /* 0x0001a800010e7983 */ /* 0x000ee40000300800 */
[----:B------:R-:W3:Y:S02]  /*2d0a0*/  LDL.LU R15, [R1+0x1a4] ;  /* 0x0001a400010f7983 */ /* 0x000ee40000300800 */
[----:B------:R0:W-:Y:S02]  /*2d0b0*/  STL [R1+0x368], R16 ;  /* 0x0003681001007387 */ /* 0x0001e40000100800 */
[----:B0-----:R-:W3:Y:S01]  /*2d0c0*/  LDL.LU R16, [R1+0x178] ;  /* 0x0001780001107983 */ /* 0x001ee20000300800 */
[----:B------:R-:W3:Y:S02]  /*2d0d0*/  LDL.LU R17, [R1+0x174] ;  /* 0x0001740001117983 */ /* 0x000ee40000300800 */
[----:B------:R-:W3:Y:S02]  /*2d0e0*/  LDL.LU R18, [R1+0x148] ;  /* 0x0001480001127983 */ /* 0x000ee40000300800 */
[----:B------:R-:W3:Y:S01]  /*2d0f0*/  LDL.LU R19, [R1+0x144] ;  /* 0x0001440001137983 */ /* 0x000ee20000300800 */
[----:B------:R-:W3:Y:S01]  /*2d100*/  LDL.LU R20, [R1+0xc8] ;  /* 0x0000c80001147983 */ /* 0x000ee20000300800 */
[----:B------:R-:W3:Y:S02]  /*2d110*/  LDL.LU R21, [R1+0xc4] ;  /* 0x0000c40001157983 */ /* 0x000ee40000300800 */
[----:B------:R-:W3:Y:S02]  /*2d120*/  LDL.LU R22, [R1+0x98] ;  /* 0x0000980001167983 */ /* 0x000ee40000300800 */
[----:B------:R-:W3:Y:S01]  /*2d130*/  LDL.LU R23, [R1+0x94] ;  /* 0x0000940001177983 */ /* 0x000ee20000300800 */
[----:B------:R-:W3:Y:S01]  /*2d140*/  LDL.LU R24, [R1+0x68] ;  /* 0x0000680001187983 */ /* 0x000ee20000300800 */
[----:B------:R-:W3:Y:S02]  /*2d150*/  LDL.LU R25, [R1+0x64] ;  /* 0x0000640001197983 */ /* 0x000ee40000300800 */
[----:B------:R-:W3:Y:S02]  /*2d160*/  LDL.LU R26, [R1+0x38] ;  /* 0x00003800011a7983 */ /* 0x000ee40000300800 */
[----:B------:R-:W3:Y:S01]  /*2d170*/  LDL.LU R27, [R1+0x34] ;  /* 0x00003400011b7983 */ /* 0x000ee20000300800 */
[----:B------:R-:W-:-:S02]  /*2d180*/  ISETP.GE.AND P0, PT, R29, R4, PT ;  /* 0x000000041d00720c */ /* 0x000fc40003f06270 */
[----:B------:R-:W0:Y:S04]  /*2d190*/  S2R R29, SR_TID.X ;  /* 0x00000000001d7919 */ /* 0x000e280000002100 */
[----:B------:R1:W-:Y:S04]  /*2d1a0*/  STL [R1+0xa71c], R6 ;  /* 0x00a71c0601007387 */ /* 0x0003e80000100800 */
[----:B-1----:R-:W3:Y:S01]  /*2d1b0*/  LDL.LU R6, [R1+0x330] ;  /* 0x0003300001067983 */ /* 0x002ee20000300800 */
[----:B------:R1:W-:Y:S03]  /*2d1c0*/  STL [R1+0xa718], R7 ;  /* 0x00a7180701007387 */ /* 0x0003e60000100800 */
[----:B-1----:R-:W3:Y:S01]  /*2d1d0*/  LDL.LU R7, [R1+0x384] ;  /* 0x0003840001077983 */ /* 0x002ee20000300800 */
[----:B------:R-:W3:Y:S01]  /*2d1e0*/  LDL.LU R4, [R1+0x38c] ;  /* 0x00038c0001047983 */ /* 0x000ee20000300800 */
[----:B0-----:R-:W-:-:S05]  /*2d1f0*/  LOP3.LUT R29, R29, 0xff, RZ, 0xc0, !PT ;  /* 0x000000ff1d1d7812 */ /* 0x001fca00078ec0ff */
[----:B------:R-:W-:-:S05]  /*2d200*/  IMAD.SHL.U32 R29, R29, 0x2, RZ ;  /* 0x000000021d1d7824 */ /* 0x000fca00078e00ff */
[----:B------:R0:W-:Y:S04]  /*2d210*/  STS.U16 [R29], R3 ;  /* 0x000000031d007388 */ /* 0x0001e80000000400 */
[----:B0-----:R-:W3:Y:S04]  /*2d220*/  LDL.LU R3, [R1+0xa7d8] ;  /* 0x00a7d80001037983 */ /* 0x001ee80000300800 */
[----:B--2---:R0:W-:Y:S04]  /*2d230*/  STS.U16 [R29+0x200], R0 ;  /* 0x000200001d007388 */ /* 0x0041e80000000400 */
[----:B------:R1:W-:Y:S04]  /*2d240*/  STS.U16 [R29+0x2000], R2 ;  /* 0x002000021d007388 */ /* 0x0003e80000000400 */
[----:B------:R2:W-:Y:S04]  /*2d250*/  STS.U16 [R29+0x2200], R28 ;  /* 0x0022001c1d007388 */ /* 0x0005e80000000400 */
[----:B0-----:R-:W4:Y:S01]  /*2d260*/  LDL.LU R0, [R1+0xa7d4] ;  /* 0x00a7d40001007983 */ /* 0x001f220000300800 */
[----:B-1----:R-:W4:Y:S02]  /*2d270*/  LDL.LU R2, [R1+0xa7d0] ;  /* 0x00a7d00001027983 */ /* 0x002f240000300800 */
[----:B--2---:R-:W2:Y:S01]  /*2d280*/  LDL.LU R28, [R1+0xa7cc] ;  /* 0x00a7cc00011c7983 */ /* 0x004ea20000300800 */
[----:B---3--:R0:W-:Y:S04]  /*2d290*/  STS.U16 [R29+0x18000], R24 ;  /* 0x018000181d007388 */ /* 0x0081e80000000400 */
[----:B------:R1:W-:Y:S04]  /*2d2a0*/  STS.U16 [R29+0x18200], R25 ;  /* 0x018200191d007388 */ /* 0x0003e80000000400 */
[----:B------:R3:W-:Y:S04]  /*2d2b0*/  STS.U16 [R29+0x1a000], R26 ;  /* 0x01a0001a1d007388 */ /* 0x0007e80000000400 */
[----:B------:R3:W-:Y:S04]  /*2d2c0*/  STS.U16 [R29+0x1a200], R27 ;  /* 0x01a2001b1d007388 */ /* 0x0007e80000000400 */
[----:B0-----:R-:W2:Y:S01]  /*2d2d0*/  LDL.LU R24, [R1+0x4fc] ;  /* 0x0004fc0001187983 */ /* 0x001ea20000300800 */
[----:B-1----:R-:W2:Y:S02]  /*2d2e0*/  LDL.LU R25, [R1+0x4f8] ;  /* 0x0004f80001197983 */ /* 0x002ea40000300800 */
[----:B---3--:R-:W3:Y:S02]  /*2d2f0*/  LDL.LU R26, [R1+0x4c4] ;  /* 0x0004c400011a7983 */ /* 0x008ee40000300800 */
[----:B------:R-:W3:Y:S01]  /*2d300*/  LDL.LU R27, [R1+0x4c0] ;  /* 0x0004c000011b7983 */ /* 0x000ee20000300800 */
[----:B------:R-:W-:Y:S04]  /*2d310*/  STS.U16 [R29+0x6200], R5 ;  /* 0x006200051d007388 */ /* 0x000fe80000000400 */
[----:B------:R-:W-:Y:S04]  /*2d320*/  STS.U16 [R29+0x6000], R6 ;  /* 0x006000061d007388 */ /* 0x000fe80000000400 */
[----:B------:R-:W-:Y:S04]  /*2d330*/  STS.U16 [R29+0x8000], R8 ;  /* 0x008000081d007388 */ /* 0x000fe80000000400 */
[----:B------:R-:W-:Y:S04]  /*2d340*/  STS.U16 [R29+0x8200], R9 ;  /* 0x008200091d007388 */ /* 0x000fe80000000400 */
[----:B------:R-:W-:Y:S04]  /*2d350*/  STS.U16 [R29+0xa000], R10 ;  /* 0x00a0000a1d007388 */ /* 0x000fe80000000400 */
[----:B------:R-:W-:Y:S04]  /*2d360*/  STS.U16 [R29+0xa200], R11 ;  /* 0x00a2000b1d007388 */ /* 0x000fe80000000400 */
[----:B------:R-:W-:Y:S04]  /*2d370*/  STS.U16 [R29+0xc000], R12 ;  /* 0x00c0000c1d007388 */ /* 0x000fe80000000400 */
[----:B------:R-:W-:Y:S04]  /*2d380*/  STS.U16 [R29+0x4200], R7 ;  /* 0x004200071d007388 */ /* 0x000fe80000000400 */
[----:B------:R0:W-:Y:S04]  /*2d390*/  STS.U16 [R29+0x4000], R4 ;  /* 0x004000041d007388 */ /* 0x0001e80000000400 */
[----:B------:R1:W-:Y:S04]  /*2d3a0*/  STS.U16 [R29+0xc200], R13 ;  /* 0x00c2000d1d007388 */ /* 0x0003e80000000400 */
        /* <DEDUP_REMOVED lines=8> */
[----:B------:R-:W3:Y:S04]  /*2d430*/  LDL.LU R12, [R1+0x1cc] ;  /* 0x0001cc00010c7983 */ /* 0x000ee80000300800 */
[----:B------:R0:W-:Y:S01]  /*2d440*/  STS.U16 [R29+0xe000], R14 ;  /* 0x00e0000e1d007388 */ /* 0x0001e20000000400 */
[----:B-1----:R-:W3:Y:S03]  /*2d450*/  LDL.LU R13, [R1+0x1a0] ;  /* 0x0001a000010d7983 */ /* 0x002ee60000300800 */
[----:B------:R1:W-:Y:S04]  /*2d460*/  STS.U16 [R29+0xe200], R15 ;  /* 0x00e2000f1d007388 */ /* 0x0003e80000000400 */
[----:B------:R1:W-:Y:S04]  /*2d470*/  STS.U16 [R29+0x10000], R16 ;  /* 0x010000101d007388 */ /* 0x0003e80000000400 */
[----:B------:R1:W-:Y:S04]  /*2d480*/  STS.U16 [R29+0x10200], R17 ;  /* 0x010200111d007388 */ /* 0x0003e80000000400 */
[----:B------:R1:W-:Y:S04]  /*2d490*/  STS.U16 [R29+0x12000], R18 ;  /* 0x012000121d007388 */ /* 0x0003e80000000400 */
[----:B------:R1:W-:Y:S04]  /*2d4a0*/  STS.U16 [R29+0x12200], R19 ;  /* 0x012200131d007388 */ /* 0x0003e80000000400 */
[----:B0-----:R-:W3:Y:S01]  /*2d4b0*/  LDL.LU R14, [R1+0x19c] ;  /* 0x00019c00010e7983 */ /* 0x001ee20000300800 */
[----:B-1----:R-:W3:Y:S02]  /*2d4c0*/  LDL.LU R15, [R1+0x170] ;  /* 0x00017000010f7983 */ /* 0x002ee40000300800 */
[----:B------:R-:W3:Y:S01]  /*2d4d0*/  LDL.LU R16, [R1+0x16c] ;  /* 0x00016c0001107983 */ /* 0x000ee20000300800 */
[----:B------:R-:W3:Y:S01]  /*2d4e0*/  LDL.LU R17, [R1+0x140] ;  /* 0x0001400001117983 */ /* 0x000ee20000300800 */
[----:B------:R-:W3:Y:S03]  /*2d4f0*/  LDL.LU R18, [R1+0x13c] ;  /* 0x00013c0001127983 */ /* 0x000ee60000300800 */
[----:B------:R0:W-:Y:S01]  /*2d500*/  STS.U16 [R29+0x14000], R20 ;  /* 0x014000141d007388 */ /* 0x0001e20000000400 */
[----:B------:R-:W3:Y:S03]  /*2d510*/  LDL.LU R19, [R1+0xc0] ;  /* 0x0000c00001137983 */ /* 0x000ee60000300800 */
[----:B------:R1:W-:Y:S04]  /*2d520*/  STS.U16 [R29+0x14200], R21 ;  /* 0x014200151d007388 */ /* 0x0003e80000000400 */
[----:B------:R1:W-:Y:S04]  /*2d530*/  STS.U16 [R29+0x16000], R22 ;  /* 0x016000161d007388 */ /* 0x0003e80000000400 */
[----:B------:R1:W-:Y:S04]  /*2d540*/  STS.U16 [R29+0x16200], R23 ;  /* 0x016200171d007388 */ /* 0x0003e80000000400 */
[----:B------:R-:W-:Y:S04]  /*2d550*/  STS.U16 [R29+0x1e200], R3 ;  /* 0x01e200031d007388 */ /* 0x000fe80000000400 */
[----:B0-----:R-:W3:Y:S01]  /*2d560*/  LDL.LU R20, [R1+0xbc] ;  /* 0x0000bc0001147983 */ /* 0x001ee20000300800 */
[----:B-1----:R-:W3:Y:S02]  /*2d570*/  LDL.LU R21, [R1+0x90] ;  /* 0x0000900001157983 */ /* 0x002ee40000300800 */
[----:B------:R-:W3:Y:S01]  /*2d580*/  LDL.LU R22, [R1+0x8c] ;  /* 0x00008c0001167983 */ /* 0x000ee20000300800 */
[----:B------:R-:W3:Y:S04]  /*2d590*/  LDL.LU R23, [R1+0x60] ;  /* 0x0000600001177983 */ /* 0x000ee80000300800 */
[----:B----4-:R0:W-:Y:S04]  /*2d5a0*/  STS.U16 [R29+0x1c200], R2 ;  /* 0x01c200021d007388 */ /* 0x0101e80000000400 */
[----:B--2---:R1:W-:Y:S04]  /*2d5b0*/  STS.U16 [R29+0x1c000], R28 ;  /* 0x01c0001c1d007388 */ /* 0x0043e80000000400 */
[----:B------:R2:W-:Y:S04]  /*2d5c0*/  STS.U16 [R29+0x1e000], R0 ;  /* 0x01e000001d007388 */ /* 0x0005e80000000400 */
[----:B0-----:R-:W4:Y:S04]  /*2d5d0*/  LDL.LU R2, [R1+0x5c] ;  /* 0x00005c0001027983 */ /* 0x001f280000300800 */
[----:B-1----:R-:W4:Y:S01]  /*2d5e0*/  LDL.LU R28, [R1+0x30] ;  /* 0x00003000011c7983 */ /* 0x002f220000300800 */
[----:B------:R-:W4:Y:S02]  /*2d5f0*/  LDL.LU R3, [R1+0x2c] ;  /* 0x00002c0001037983 */ /* 0x000f240000300800 */
[----:B------:R-:W-:Y:S01]  /*2d600*/  STL [R1+0xa48c], R29 ;  /* 0x00a48c1d01007387 */ /* 0x000fe20000100800 */
[----:B--2---:R-:W-:Y:S01]  /*2d610*/  LOP3.LUT R0, R29, 0x10, RZ, 0x3c, !PT ;  /* 0x000000101d007812 */ /* 0x004fe200078e3cff */
[----:B------:R0:W-:Y:S04]  /*2d620*/  STL [R1+0xa720], R29 ;  /* 0x00a7201d01007387 */ /* 0x0001e80000100800 */
[----:B0-----:R-:W2:Y:S04]  /*2d630*/  LDL.LU R29, [R1+0x37c] ;  /* 0x00037c00011d7983 */ /* 0x001ea80000300800 */
[----:B------:R0:W-:Y:S01]  /*2d640*/  STS.U16 [R0+0x400], R24 ;  /* 0x0004001800007388 */ /* 0x0001e20000000400 */
[----:B------:R1:W-:Y:S02]  /*2d650*/  STS.U16 [R0+0x600], R25 ;  /* 0x0006001900007388 */ /* 0x0003e40000000400 */
[----:B---3--:R3:W-:Y:S01]  /*2d660*/  STS.U16 [R0+0x2400], R26 ;  /* 0x0024001a00007388 */ /* 0x0087e20000000400 */
[----:B------:R3:W-:Y:S04]  /*2d670*/  STS.U16 [R0+0x2600], R27 ;  /* 0x0026001b00007388 */ /* 0x0007e80000000400 */
[----:B0-----:R-:W4:Y:S01]  /*2d680*/  LDL.LU R24, [R1+0xa7c8] ;  /* 0x00a7c80001187983 */ /* 0x001f220000300800 */
[----:B-1----:R-:W4:Y:S03]  /*2d690*/  LDL.LU R25, [R1+0xa7c4] ;  /* 0x00a7c40001197983 */ /* 0x002f260000300800 */
[----:B---3--:R-:W3:Y:S01]  /*2d6a0*/  LDL.LU R26, [R1+0xa7c0] ;  /* 0x00a7c000011a7983 */ /* 0x008ee20000300800 */
[----:B------:R-:W3:Y:S03]  /*2d6b0*/  LDL.LU R27, [R1+0xa7bc] ;  /* 0x00a7bc00011b7983 */ /* 0x000ee60000300800 */
[----:B--2---:R-:W-:Y:S01]  /*2d6c0*/  STS.U16 [R0+0x4400], R29 ;  /* 0x0044001d00007388 */ /* 0x004fe20000000400 */
[----:B------:R-:W-:Y:S02]  /*2d6d0*/  STS.U16 [R0+0x4600], R4 ;  /* 0x0046000400007388 */ /* 0x000fe40000000400 */
[----:B------:R-:W-:Y:S02]  /*2d6e0*/  STS.U16 [R0+0x6400], R7 ;  /* 0x0064000700007388 */ /* 0x000fe40000000400 */
[----:B------:R-:W-:Y:S01]  /*2d6f0*/  STS.U16 [R0+0x6600], R6 ;  /* 0x0066000600007388 */ /* 0x000fe20000000400 */
[----:B------:R-:W-:Y:S01]  /*2d700*/  STS.U16 [R0+0x8400], R5 ;  /* 0x0084000500007388 */ /* 0x000fe20000000400 */
        /* <DEDUP_REMOVED lines=12> */
[----:B------:R0:W-:Y:S03]  /*2d7d0*/  STS.U16 [R0+0x14600], R20 ;  /* 0x0146001400007388 */ /* 0x0001e60000000400 */
[----:B---3--:R-:W-:Y:S01]  /*2d7e0*/  STL [R1+0xa724], R27 ;  /* 0x00a7241b01007387 */ /* 0x008fe20000100800 */
[----:B------:R-:W-:Y:S02]  /*2d7f0*/  STL [R1+0xa73c], R26 ;  /* 0x00a73c1a01007387 */ /* 0x000fe40000100800 */
[----:B0-----:R-:W2:Y:S02]  /*2d800*/  LDL.LU R20, [R1+0x4f4] ;  /* 0x0004f40001147983 */ /* 0x001ea40000300800 */
[----:B------:R-:W-:Y:S01]  /*2d810*/  STS.U16 [R0+0x16400], R21 ;  /* 0x0164001500007388 */ /* 0x000fe20000000400 */
[----:B------:R-:W-:Y:S01]  /*2d820*/  STS.U16 [R0+0x16600], R22 ;  /* 0x0166001600007388 */ /* 0x000fe20000000400 */
[----:B------:R-:W-:Y:S02]  /*2d830*/  STS.U16 [R0+0x18400], R23 ;  /* 0x0184001700007388 */ /* 0x000fe40000000400 */
[----:B----4-:R-:W-:Y:S02]  /*2d840*/  STS.U16 [R0+0x18600], R2 ;  /* 0x0186000200007388 */ /* 0x010fe40000000400 */
[----:B------:R0:W-:Y:S02]  /*2d850*/  STS.U16 [R0+0x1a400], R28 ;  /* 0x01a4001c00007388 */ /* 0x0001e40000000400 */
[----:B0-----:R-:W0:Y:S04]  /*2d860*/  S2R R28, SR_TID.X ;  /* 0x00000000001c7919 */ /* 0x001e280000002100 */
[----:B------:R-:W-:Y:S01]  /*2d870*/  STS.U16 [R0+0x1a600], R3 ;  /* 0x01a6000300007388 */ /* 0x000fe20000000400 */
[----:B------:R-:W-:Y:S02]  /*2d880*/  STS.U16 [R0+0x1c400], R27 ;  /* 0x01c4001b00007388 */ /* 0x000fe40000000400 */
[----:B------:R1:W-:Y:S01]  /*2d890*/  STS.U16 [R0+0x1c600], R26 ;  /* 0x01c6001a00007388 */ /* 0x0003e20000000400 */
[----:B0-----:R-:W-:-:S05]  /*2d8a0*/  LOP3.LUT R28, R28, 0xff, RZ, 0xc0, !PT ;  /* 0x000000ff1c1c7812 */ /* 0x001fca00078ec0ff */
[----:B------:R-:W-:Y:S02]  /*2d8b0*/  IMAD.SHL.U32 R11, R28, 0x2, RZ ;  /* 0x000000021c0b7824 */ /* 0x000fe400078e00ff */
[----:B------:R-:W0:Y:S04]  /*2d8c0*/  S2R R28, SR_TID.X ;  /* 0x00000000001c7919 */ /* 0x000e280000002100 */
[----:B------:R-:W-:Y:S04]  /*2d8d0*/  STS.U16 [R0+0x1e400], R25 ;  /* 0x01e4001900007388 */ /* 0x000fe80000000400 */
[----:B--2---:R0:W-:Y:S01]  /*2d8e0*/  STL [R1+0xa7b8], R20 ;  /* 0x00a7b81401007387 */ /* 0x0041e20000100800 */
[----:B------:R-:W2:Y:S02]  /*2d8f0*/  LDL.LU R21, [R1+0x4f0] ;  /* 0x0004f00001157983 */ /* 0x000ea40000300800 */
[----:B------:R-:W3:Y:S02]  /*2d900*/  LDL.LU R22, [R1+0x4bc] ;  /* 0x0004bc0001167983 */ /* 0x000ee40000300800 */
[----:B------:R-:W4:Y:S01]  /*2d910*/  LDL.LU R23, [R1+0x4b8] ;  /* 0x0004b80001177983 */ /* 0x000f220000300800 */
[----:B-1----:R-:W2:Y:S01]  /*2d920*/  LDL.LU R26, [R1+0x310] ;  /* 0x00031000011a7983 */ /* 0x002ea20000300800 */
[----:B------:R-:W2:Y:S02]  /*2d930*/  LDL.LU R27, [R1+0x30c] ;  /* 0x00030c00011b7983 */ /* 0x000ea40000300800 */
[----:B------:R-:W2:Y:S02]  /*2d940*/  LDL.LU R29, [R1+0x2d8] ;  /* 0x0002d800011d7983 */ /* 0x000ea40000300800 */
[----:B------:R-:W2:Y:S01]  /*2d950*/  LDL.LU R4, [R1+0x2d4] ;  /* 0x0002d40001047983 */ /* 0x000ea20000300800 */
[----:B------:R-:W2:Y:S01]  /*2d960*/  LDL.LU R7, [R1+0x2a8] ;  /* 0x0002a80001077983 */ /* 0x000ea20000300800 */
[----:B------:R-:W2:Y:S02]  /*2d970*/  LDL.LU R6, [R1+0x2a4] ;  /* 0x0002a40001067983 */ /* 0x000ea40000300800 */
[----:B------:R-:W2:Y:S02]  /*2d980*/  LDL.LU R5, [R1+0x1c8] ;  /* 0x0001c80001057983 */ /* 0x000ea40000300800 */
[----:B------:R-:W2:Y:S01]  /*2d990*/  LDL.LU R8, [R1+0x1c4] ;  /* 0x0001c40001087983 */ /* 0x000ea20000300800 */
[----:B------:R-:W2:Y:S01]  /*2d9a0*/  LDL.LU R9, [R1+0x198] ;  /* 0x0001980001097983 */ /* 0x000ea20000300800 */
[----:B0-----:R-:W-:Y:S01]  /*2d9b0*/  LOP3.LUT R20, R28, 0xff, RZ, 0xc0, !PT ;  /* 0x000000ff1c147812 */ /* 0x001fe200078ec0ff */
[----:B------:R-:W2:Y:S02]  /*2d9c0*/  LDL.LU R10, [R1+0x194] ;  /* 0x00019400010a7983 */ /* 0x000ea40000300800 */
[----:B------:R-:W2:Y:S01]  /*2d9d0*/  LDL.LU R12, [R1+0x168] ;  /* 0x00016800010c7983 */ /* 0x000ea20000300800 */
[----:B------:R-:W2:Y:S01]  /*2d9e0*/  LDL.LU R13, [R1+0x164] ;  /* 0x00016400010d7983 */ /* 0x000ea20000300800 */
[----:B------:R-:W2:Y:S02]  /*2d9f0*/  LDL.LU R14, [R1+0x138] ;  /* 0x00013800010e7983 */ /* 0x000ea40000300800 */
[----:B------:R-:W2:Y:S02]  /*2da00*/  LDL.LU R15, [R1+0x134] ;  /* 0x00013400010f7983 */ /* 0x000ea40000300800 */
[----:B------:R-:W-:Y:S01]  /*2da10*/  IMAD.SHL.U32 R20, R20, 0x2, RZ ;  /* 0x0000000214147824 */ /* 0x000fe200078e00ff */
[----:B------:R-:W2:Y:S01]  /*2da20*/  LDL.LU R16, [R1+0xb8] ;  /* 0x0000b80001107983 */ /* 0x000ea20000300800 */
[----:B------:R-:W2:Y:S02]  /*2da30*/  LDL.LU R17, [R1+0xb4] ;  /* 0x0000b40001117983 */ /* 0x000ea40000300800 */
[----:B------:R-:W2:Y:S02]  /*2da40*/  LDL.LU R18, [R1+0x88] ;  /* 0x0000880001127983 */ /* 0x000ea40000300800 */
[----:B------:R-:W2:Y:S01]  /*2da50*/  LDL.LU R19, [R1+0x84] ;  /* 0x0000840001137983 */ /* 0x000ea20000300800 */
[----:B------:R-:W2:Y:S01]  /*2da60*/  LDL.LU R0, [R1+0x58] ;  /* 0x0000580001007983 */ /* 0x000ea20000300800 */
[----:B------:R-:W-:Y:S01]  /*2da70*/  LOP3.LUT R20, R20, 0x10, RZ, 0x3c, !PT ;  /* 0x0000001014147812 */ /* 0x000fe200078e3cff */
[----:B------:R-:W2:Y:S02]  /*2da80*/  LDL.LU R2, [R1+0x54] ;  /* 0x0000540001027983 */ /* 0x000ea40000300800 */
[----:B------:R-:W2:Y:S01]  /*2da90*/  LDL.LU R28, [R1+0x28] ;  /* 0x00002800011c7983 */ /* 0x000ea20000300800 */
[----:B------:R-:W2:Y:S01]  /*2daa0*/  LDL.LU R3, [R1+0x24] ;  /* 0x0000240001037983 */ /* 0x000ea20000300800 */
[----:B------:R0:W-:Y:S03]  /*2dab0*/  STL [R1+0xa740], R25 ;  /* 0x00a7401901007387 */ /* 0x0001e60000100800 */
[----:B------:R1:W-:Y:S04]  /*2dac0*/  STS.U16 [R20+0x1e600], R24 ;  /* 0x01e6001814007388 */ /* 0x0003e80000000400 */
[----:B0-----:R-:W2:Y:S01]  /*2dad0*/  LDL.LU R25, [R1+0x364] ;  /* 0x0003640001197983 */ /* 0x001ea20000300800 */
[----:B-1----:R-:W2:Y:S02]  /*2dae0*/  LDL.LU R20, [R1+0xa7b8] ;  /* 0x00a7b80001147983 */ /* 0x002ea40000300800 */
[----:B------:R0:W-:Y:S02]  /*2daf0*/  STL [R1+0xa744], R24 ;  /* 0x00a7441801007387 */ /* 0x0001e40000100800 */
[----:B0-----:R-:W4:Y:S01]  /*2db00*/  LDL.LU R24, [R1+0x36c] ;  /* 0x00036c0001187983 */ /* 0x001f220000300800 */
[----:B------:R-:W-:-:S05]  /*2db10*/  LOP3.LUT R11, R11, 0x20, RZ, 0x3c, !PT ;  /* 0x000000200b0b7812 */ /* 0x000fca00078e3cff */
[----:B--2---:R0:W-:Y:S01]  /*2db20*/  STS.U16 [R11+0x800], R20 ;  /* 0x000800140b007388 */ /* 0x0041e20000000400 */
[----:B------:R1:W-:Y:S02]  /*2db30*/  STS.U16 [R11+0xa00], R21 ;  /* 0x000a00150b007388 */ /* 0x0003e40000000400 */
[----:B---3--:R2:W-:Y:S02]  /*2db40*/  STS.U16 [R11+0x2800], R22 ;  /* 0x002800160b007388 */ /* 0x0085e40000000400 */
[----:B----4-:R3:W-:Y:S01]  /*2db50*/  STS.U16 [R11+0x2a00], R23 ;  /* 0x002a00170b007388 */ /* 0x0107e20000000400 */
[----:B0-----:R-:W4:Y:S01]  /*2db60*/  LDL.LU R20, [R1+0xa7b4] ;  /* 0x00a7b40001147983 */ /* 0x001f220000300800 */
[----:B-1----:R-:W4:Y:S02]  /*2db70*/  LDL.LU R21, [R1+0xa7b0] ;  /* 0x00a7b00001157983 */ /* 0x002f240000300800 */
[----:B--2---:R-:W2:Y:S01]  /*2db80*/  LDL.LU R22, [R1+0xa7ac] ;  /* 0x00a7ac0001167983 */ /* 0x004ea20000300800 */
[----:B---3--:R-:W3:Y:S04]  /*2db90*/  LDL.LU R23, [R1+0xa7a8] ;  /* 0x00a7a80001177983 */ /* 0x008ee80000300800 */
        /* <DEDUP_REMOVED lines=22> */
[----:B------:R0:W-:Y:S02]  /*2dd00*/  STS.U16 [R11+0x1a800], R28 ;  /* 0x01a8001c0b007388 */ /* 0x0001e40000000400 */
[----:B0-----:R-:W0:Y:S01]  /*2dd10*/  S2R R28, SR_TID.X ;  /* 0x00000000001c7919 */ /* 0x001e220000002100 */
[----:B------:R1:W-:Y:S01]  /*2dd20*/  STS.U16 [R11+0x1aa00], R3 ;  /* 0x01aa00030b007388 */ /* 0x0003e20000000400 */
[----:B0-----:R-:W-:-:S02]  /*2dd30*/  LOP3.LUT R9, R28, 0xff, RZ, 0xc0, !PT ;  /* 0x000000ff1c097812 */ /* 0x001fc400078ec0ff */
[----:B---3--:R-:W-:Y:S01]  /*2dd40*/  STL [R1+0xa748], R23 ;  /* 0x00a7481701007387 */ /* 0x008fe20000100800 */
[----:B------:R-:W3:Y:S02]  /*2dd50*/  LDL.LU R12, [R1+0x4ec] ;  /* 0x0004ec00010c7983 */ /* 0x000ee40000300800 */
[----:B------:R-:W3:Y:S02]  /*2dd60*/  LDL.LU R13, [R1+0x4e8] ;  /* 0x0004e800010d7983 */ /* 0x000ee40000300800 */
[----:B------:R-:W3:Y:S01]  /*2dd70*/  LDL.LU R16, [R1+0x4b4] ;  /* 0x0004b40001107983 */ /* 0x000ee20000300800 */
[----:B------:R-:W3:Y:S01]  /*2dd80*/  LDL.LU R17, [R1+0x4b0] ;  /* 0x0004b00001117983 */ /* 0x000ee20000300800 */
[----:B------:R-:W3:Y:S02]  /*2dd90*/  LDL.LU R18, [R1+0x35c] ;  /* 0x00035c0001127983 */ /* 0x000ee40000300800 */
[----:B------:R-:W3:Y:S02]  /*2dda0*/  LDL.LU R19, [R1+0x354] ;  /* 0x0003540001137983 */ /* 0x000ee40000300800 */
[----:B-1----:R-:W3:Y:S01]  /*2ddb0*/  LDL.LU R3, [R1+0x308] ;  /* 0x0003080001037983 */ /* 0x002ee20000300800 */
[----:B------:R-:W3:Y:S04]  /*2ddc0*/  LDL.LU R28, [R1+0x304] ;  /* 0x00030400011c7983 */ /* 0x000ee80000300800 */
        /* <DEDUP_REMOVED lines=15> */
[----:B------:R-:W3:Y:S01]  /*2dec0*/  LDL.LU R2, [R1+0x4c] ;  /* 0x00004c0001027983 */ /* 0x000ee20000300800 */
[----:B--2---:R-:W-:Y:S01]  /*2ded0*/  STS.U16 [R11+0x1ca00], R22 ;  /* 0x01ca00160b007388 */ /* 0x004fe20000000400 */
[----:B------:R0:W-:Y:S02]  /*2dee0*/  STL [R1+0xa74c], R22 ;  /* 0x00a74c1601007387 */ /* 0x0001e40000100800 */
[----:B----4-:R-:W-:Y:S02]  /*2def0*/  STS.U16 [R11+0x1e800], R21 ;  /* 0x01e800150b007388 */ /* 0x010fe40000000400 */
[----:B------:R-:W-:Y:S02]  /*2df00*/  STS.U16 [R11+0x1ea00], R20 ;  /* 0x01ea00140b007388 */ /* 0x000fe40000000400 */
[C---:B------:R-:W-:Y:S01]  /*2df10*/  IMAD.SHL.U32 R14, R9.reuse, 0x2, RZ ;  /* 0x00000002090e7824 */ /* 0x040fe200078e00ff */
[----:B0-----:R-:W2:Y:S01]  /*2df20*/  LDL.LU R22, [R1+0x2a0] ;  /* 0x0002a00001167983 */ /* 0x001ea20000300800 */
[----:B------:R0:W-:Y:S03]  /*2df30*/  STL [R1+0xa750], R21 ;  /* 0x00a7501501007387 */ /* 0x0001e60000100800 */
[----:B------:R-:W-:Y:S01]  /*2df40*/  LOP3.LUT R14, R14, 0x30, RZ, 0x3c, !PT ;  /* 0x000000300e0e7812 */ /* 0x000fe200078e3cff */
[----:B0-----:R-:W2:Y:S01]  /*2df50*/  LDL.LU R21, [R1+0x2cc] ;  /* 0x0002cc0001157983 */ /* 0x001ea20000300800 */
[----:B------:R-:W2:Y:S02]  /*2df60*/  LDL.LU R11, [R1+0xa7a4] ;  /* 0x00a7a400010b7983 */ /* 0x000ea40000300800 */
[----:B------:R0:W-:Y:S02]  /*2df70*/  STL [R1+0xa754], R20 ;  /* 0x00a7541401007387 */ /* 0x0001e40000100800 */
[----:B0-----:R-:W2:Y:S04]  /*2df80*/  LDL.LU R20, [R1+0x2d0] ;  /* 0x0002d00001147983 */ /* 0x001ea80000300800 */
[----:B---3--:R0:W-:Y:S01]  /*2df90*/  STS.U16 [R14+0xc00], R12 ;  /* 0x000c000c0e007388 */ /* 0x0081e20000000400 */
[----:B------:R1:W-:Y:S02]  /*2dfa0*/  STS.U16 [R14+0xe00], R13 ;  /* 0x000e000d0e007388 */ /* 0x0003e40000000400 */
[----:B------:R3:W-:Y:S02]  /*2dfb0*/  STS.U16 [R14+0x2c00], R16 ;  /* 0x002c00100e007388 */ /* 0x0007e40000000400 */
[----:B------:R3:W-:Y:S01]  /*2dfc0*/  STS.U16 [R14+0x2e00], R17 ;  /* 0x002e00110e007388 */ /* 0x0007e20000000400 */
[----:B------:R3:W-:Y:S01]  /*2dfd0*/  STS.U16 [R14+0x4c00], R18 ;  /* 0x004c00120e007388 */ /* 0x0007e20000000400 */
[----:B------:R3:W-:Y:S03]  /*2dfe0*/  STS.U16 [R14+0x4e00], R19 ;  /* 0x004e00130e007388 */ /* 0x0007e60000000400 */
[----:B0-----:R-:W4:Y:S01]  /*2dff0*/  LDL.LU R12, [R1+0xa7a0] ;  /* 0x00a7a000010c7983 */ /* 0x001f220000300800 */
[----:B-1----:R-:W4:Y:S02]  /*2e000*/  LDL.LU R13, [R1+0xa79c] ;  /* 0x00a79c00010d7983 */ /* 0x002f240000300800 */
[----:B---3--:R-:W3:Y:S01]  /*2e010*/  LDL.LU R16, [R1+0xa798] ;  /* 0x00a7980001107983 */ /* 0x008ee20000300800 */
[----:B------:R-:W3:Y:S04]  /*2e020*/  LDL.LU R17, [R1+0xa794] ;  /* 0x00a7940001117983 */ /* 0x000ee80000300800 */
[----:B------:R-:W3:Y:S01]  /*2e030*/  LDL.LU R18, [R1+0xa790] ;  /* 0x00a7900001127983 */ /* 0x000ee20000300800 */
[----:B------:R-:W3:Y:S03]  /*2e040*/  LDL.LU R19, [R1+0xa78c] ;  /* 0x00a78c0001137983 */ /* 0x000ee60000300800 */
[----:B------:R0:W-:Y:S01]  /*2e050*/  STS.U16 [R14+0x6c00], R3 ;  /* 0x006c00030e007388 */ /* 0x0001e20000000400 */
[----:B------:R1:W-:Y:S03]  /*2e060*/  STS.U16 [R14+0x6e00], R28 ;  /* 0x006e001c0e007388 */ /* 0x0003e60000000400 */
[----:B0-----:R-:W3:Y:S01]  /*2e070*/  LDL.LU R3, [R1+0xa788] ;  /* 0x00a7880001037983 */ /* 0x001ee20000300800 */
[----:B-1----:R-:W3:Y:S03]  /*2e080*/  LDL.LU R28, [R1+0xa784] ;  /* 0x00a78400011c7983 */ /* 0x002ee60000300800 */
        /* <DEDUP_REMOVED lines=16> */
[----:B------:R0:W-:Y:S01]  /*2e190*/  STS.U16 [R14+0x18c00], R0 ;  /* 0x018c00000e007388 */ /* 0x0001e20000000400 */
[----:B------:R1:W-:Y:S03]  /*2e1a0*/  STS.U16 [R14+0x18e00], R2 ;  /* 0x018e00020e007388 */ /* 0x0003e60000000400 */
[----:B0-----:R-:W2:Y:S01]  /*2e1b0*/  LDL.LU R0, [R1+0x4e4] ;  /* 0x0004e40001007983 */ /* 0x001ea20000300800 */
[----:B-1----:R-:W2:Y:S03]  /*2e1c0*/  LDL.LU R2, [R1+0x4e0] ;  /* 0x0004e00001027983 */ /* 0x002ea60000300800 */
[----:B---3--:R-:W-:Y:S01]  /*2e1d0*/  STS.U16 [R14+0x1ac00], R28 ;  /* 0x01ac001c0e007388 */ /* 0x008fe20000000400 */
[----:B------:R0:W-:Y:S03]  /*2e1e0*/  STS.U16 [R14+0x1ae00], R3 ;  /* 0x01ae00030e007388 */ /* 0x0001e60000000400 */
[----:B0-----:R-:W3:Y:S01]  /*2e1f0*/  LDL.LU R3, [R1+0x3bc] ;  /* 0x0003bc0001037983 */ /* 0x001ee20000300800 */
[----:B------:R-:W4:Y:S02]  /*2e200*/  LDL.LU R28, [R1+0x3b8] ;  /* 0x0003b800011c7983 */ /* 0x000f240000300800 */
[----:B------:R-:W4:Y:S02]  /*2e210*/  LDL.LU R20, [R1+0x2c8] ;  /* 0x0002c80001147983 */ /* 0x000f240000300800 */
[----:B------:R-:W4:Y:S01]  /*2e220*/  LDL.LU R21, [R1+0x2c4] ;  /* 0x0002c40001157983 */ /* 0x000f220000300800 */
[----:B------:R-:W4:Y:S01]  /*2e230*/  LDL.LU R22, [R1+0x1e8] ;  /* 0x0001e80001167983 */ /* 0x000f220000300800 */
        /* <DEDUP_REMOVED lines=11> */
[----:B------:R-:W-:Y:S04]  /*2e2f0*/  STS.U16 [R14+0x1cc00], R19 ;  /* 0x01cc00130e007388 */ /* 0x000fe80000000400 */
[----:B------:R0:W-:Y:S01]  /*2e300*/  STL [R1+0xa758], R19 ;  /* 0x00a7581301007387 */ /* 0x0001e20000100800 */
[----:B------:R-:W-:Y:S02]  /*2e310*/  STS.U16 [R14+0x1ce00], R18 ;  /* 0x01ce00120e007388 */ /* 0x000fe40000000400 */
[----:B------:R-:W-:-:S02]  /*2e320*/  IMAD.SHL.U32 R4, R9, 0x2, RZ ;  /* 0x0000000209047824 */ /* 0x000fc400078e00ff */
[----:B------:R-:W-:Y:S01]  /*2e330*/  STS.U16 [R14+0x1ec00], R17 ;  /* 0x01ec00110e007388 */ /* 0x000fe20000000400 */
[----:B------:R-:W-:Y:S04]  /*2e340*/  STS.U16 [R14+0x1ee00], R16 ;  /* 0x01ee00100e007388 */ /* 0x000fe80000000400 */
[----:B0-----:R-:W4:Y:S01]  /*2e350*/  LDL.LU R19, [R1+0x2fc] ;  /* 0x0002fc0001137983 */ /* 0x001f220000300800 */
[----:B------:R0:W-:Y:S03]  /*2e360*/  STL [R1+0xa75c], R18 ;  /* 0x00a75c1201007387 */ /* 0x0001e60000100800 */
[----:B0-----:R-:W4:Y:S01]  /*2e370*/  LDL.LU R18, [R1+0x300] ;  /* 0x0003000001127983 */ /* 0x001f220000300800 */
[----:B------:R-:W4:Y:S02]  /*2e380*/  LDL.LU R8, [R1+0x74] ;  /* 0x0000740001087983 */ /* 0x000f240000300800 */
[----:B------:R-:W4:Y:S02]  /*2e390*/  LDL.LU R9, [R1+0x48] ;  /* 0x0000480001097983 */ /* 0x000f240000300800 */
[----:B------:R0:W-:Y:S02]  /*2e3a0*/  STL [R1+0xa760], R17 ;  /* 0x00a7601101007387 */ /* 0x0001e40000100800 */
[----:B0-----:R-:W4:Y:S01]  /*2e3b0*/  LDL.LU R17, [R1+0x344] ;  /* 0x0003440001117983 */ /* 0x001f220000300800 */
[----:B------:R-:W4:Y:S02]  /*2e3c0*/  LDL.LU R14, [R1+0xa780] ;  /* 0x00a78000010e7983 */ /* 0x000f240000300800 */
[----:B------:R0:W-:Y:S01]  /*2e3d0*/  STL [R1+0xa76c], R16 ;  /* 0x00a76c1001007387 */ /* 0x0001e20000100800 */
[----:B------:R-:W-:Y:S01]  /*2e3e0*/  LOP3.LUT R4, R4, 0x40, RZ, 0x3c, !PT ;  /* 0x0000004004047812 */ /* 0x000fe200078e3cff */
[----:B0-----:R-:W4:Y:S04]  /*2e3f0*/  LDL.LU R16, [R1+0x34c] ;  /* 0x00034c0001107983 */ /* 0x001f280000300800 */
[----:B--2---:R0:W-:Y:S01]  /*2e400*/  STS.U16 [R4+0x1000], R0 ;  /* 0x0010000004007388 */ /* 0x0041e20000000400 */
[----:B------:R1:W-:Y:S03]  /*2e410*/  STS.U16 [R4+0x1200], R2 ;  /* 0x0012000204007388 */ /* 0x0003e60000000400 */
[----:B0-----:R-:W2:Y:S01]  /*2e420*/  LDL.LU R0, [R1+0xa77c] ;  /* 0x00a77c0001007983 */ /* 0x001ea20000300800 */
[----:B-1----:R-:W2:Y:S03]  /*2e430*/  LDL.LU R2, [R1+0xa778] ;  /* 0x00a7780001027983 */ /* 0x002ea60000300800 */
[----:B---3--:R0:W-:Y:S01]  /*2e440*/  STS.U16 [R4+0x3000], R3 ;  /* 0x0030000304007388 */ /* 0x0081e20000000400 */
[----:B----4-:R1:W-:Y:S03]  /*2e450*/  STS.U16 [R4+0x3200], R28 ;  /* 0x0032001c04007388 */ /* 0x0103e60000000400 */
[----:B0-----:R-:W3:Y:S04]  /*2e460*/  LDL.LU R3, [R1+0xa774] ;  /* 0x00a7740001037983 */ /* 0x001ee80000300800 */
[----:B-1----:R-:W4:Y:S04]  /*2e470*/  LDL.LU R28, [R1+0xa770] ;  /* 0x00a77000011c7983 */ /* 0x002f280000300800 */
[----:B------:R-:W-:Y:S01]  /*2e480*/  STS.U16 [R4+0x5000], R16 ;  /* 0x0050001004007388 */ /* 0x000fe20000000400 */
[----:B------:R-:W-:Y:S02]  /*2e490*/  STS.U16 [R4+0x5200], R17 ;  /* 0x0052001104007388 */ /* 0x000fe40000000400 */
[----:B------:R-:W-:Y:S02]  /*2e4a0*/  STS.U16 [R4+0x7000], R18 ;  /* 0x0070001204007388 */ /* 0x000fe40000000400 */
[----:B------:R-:W-:Y:S01]  /*2e4b0*/  STS.U16 [R4+0x7200], R19 ;  /* 0x0072001304007388 */ /* 0x000fe20000000400 */
[----:B------:R-:W-:Y:S01]  /*2e4c0*/  STS.U16 [R4+0x9000], R20 ;  /* 0x0090001404007388 */ /* 0x000fe20000000400 */
[----:B------:R-:W-:Y:S02]  /*2e4d0*/  STS.U16 [R4+0x9200], R21 ;  /* 0x0092001504007388 */ /* 0x000fe40000000400 */
[----:B------:R-:W-:Y:S02]  /*2e4e0*/  STS.U16 [R4+0xb000], R22 ;  /* 0x00b0001604007388 */ /* 0x000fe40000000400 */
[----:B------:R0:W-:Y:S01]  /*2e4f0*/  STS.U16 [R4+0xb200], R10 ;  /* 0x00b2000a04007388 */ /* 0x0001e20000000400 */
[----:B------:R1:W-:Y:S01]  /*2e500*/  STS.U16 [R4+0xd000], R15 ;  /* 0x00d0000f04007388 */ /* 0x0003e20000000400 */
        /* <DEDUP_REMOVED lines=8> */
[----:B------:R-:W-:Y:S03]  /*2e590*/  STS.U16 [R4+0x15200], R5 ;  /* 0x0152000504007388 */ /* 0x000fe60000000400 */
[----:B0-----:R-:W2:Y:S01]  /*2e5a0*/  LDL.LU R10, [R1+0x4dc] ;  /* 0x0004dc00010a7983 */ /* 0x001ea20000300800 */
[----:B-1----:R-:W2:Y:S02]  /*2e5b0*/  LDL.LU R15, [R1+0x4d8] ;  /* 0x0004d800010f7983 */ /* 0x002ea40000300800 */
[----:B------:R-:W2:Y:S01]  /*2e5c0*/  LDL.LU R16, [R1+0x3b4] ;  /* 0x0003b40001107983 */ /* 0x000ea20000300800 */
[----:B----4-:R-:W-:Y:S01]  /*2e5d0*/  STS.U16 [R4+0x17000], R28 ;  /* 0x0170001c04007388 */ /* 0x010fe20000000400 */
[----:B------:R-:W-:Y:S02]  /*2e5e0*/  STS.U16 [R4+0x17200], R8 ;  /* 0x0172000804007388 */ /* 0x000fe40000000400 */
[----:B------:R-:W-:Y:S02]  /*2e5f0*/  STS.U16 [R4+0x19000], R9 ;  /* 0x0190000904007388 */ /* 0x000fe40000000400 */
[----:B---3--:R-:W-:Y:S01]  /*2e600*/  STS.U16 [R4+0x19200], R3 ;  /* 0x0192000304007388 */ /* 0x008fe20000000400 */
[----:B--2---:R-:W-:Y:S01]  /*2e610*/  STS.U16 [R4+0x1b000], R2 ;  /* 0x01b0000204007388 */ /* 0x004fe20000000400 */
[----:B------:R0:W-:Y:S03]  /*2e620*/  STS.U16 [R4+0x1b200], R0 ;  /* 0x01b2000004007388 */ /* 0x0001e60000000400 */
[----:B0-----:R-:W2:Y:S01]  /*2e630*/  LDL.LU R0, [R1+0x3ac] ;  /* 0x0003ac0001007983 */ /* 0x001ea20000300800 */
[----:B------:R-:W3:Y:S03]  /*2e640*/  LDL.LU R3, [R1+0x340] ;  /* 0x0003400001037983 */ /* 0x000ee60000300800 */
[----:B------:R-:W0:Y:S01]  /*2e650*/  S2R R28, SR_TID.X ;  /* 0x00000000001c7919 */ /* 0x000e220000002100 */
        /* <DEDUP_REMOVED lines=11> */
[----:B------:R-:W4:Y:S04]  /*2e710*/  LDL.LU R24, [R1+0x120] ;  /* 0x0001200001187983 */ /* 0x000f280000300800 */
[----:B------:R-:W-:Y:S01]  /*2e720*/  STS.U16 [R4+0x1d000], R14 ;  /* 0x01d0000e04007388 */ /* 0x000fe20000000400 */
[----:B------:R-:W4:Y:S01]  /*2e730*/  LDL.LU R25, [R1+0xcc] ;  /* 0x0000cc0001197983 */ /* 0x000f220000300800 */
[----:B0-----:R-:W-:-:S02]  /*2e740*/  LOP3.LUT R28, R28, 0xff, RZ, 0xc0, !PT ;  /* 0x000000ff1c1c7812 */ /* 0x001fc400078ec0ff */
[----:B------:R-:W-:Y:S04]  /*2e750*/  STS.U16 [R4+0x1d200], R13 ;  /* 0x01d2000d04007388 */ /* 0x000fe80000000400 */
[----:B------:R-:W4:Y:S01]  /*2e760*/  LDL.LU R26, [R1+0xa0] ;  /* 0x0000a000011a7983 */ /* 0x000f220000300800 */
[----:B------:R-:W-:-:S03]  /*2e770*/  IMAD.SHL.U32 R27, R28, 0x2, RZ ;  /* 0x000000021c1b7824 */ /* 0x000fc600078e00ff */
[----:B------:R-:W-:Y:S04]  /*2e780*/  STS.U16 [R4+0x1f000], R12 ;  /* 0x01f0000c04007388 */ /* 0x000fe80000000400 */
[----:B------:R-:W4:Y:S01]  /*2e790*/  LDL.LU R5, [R1+0x9c] ;  /* 0x00009c0001057983 */ /* 0x000f220000300800 */
[----:B------:R-:W-:-:S03]  /*2e7a0*/  LOP3.LUT R27, R27, 0x50, RZ, 0x3c, !PT ;  /* 0x000000501b1b7812 */ /* 0x000fc600078e3cff */
[----:B------:R-:W-:Y:S04]  /*2e7b0*/  STS.U16 [R4+0x1f200], R11 ;  /* 0x01f2000b04007388 */ /* 0x000fe80000000400 */
[----:B------:R-:W4:Y:S01]  /*2e7c0*/  LDL.LU R8, [R1+0x70] ;  /* 0x0000700001087983 */ /* 0x000f220000300800 */
[----:B------:R-:W4:Y:S03]  /*2e7d0*/  LDL.LU R9, [R1+0x6c] ;  /* 0x00006c0001097983 */ /* 0x000f260000300800 */
[----:B------:R0:W-:Y:S01]  /*2e7e0*/  STS.U16 [R27+0x1400], R10 ;  /* 0x0014000a1b007388 */ /* 0x0001e20000000400 */
[----:B------:R1:W-:Y:S02]  /*2e7f0*/  STS.U16 [R27+0x1600], R15 ;  /* 0x0016000f1b007388 */ /* 0x0003e40000000400 */
[----:B------:R1:W-:Y:S01]  /*2e800*/  STS.U16 [R27+0x3400], R16 ;  /* 0x003400101b007388 */ /* 0x0003e20000000400 */
[----:B0-----:R-:W4:Y:S01]  /*2e810*/  LDL.LU R10, [R1+0x40] ;  /* 0x00004000010a7983 */ /* 0x001f220000300800 */
[----:B-1----:R-:W4:Y:S02]  /*2e820*/  LDL.LU R15, [R1+0x3c] ;  /* 0x00003c00010f7983 */ /* 0x002f240000300800 */
[----:B------:R-:W4:Y:S02]  /*2e830*/  LDL.LU R4, [R1] ;  /* 0x0000000001047983 */ /* 0x000f240000300800 */
[----:B------:R-:W4:Y:S01]  /*2e840*/  LDL.LU R16, [R1+0xa76c] ;  /* 0x00a76c0001107983 */ /* 0x000f220000300800 */
[----:B--2---:R0:W-:Y:S01]  /*2e850*/  STS.U16 [R27+0x3600], R0 ;  /* 0x003600001b007388 */ /* 0x0041e20000000400 */
[----:B---3--:R1:W-:Y:S03]  /*2e860*/  STS.U16 [R27+0x5400], R3 ;  /* 0x005400031b007388 */ /* 0x0083e60000000400 */
[----:B0-----:R-:W2:Y:S01]  /*2e870*/  LDL.LU R0, [R1+0xa768] ;  /* 0x00a7680001007983 */ /* 0x001ea20000300800 */
[----:B-1----:R-:W3:Y:S02]  /*2e880*/  LDL.LU R3, [R1+0xa764] ;  /* 0x00a7640001037983 */ /* 0x002ee40000300800 */
[----:B----4-:R0:W-:Y:S01]  /*2e890*/  STS.U16 [R27+0x5600], R29 ;  /* 0x0056001d1b007388 */ /* 0x0101e20000000400 */
[----:B------:R-:W-:Y:S04]  /*2e8a0*/  STS.U16 [R27+0x7400], R7 ;  /* 0x007400071b007388 */ /* 0x000fe80000000400 */
[----:B------:R1:W-:Y:S01]  /*2e8b0*/  STS.U16 [R27+0x7600], R6 ;  /* 0x007600061b007388 */ /* 0x0003e20000000400 */
[----:B------:R4:W-:Y:S03]  /*2e8c0*/  STS.U16 [R27+0x9400], R2 ;  /* 0x009400021b007388 */ /* 0x0009e60000000400 */
[----:B0-----:R-:W2:Y:S01]  /*2e8d0*/  LDL.LU R29, [R1+0x4d4] ;  /* 0x0004d400011d7983 */ /* 0x001ea20000300800 */
[----:B-1----:R-:W2:Y:S02]  /*2e8e0*/  LDL.LU R6, [R1+0x4d0] ;  /* 0x0004d00001067983 */ /* 0x002ea40000300800 */
[----:B------:R-:W2:Y:S02]  /*2e8f0*/  LDL.LU R7, [R1+0x3a4] ;  /* 0x0003a40001077983 */ /* 0x000ea40000300800 */
[----:B----4-:R-:W2:Y:S01]  /*2e900*/  LDL.LU R2, [R1+0x39c] ;  /* 0x00039c0001027983 */ /* 0x010ea20000300800 */
[----:B---3--:R0:W-:Y:S01]  /*2e910*/  STS.U16 [R27+0x9600], R3 ;  /* 0x009600031b007388 */ /* 0x0081e20000000400 */
[----:B--2---:R1:W-:Y:S03]  /*2e920*/  STS.U16 [R27+0xb400], R0 ;  /* 0x00b400001b007388 */ /* 0x0043e60000000400 */
[----:B------:R2:W-:Y:S01]  /*2e930*/  STS.U16 [R27+0xb600], R17 ;  /* 0x00b600111b007388 */ /* 0x0005e20000000400 */
[----:B------:R3:W-:Y:S03]  /*2e940*/  STS.U16 [R27+0xd400], R18 ;  /* 0x00d400121b007388 */ /* 0x0007e60000000400 */
[----:B------:R2:W-:Y:S01]  /*2e950*/  STS.U16 [R27+0xd600], R19 ;  /* 0x00d600131b007388 */ /* 0x0005e20000000400 */
[----:B------:R2:W-:Y:S03]  /*2e960*/  STS.U16 [R27+0xf400], R20 ;  /* 0x00f400141b007388 */ /* 0x0005e60000000400 */
[----:B0-----:R-:W4:Y:S04]  /*2e970*/  LDL.LU R3, [R1+0x338] ;  /* 0x0003380001037983 */ /* 0x001f280000300800 */
[----:B-1----:R-:W4:Y:S01]  /*2e980*/  LDL.LU R0, [R1+0x334] ;  /* 0x0003340001007983 */ /* 0x002f220000300800 */
[----:B--2---:R-:W2:Y:S02]  /*2e990*/  LDL.LU R17, [R1+0xa760] ;  /* 0x00a7600001117983 */ /* 0x004ea40000300800 */
[----:B---3--:R-:W3:Y:S01]  /*2e9a0*/  LDL.LU R18, [R1+0xa75c] ;  /* 0x00a75c0001127983 */ /* 0x008ee20000300800 */
[----:B------:R-:W2:Y:S01]  /*2e9b0*/  LDL.LU R19, [R1+0xa758] ;  /* 0x00a7580001137983 */ /* 0x000ea20000300800 */
[----:B------:R-:W2:Y:S03]  /*2e9c0*/  LDL.LU R20, [R1+0xa754] ;  /* 0x00a7540001147983 */ /* 0x000ea60000300800 */
[----:B------:R0:W-:Y:S01]  /*2e9d0*/  STS.U16 [R27+0xf600], R21 ;  /* 0x00f600151b007388 */ /* 0x0001e20000000400 */
[----:B------:R1:W-:Y:S02]  /*2e9e0*/  STS.U16 [R27+0x11400], R22 ;  /* 0x011400161b007388 */ /* 0x0003e40000000400 */
[----:B------:R1:W-:Y:S02]  /*2e9f0*/  STS.U16 [R27+0x11600], R23 ;  /* 0x011600171b007388 */ /* 0x0003e40000000400 */
[----:B------:R1:W-:Y:S01]  /*2ea00*/  STS.U16 [R27+0x13400], R24 ;  /* 0x013400181b007388 */ /* 0x0003e20000000400 */
[----:B------:R1:W-:Y:S01]  /*2ea10*/  STS.U16 [R27+0x13600], R25 ;  /* 0x013600191b007388 */ /* 0x0003e20000000400 */
[----:B------:R1:W-:Y:S03]  /*2ea20*/  STS.U16 [R27+0x15400], R26 ;  /* 0x0154001a1b007388 */ /* 0x0003e60000000400 */
[----:B0-----:R-:W2:Y:S01]  /*2ea30*/  LDL.LU R21, [R1+0xa750] ;  /* 0x00a7500001157983 */ /* 0x001ea20000300800 */
[----:B-1----:R-:W2:Y:S03]  /*2ea40*/  LDL.LU R22, [R1+0xa74c] ;  /* 0x00a74c0001167983 */ /* 0x002ea60000300800 */
[----:B------:R-:W2:Y:S01]  /*2ea50*/  LDL.LU R23, [R1+0xa748] ;  /* 0x00a7480001177983 */ /* 0x000ea20000300800 */
[----:B------:R-:W2:Y:S03]  /*2ea60*/  LDL.LU R24, [R1+0xa744] ;  /* 0x00a7440001187983 */ /* 0x000ea60000300800 */
[----:B------:R-:W2:Y:S01]  /*2ea70*/  LDL.LU R25, [R1+0xa740] ;  /* 0x00a7400001197983 */ /* 0x000ea20000300800 */
[----:B------:R-:W2:Y:S03]  /*2ea80*/  LDL.LU R26, [R1+0xa73c] ;  /* 0x00a73c00011a7983 */ /* 0x000ea60000300800 */
[----:B------:R0:W-:Y:S01]  /*2ea90*/  STS.U16 [R27+0x15600], R5 ;  /* 0x015600051b007388 */ /* 0x0001e20000000400 */
[----:B------:R1:W-:Y:S02]  /*2eaa0*/  STS.U16 [R27+0x17400], R8 ;  /* 0x017400081b007388 */ /* 0x0003e40000000400 */
[----:B------:R1:W-:Y:S02]  /*2eab0*/  STS.U16 [R27+0x17600], R9 ;  /* 0x017600091b007388 */ /* 0x0003e40000000400 */
[----:B------:R1:W-:Y:S01]  /*2eac0*/  STS.U16 [R27+0x19400], R10 ;  /* 0x0194000a1b007388 */ /* 0x0003e20000000400 */
[----:B------:R1:W-:Y:S04]  /*2ead0*/  STS.U16 [R27+0x19600], R15 ;  /* 0x0196000f1b007388 */ /* 0x0003e80000000400 */
[----:B0-----:R-:W2:Y:S01]  /*2eae0*/  LDL.LU R5, [R1+0xa738] ;  /* 0x00a7380001057983 */ /* 0x001ea20000300800 */
[----:B-1----:R-:W2:Y:S03]  /*2eaf0*/  LDL.LU R8, [R1+0xa734] ;  /* 0x00a7340001087983 */ /* 0x002ea60000300800 */
[----:B------:R-:W2:Y:S01]  /*2eb00*/  LDL.LU R9, [R1+0xa730] ;  /* 0x00a7300001097983 */ /* 0x000ea20000300800 */
[----:B------:R-:W2:Y:S03]  /*2eb10*/  LDL.LU R10, [R1+0xa72c] ;  /* 0x00a72c00010a7983 */ /* 0x000ea60000300800 */
[----:B------:R-:W2:Y:S01]  /*2eb20*/  LDL.LU R15, [R1+0xa728] ;  /* 0x00a72800010f7983 */ /* 0x000ea20000300800 */
[----:B------:R-:W-:-:S03]  /*2eb30*/  IMAD.SHL.U32 R28, R28, 0x2, RZ ;  /* 0x000000021c1c7824 */ /* 0x000fc600078e00ff */
[----:B------:R0:W-:Y:S02]  /*2eb40*/  STS.U16 [R27+0x1b400], R4 ;  /* 0x01b400041b007388 */ /* 0x0001e40000000400 */
[----:B------:R-:W-:Y:S02]  /*2eb50*/  LOP3.LUT R28, R28, 0x60, RZ, 0x3c, !PT ;  /* 0x000000601c1c7812 */ /* 0x000fe400078e3cff */
[----:B0-----:R-:W3:Y:S04]  /*2eb60*/  LDL R4, [R1+0x28bc] ;  /* 0x0028bc0001047983 */ /* 0x001ee80000100800 */
[----:B--2---:R-:W-:Y:S01]  /*2eb70*/  STS.U16 [R27+0x1b600], R15 ;  /* 0x01b6000f1b007388 */ /* 0x004fe20000000400 */
[----:B------:R-:W-:Y:S02]  /*2eb80*/  STS.U16 [R27+0x1d400], R10 ;  /* 0x01d4000a1b007388 */ /* 0x000fe40000000400 */
[----:B------:R-:W-:Y:S02]  /*2eb90*/  STS.U16 [R27+0x1d600], R9 ;  /* 0x01d600091b007388 */ /* 0x000fe40000000400 */
[----:B------:R-:W-:Y:S01]  /*2eba0*/  STS.U16 [R27+0x1f400], R8 ;  /* 0x01f400081b007388 */ /* 0x000fe20000000400 */
[----:B------:R0:W-:Y:S01]  /*2ebb0*/  STS.U16 [R27+0x1f600], R5 ;  /* 0x01f600051b007388 */ /* 0x0001e20000000400 */
[----:B------:R1:W-:Y:S02]  /*2ebc0*/  STS.U16 [R28+0x1800], R29 ;  /* 0x0018001d1c007388 */ /* 0x0003e40000000400 */
[----:B------:R2:W-:Y:S02]  /*2ebd0*/  STS.U16 [R28+0x1a00], R6 ;  /* 0x001a00061c007388 */ /* 0x0005e40000000400 */
[----:B------:R2:W-:Y:S01]  /*2ebe0*/  STS.U16 [R28+0x3800], R7 ;  /* 0x003800071c007388 */ /* 0x0005e20000000400 */
[----:B------:R3:W-:Y:S01]  /*2ebf0*/  STS.U16 [R28+0x3a00], R2 ;  /* 0x003a00021c007388 */ /* 0x0007e20000000400 */
[----:B----4-:R3:W-:Y:S03]  /*2ec00*/  STS.U16 [R28+0x5800], R3 ;  /* 0x005800031c007388 */ /* 0x0107e60000000400 */
[----:B0-----:R-:W4:Y:S01]  /*2ec10*/  LDL.LU R27, [R1+0xa724] ;  /* 0x00a72400011b7983 */ /* 0x001f220000300800 */
[----:B------:R-:W4:Y:S02]  /*2ec20*/  LDL R5, [R1+0x28b8] ;  /* 0x0028b80001057983 */ /* 0x000f240000100800 */
[----:B-1----:R-:W4:Y:S02]  /*2ec30*/  LDL.LU R29, [R1+0xa720] ;  /* 0x00a72000011d7983 */ /* 0x002f240000300800 */
[----:B--2---:R-:W2:Y:S01]  /*2ec40*/  LDL.LU R6, [R1+0xa71c] ;  /* 0x00a71c0001067983 */ /* 0x004ea20000300800 */
[----:B------:R-:W2:Y:S01]  /*2ec50*/  LDL.LU R7, [R1+0xa718] ;  /* 0x00a7180001077983 */ /* 0x000ea20000300800 */
[----:B---3--:R-:W3:Y:S02]  /*2ec60*/  LDL.LU R2, [R1+0xa714] ;  /* 0x00a7140001027983 */ /* 0x008ee40000300800 */
[----:B------:R-:W2:Y:S01]  /*2ec70*/  LDL.LU R3, [R1+0xa710] ;  /* 0x00a7100001037983 */ /* 0x000ea20000300800 */
[----:B------:R0:W-:Y:S04]  /*2ec80*/  STS.U16 [R28+0x5a00], R0 ;  /* 0x005a00001c007388 */ /* 0x0001e80000000400 */
[----:B0-----:R-:W2:Y:S04]  /*2ec90*/  LDL.LU R0, [R1+0xa70c] ;  /* 0x00a70c0001007983 */ /* 0x001ea80000300800 */
[----:B--2---:R0:W-:Y:S04]  /*2eca0*/  STS.U16 [R28+0x7800], R0 ;  /* 0x007800001c007388 */ /* 0x0041e80000000400 */
[----:B0-----:R-:W2:Y:S02]  /*2ecb0*/  LDL.LU R0, [R1+0xa708] ;  /* 0x00a7080001007983 */ /* 0x001ea40000300800 */
[----:B--2---:R-:W-:-:S06]  /*2ecc0*/  PRMT R0, RZ, 0x7610, R0 ;  /* 0x00007610ff007816 */ /* 0x004fcc0000000000 */
[----:B----4-:R-:W2:Y:S04]  /*2ecd0*/  @!P0 LDG.E.U16 R0, [R4.64] ;  /* 0x0000000604008981 */ /* 0x010ea8000c1e1500 */
[----:B------:R0:W-:Y:S04]  /*2ece0*/  STS.U16 [R28+0x7a00], R3 ;  /* 0x007a00031c007388 */ /* 0x0001e80000000400 */
[----:B0-----:R-:W4:Y:S01]  /*2ecf0*/  LDL.LU R28, [R1+0xa704] ;  /* 0x00a70400011c7983 */ /* 0x001f220000300800 */
[----:B------:R-:W3:Y:S03]  /*2ed00*/  LDL.LU R3, [R1+0xa700] ;  /* 0x00a7000001037983 */ /* 0x000ee60000300800 */
[----:B--2---:R0:W-:Y:S04]  /*2ed10*/  STL [R1+0x2e4], R0 ;  /* 0x0002e40001007387 */ /* 0x0041e80000100800 */
[----:B0-----:R-:W2:Y:S01]  /*2ed20*/  LDL.LU R0, [R1+0xa6fc] ;  /* 0x00a6fc0001007983 */ /* 0x001ea20000300800 */
[----:B------:R-:W2:Y:S02]  /*2ed30*/  LDL R4, [R1+0x2234] ;  /* 0x0022340001047983 */ /* 0x000ea40000100800 */
[----:B------:R-:W2:Y:S01]  /*2ed40*/  LDL R5, [R1+0x28ac] ;  /* 0x0028ac0001057983 */ /* 0x000ea20000100800 */
[----:B----4-:R-:W-:-:S02]  /*2ed50*/  PRMT R28, RZ, 0x7610, R28 ;  /* 0x00007610ff1c7816 */ /* 0x010fc4000000001c */
[----:B--2---:R-:W-:-:S04]  /*2ed60*/  @!P0 LOP3.LUT R5, R5, R4, RZ, 0x3c, !PT ;  /* 0x0000000405058212 */ /* 0x004fc800078e3cff */
[----:B------:R-:W-:-:S04]  /*2ed70*/  @!P0 LOP3.LUT R4, R5, R4, RZ, 0x3c, !PT ;  /* 0x0000000405048212 */ /* 0x000fc800078e3cff */
[----:B------:R-:W-:-:S05]  /*2ed80*/  @!P0 LOP3.LUT R5, R5, R4, RZ, 0x3c, !PT ;  /* 0x0000000405058212 */ /* 0x000fca00078e3cff */
[----:B------:R-:W2:Y:S04]  /*2ed90*/  @!P0 LDG.E.U16 R28, [R4.64] ;  /* 0x00000006041c8981 */ /* 0x000ea8000c1e1500 */
[----:B--2---:R0:W-:Y:S04]  /*2eda0*/  STL [R1+0x2e0], R28 ;  /* 0x0002e01c01007387 */ /* 0x0041e80000100800 */
[----:B0-----:R-:W2:Y:S01]  /*2edb0*/  LDL.LU R28, [R1+0xa6f8] ;  /* 0x00a6f800011c7983 */ /* 0x001ea20000300800 */
[----:B------:R-:W4:Y:S02]  /*2edc0*/  LDL R4, [R1+0x2898] ;  /* 0x0028980001047983 */ /* 0x000f240000100800 */
[----:B------:R-:W4:Y:S01]  /*2edd0*/  LDL R5, [R1+0x289c] ;  /* 0x00289c0001057983 */ /* 0x000f220000100800 */
[----:B---3--:R-:W-:-:S02]  /*2ede0*/  PRMT R3, RZ, 0x7610, R3 ;  /* 0x00007610ff037816 */ /* 0x008fc40000000003 */
[----:B----4-:R-:W-:-:S04]  /*2edf0*/  @!P0 LOP3.LUT R5, R5, R4, RZ, 0x3c, !PT ;  /* 0x0000000405058212 */ /* 0x010fc800078e3cff */
[----:B------:R-:W-:-:S04]  /*2ee00*/  @!P0 LOP3.LUT R4, R5, R4, RZ, 0x3c, !PT ;  /* 0x0000000405048212 */ /* 0x000fc800078e3cff */
[----:B------:R-:W-:-:S05]  /*2ee10*/  @!P0 LOP3.LUT R5, R5, R4, RZ, 0x3c, !PT ;  /* 0x0000000405058212 */ /* 0x000fca00078e3cff */
[----:B------:R-:W3:Y:S04]  /*2ee20*/  @!P0 LDG.E.U16 R3, [R4.64] ;  /* 0x0000000604038981 */ /* 0x000ee8000c1e1500 */
[----:B---3--:R0:W-:Y:S04]  /*2ee30*/  STL [R1+0x2dc], R3 ;  /* 0x0002dc0301007387 */ /* 0x0081e80000100800 */
[----:B0-----:R-:W3:Y:S01]  /*2ee40*/  LDL.LU R3, [R1+0xa6f4] ;  /* 0x00a6f40001037983 */ /* 0x001ee20000300800 */
[----:B------:R-:W4:Y:S02]  /*2ee50*/  LDL R4, [R1+0x2878] ;  /* 0x0028780001047983 */ /* 0x000f240000100800 */
[----:B------:R-:W4:Y:S01]  /*2ee60*/  LDL R5, [R1+0x287c] ;  /* 0x00287c0001057983 */ /* 0x000f220000100800 */
[----:B--2---:R-:W-:-:S02]  /*2ee70*/  PRMT R28, RZ, 0x7610, R28 ;  /* 0x00007610ff1c7816 */ /* 0x004fc4000000001c */
[----:B----4-:R-:W-:-:S04]  /*2ee80*/  @!P0 LOP3.LUT R5, R5, R4, RZ, 0x3c, !PT ;  /* 0x0000000405058212 */ /* 0x010fc800078e3cff */
        /* <DEDUP_REMOVED lines=537> */
[----:B------:R-:W4:Y:S02]  /*31020*/  LDL R5, [R1+0x2a20] ;  /* 0x002a200001057983 */ /* 0x000f240000100800 */
[----:B----4-:R-:W-:-:S02]  /*31030*/  @!P0 LOP3.LUT R5, R5, R4, RZ, 0x3c, !PT ;  /* 0x0000000405058212 */ /* 0x010fc400078e3cff */
[----:B---3--:R-:W-:Y:S02]  /*31040*/  PRMT R3, RZ, 0x7610, R3 ;  /* 0x00007610ff037816 */ /* 0x008fe40000000003 */
        /* <DEDUP_REMOVED lines=465> */
[----:B------:R-:W4:Y:S01]  /*32d60*/  LDL R5, [R1+0x2274] ;  /* 0x0022740001057983 */ /* 0x000f220000100800 */
[----:B------:R-:W-:-:S02]  /*32d70*/  PRMT R2, RZ, 0x7610, R2 ;  /* 0x00007610ff027816 */ /* 0x000fc40000000002 */
[----:B----4-:R-:W-:-:S04]  /*32d80*/  @!P0 LOP3.LUT R5, R5, R4, RZ, 0x3c, !PT ;  /* 0x0000000405058212 */ /* 0x010fc800078e3cff */
[----:B------:R-:W-:-:S04]  /*32d90*/  @!P0 LOP3.LUT R4, R5, R4, RZ, 0x3c, !PT ;  /* 0x0000000405048212 */ /* 0x000fc800078e3cff */
[----:B------:R-:W-:-:S05]  /*32da0*/  @!P0 LOP3.LUT R5, R5, R4, RZ, 0x3c, !PT ;  /* 0x0000000405058212 */ /* 0x000fca00078e3cff */
[----:B------:R0:W4:Y:S04]  /*32db0*/  @!P0 LDG.E.U16 R2, [R4.64] ;  /* 0x0000000604028981 */ /* 0x000128000c1e1500 */
[----:B0-----:R-:W2:Y:S04]  /*32dc0*/  LDL R4, [R1+0x2258] ;  /* 0x0022580001047983 */ /* 0x001ea80000100800 */
[----:B------:R-:W2:Y:S01]  /*32dd0*/  LDL R5, [R1+0x28cc] ;  /* 0x0028cc0001057983 */ /* 0x000ea20000100800 */
[----:B---3--:R-:W-:Y:S02]  /*32de0*/  PRMT R3, RZ, 0x7610, R3 ;  /* 0x00007610ff037816 */ /* 0x008fe40000000003 */
[----:B--2---:R-:W-:-:S04]  /*32df0*/  @!P0 LOP3.LUT R5, R5, R4, RZ, 0x3c, !PT ;  /* 0x0000000405058212 */ /* 0x004fc800078e3cff */
[----:B------:R-:W-:-:S04]  /*32e00*/  @!P0 LOP3.LUT R4, R5, R4, RZ, 0x3c, !PT ;  /* 0x0000000405048212 */ /* 0x000fc800078e3cff */
[----:B------:R-:W-:-:S05]  /*32e10*/  @!P0 LOP3.LUT R5, R5, R4, RZ, 0x3c, !PT ;  /* 0x0000000405058212 */ /* 0x000fca00078e3cff */
[----:B------:R-:W2:Y:S04]  /*32e20*/  @!P0 LDG.E.U16 R3, [R4.64] ;  /* 0x0000000604038981 */ /* 0x000ea8000c1e1500 */
[----:B----4-:R0:W-:Y:S04]  /*32e30*/  STL [R1+0x18], R2 ;  /* 0x0000180201007387 */ /* 0x0101e80000100800 */
[----:B0-----:R-:W3:Y:S04]  /*32e40*/  LDL R2, [R1+0x294c] ;  /* 0x00294c0001027983 */ /* 0x001ee80000100800 */
[----:B--2---:R0:W-:Y:S04]  /*32e50*/  STL [R1+0x14], R3 ;  /* 0x0000140301007387 */ /* 0x0041e80000100800 */
[----:B0-----:R-:W2:Y:S01]  /*32e60*/  LDL.LU R3, [R1+0xa530] ;  /* 0x00a5300001037983 */ /* 0x001ea20000300800 */
[----:B------:R-:W4:Y:S02]  /*32e70*/  LDL R4, [R1+0x2248] ;  /* 0x0022480001047983 */ /* 0x000f240000100800 */
[----:B------:R-:W4:Y:S02]  /*32e80*/  LDL R5, [R1+0x28ec] ;  /* 0x0028ec0001057983 */ /* 0x000f240000100800 */
[----:B----4-:R-:W-:-:S02]  /*32e90*/  @!P0 LOP3.LUT R5, R5, R4, RZ, 0x3c, !PT ;  /* 0x0000000405058212 */ /* 0x010fc400078e3cff */
[----:B--2---:R-:W-:Y:S02]  /*32ea0*/  PRMT R3, RZ, 0x7610, R3 ;  /* 0x00007610ff037816 */ /* 0x004fe40000000003 */
[----:B------:R-:W-:-:S04]  /*32eb0*/  @!P0 LOP3.LUT R4, R5, R4, RZ, 0x3c, !PT ;  /* 0x0000000405048212 */ /* 0x000fc800078e3cff */
[----:B------:R-:W-:-:S05]  /*32ec0*/  @!P0 LOP3.LUT R5, R5, R4, RZ, 0x3c, !PT ;  /* 0x0000000405058212 */ /* 0x000fca00078e3cff */
[----:B------:R-:W2:Y:S04]  /*32ed0*/  @!P0 LDG.E.U16 R3, [R4.64] ;  /* 0x0000000604038981 */ /* 0x000ea8000c1e1500 */
[----:B--2---:R0:W-:Y:S04]  /*32ee0*/  STL [R1+0x10], R3 ;  /* 0x0000100301007387 */ /* 0x0041e80000100800 */
[----:B0-----:R-:W2:Y:S01]  /*32ef0*/  LDL.LU R3, [R1+0xa52c] ;  /* 0x00a52c0001037983 */ /* 0x001ea20000300800 */
        /* <DEDUP_REMOVED lines=9> */
[----:B------:R-:W-:-:S03]  /*32f90*/  PRMT R0, RZ, 0x7610, R0 ;  /* 0x00007610ff007816 */ /* 0x000fc60000000000 */
[----:B----4-:R0:W-:Y:S04]  /*32fa0*/  STL [R1+0xa490], R29 ;  /* 0x00a4901d01007387 */ /* 0x0101e80000100800 */
[----:B0-----:R-:W4:Y:S01]  /*32fb0*/  LDL R29, [R1+0x2910] ;  /* 0x00291000011d7983 */ /* 0x001f220000100800 */
[----:B--2---:R-:W-:-:S04]  /*32fc0*/  @!P0 LOP3.LUT R5, R5, R4, RZ, 0x3c, !PT ;  /* 0x0000000405058212 */ /* 0x004fc800078e3cff */
[----:B------:R-:W-:-:S04]  /*32fd0*/  @!P0 LOP3.LUT R4, R5, R4, RZ, 0x3c, !PT ;  /* 0x0000000405048212 */ /* 0x000fc800078e3cff */
[----:B------:R-:W-:-:S05]  /*32fe0*/  @!P0 LOP3.LUT R5, R5, R4, RZ, 0x3c, !PT ;  /* 0x0000000405058212 */ /* 0x000fca00078e3cff */
[----:B------:R3:W2:Y:S01]  /*32ff0*/  @!P0 LDG.E.U16 R0, [R4.64] ;  /* 0x0000000604008981 */ /* 0x0006a2000c1e1500 */
[----:B------:R-:W-:Y:S01]  /*33000*/  PRMT R3, RZ, 0x7610, R3 ;  /* 0x00007610ff037816 */ /* 0x000fe20000000003 */
[----:B---3--:R-:W-:Y:S02]  /*33010*/  @!P0 IMAD.MOV.U32 R4, RZ, RZ, R2 ;  /* 0x000000ffff048224 */ /* 0x008fe400078e0002 */
[----:B----4-:R-:W-:-:S05]  /*33020*/  @!P0 IMAD.MOV.U32 R5, RZ, RZ, R29 ;  /* 0x000000ffff058224 */ /* 0x010fca00078e001d */
[----:B------:R0:W3:Y:S04]  /*33030*/  @!P0 LDG.E.U16 R3, [R4.64] ;  /* 0x0000000604038981 */ /* 0x0000e8000c1e1500 */
[----:B--2---:R1:W-:Y:S01]  /*33040*/  STL [R1+0xa494], R0 ;  /* 0x00a4940001007387 */ /* 0x0043e20000100800 */
[----:B0-----:R-:W2:Y:S02]  /*33050*/  LDL R4, [R1+0x2930] ;  /* 0x0029300001047983 */ /* 0x001ea40000100800 */
[----:B------:R-:W2:Y:S01]  /*33060*/  LDL R5, [R1+0x296c] ;  /* 0x00296c0001057983 */ /* 0x000ea20000100800 */
[----:B------:R-:W-:Y:S01]  /*33070*/  PRMT R28, RZ, 0x7610, R28 ;  /* 0x00007610ff1c7816 */ /* 0x000fe2000000001c */
[----:B------:R-:W4:Y:S04]  /*33080*/  LDL R29, [R1+0x2990] ;  /* 0x00299000011d7983 */ /* 0x000f280000100800 */
[----:B------:R-:W3:Y:S04]  /*33090*/  LDL R2, [R1+0x29cc] ;  /* 0x0029cc0001027983 */ /* 0x000ee80000100800 */
[----:B-1----:R-:W3:Y:S01]  /*330a0*/  LDL R0, [R1+0x29ac] ;  /* 0x0029ac0001007983 */ /* 0x002ee20000100800 */
[----:B--2---:R-:W-:-:S04]  /*330b0*/  @!P0 LOP3.LUT R5, R5, R4, RZ, 0x3c, !PT ;  /* 0x0000000405058212 */ /* 0x004fc800078e3cff */
[----:B------:R-:W-:-:S04]  /*330c0*/  @!P0 LOP3.LUT R4, R5, R4, RZ, 0x3c, !PT ;  /* 0x0000000405048212 */ /* 0x000fc800078e3cff */
[----:B------:R-:W-:Y:S01]  /*330d0*/  @!P0 LOP3.LUT R5, R5, R4, RZ, 0x3c, !PT ;  /* 0x0000000405058212 */ /* 0x000fe200078e3cff */
[----:B---3--:R0:W-:Y:S04]  /*330e0*/  STL [R1+0xa498], R3 ;  /* 0x00a4980301007387 */ /* 0x0081e80000100800 */
[----:B------:R1:W2:Y:S04]  /*330f0*/  @!P0 LDG.E.U16 R28, [R4.64] ;  /* 0x00000006041c8981 */ /* 0x0002a8000c1e1500 */
[----:B0-----:R-:W3:Y:S04]  /*33100*/  LDL R3, [R1+0x2970] ;  /* 0x0029700001037983 */ /* 0x001ee80000100800 */
[----:B-1----:R-:W2:Y:S04]  /*33110*/  LDL R4, [R1+0x2950] ;  /* 0x0029500001047983 */ /* 0x002ea80000100800 */
[----:B------:R-:W2:Y:S01]  /*33120*/  LDL R5, [R1+0x298c] ;  /* 0x00298c0001057983 */ /* 0x000ea20000100800 */
[----:B------:R-:W-:-:S02]  /*33130*/  PRMT R27, RZ, 0x7610, R27 ;  /* 0x00007610ff1b7816 */ /* 0x000fc4000000001b */
[----:B------:R-:W-:Y:S02]  /*33140*/  PRMT R26, RZ, 0x7610, R26 ;  /* 0x00007610ff1a7816 */ /* 0x000fe4000000001a */
[----:B------:R-:W-:Y:S02]  /*33150*/  PRMT R25, RZ, 0x7610, R25 ;  /* 0x00007610ff197816 */ /* 0x000fe40000000019 */
[----:B--2---:R-:W-:-:S04]  /*33160*/  @!P0 LOP3.LUT R5, R5, R4, RZ, 0x3c, !PT ;  /* 0x0000000405058212 */ /* 0x004fc800078e3cff */
[----:B------:R-:W-:-:S04]  /*33170*/  @!P0 LOP3.LUT R4, R5, R4, RZ, 0x3c, !PT ;  /* 0x0000000405048212 */ /* 0x000fc800078e3cff */
[----:B------:R-:W-:-:S05]  /*33180*/  @!P0 LOP3.LUT R5, R5, R4, RZ, 0x3c, !PT ;  /* 0x0000000405058212 */ /* 0x000fca00078e3cff */
[----:B------:R0:W2:Y:S02]  /*33190*/  @!P0 LDG.E.U16 R27, [R4.64] ;  /* 0x00000006041b8981 */ /* 0x0000a4000c1e1500 */
[----:B0-----:R-:W-:Y:S02]  /*331a0*/  @!P0 IMAD.MOV.U32 R4, RZ, RZ, R0 ;  /* 0x000000ffff048224 */ /* 0x001fe400078e0000 */
[----:B---3--:R-:W-:-:S05]  /*331b0*/  @!P0 IMAD.MOV.U32 R5, RZ, RZ, R3 ;  /* 0x000000ffff058224 */ /* 0x008fca00078e0003 */
[----:B------:R0:W3:Y:S02]  /*331c0*/  @!P0 LDG.E.U16 R26, [R4.64] ;  /* 0x00000006041a8981 */ /* 0x0000e4000c1e1500 */
[----:B0-----:R-:W-:Y:S02]  /*331d0*/  @!P0 IMAD.MOV.U32 R4, RZ, RZ, R2 ;  /* 0x000000ffff048224 */ /* 0x001fe400078e0002 */
[----:B----4-:R-:W-:-:S05]  /*331e0*/  @!P0 IMAD.MOV.U32 R5, RZ, RZ, R29 ;  /* 0x000000ffff058224 */ /* 0x010fca00078e001d */
[----:B------:R-:W4:Y:S04]  /*331f0*/  @!P0 LDG.E.U16 R25, [R4.64] ;  /* 0x0000000604198981 */ /* 0x000f28000c1e1500 */
[----:B------:R-:W-:Y:S04]  /*33200*/  STL [R1+0xa49c], R28 ;  /* 0x00a49c1c01007387 */ /* 0x000fe80000100800 */
[----:B--2---:R0:W-:Y:S01]  /*33210*/  STL [R1+0xa4a0], R27 ;  /* 0x00a4a01b01007387 */ /* 0x0041e20000100800 */
[----:B------:R-:W2:Y:S02]  /*33220*/  LDL R3, [R1+0x29d0] ;  /* 0x0029d00001037983 */ /* 0x000ea40000100800 */
[----:B------:R-:W2:Y:S01]  /*33230*/  LDL R0, [R1+0x2a0c] ;  /* 0x002a0c0001007983 */ /* 0x000ea20000100800 */
[----:B0-----:R-:W2:Y:S04]  /*33240*/  LDL R27, [R1+0x29ec] ;  /* 0x0029ec00011b7983 */ /* 0x001ea80000100800 */
[----:B---3--:R0:W-:Y:S01]  /*33250*/  STL [R1+0xa4a4], R26 ;  /* 0x00a4a41a01007387 */ /* 0x0081e20000100800 */
[----:B------:R-:W3:Y:S02]  /*33260*/  LDL R29, [R1+0x2a1c] ;  /* 0x002a1c00011d7983 */ /* 0x000ee40000100800 */
[----:B------:R-:W3:Y:S02]  /*33270*/  LDL R28, [R1+0x223c] ;  /* 0x00223c00011c7983 */ /* 0x000ee40000100800 */
[----:B------:R-:W3:Y:S01]  /*33280*/  LDL R2, [R1+0x28b4] ;  /* 0x0028b40001027983 */ /* 0x000ee20000100800 */
[----:B0-----:R-:W3:Y:S04]  /*33290*/  LDL R26, [R1+0x29b0] ;  /* 0x0029b000011a7983 */ /* 0x001ee80000100800 */
[----:B----4-:R0:W-:Y:S04]  /*332a0*/  STL [R1+0xa4a8], R25 ;  /* 0x00a4a81901007387 */ /* 0x0101e80000100800 */
[----:B0-----:R-:W4:Y:S01]  /*332b0*/  LDL R25, [R1+0x29f0] ;  /* 0x0029f00001197983 */ /* 0x001f220000100800 */
[----:B------:R-:W-:-:S02]  /*332c0*/  PRMT R24, RZ, 0x7610, R24 ;  /* 0x00007610ff187816 */ /* 0x000fc40000000018 */
[----:B------:R-:W-:Y:S02]  /*332d0*/  PRMT R23, RZ, 0x7610, R23 ;  /* 0x00007610ff177816 */ /* 0x000fe40000000017 */
[----:B------:R-:W-:Y:S01]  /*332e0*/  PRMT R22, RZ, 0x7610, R22 ;  /* 0x00007610ff167816 */ /* 0x000fe20000000016 */
[----:B--2---:R-:W-:Y:S02]  /*332f0*/  @!P0 IMAD.MOV.U32 R4, RZ, RZ, R27 ;  /* 0x000000ffff048224 */ /* 0x004fe400078e001b */
[----:B------:R-:W2:Y:S01]  /*33300*/  LDL R27, [R1+0x222c] ;  /* 0x00222c00011b7983 */ /* 0x000ea20000100800 */
[----:B---3--:R-:W-:-:S03]  /*33310*/  @!P0 IMAD.MOV.U32 R5, RZ, RZ, R26 ;  /* 0x000000ffff058224 */ /* 0x008fc600078e001a */
[----:B------:R-:W3:Y:S04]  /*33320*/  LDL R26, [R1+0x28a4] ;  /* 0x0028a400011a7983 */ /* 0x000ee80000100800 */
[----:B------:R0:W3:Y:S02]  /*33330*/  @!P0 LDG.E.U16 R24, [R4.64] ;  /* 0x0000000604188981 */ /* 0x0000e4000c1e1500 */
[----:B0-----:R-:W-:Y:S02]  /*33340*/  @!P0 IMAD.MOV.U32 R4, RZ, RZ, R0 ;  /* 0x000000ffff048224 */ /* 0x001fe400078e0000 */
[----:B------:R-:W-:-:S05]  /*33350*/  @!P0 IMAD.MOV.U32 R5, RZ, RZ, R3 ;  /* 0x000000ffff058224 */ /* 0x000fca00078e0003 */
[----:B------:R0:W3:Y:S02]  /*33360*/  @!P0 LDG.E.U16 R23, [R4.64] ;  /* 0x0000000604178981 */ /* 0x0000e4000c1e1500 */
[----:B0-----:R-:W-:Y:S02]  /*33370*/  @!P0 IMAD.MOV.U32 R4, RZ, RZ, R29 ;  /* 0x000000ffff048224 */ /* 0x001fe400078e001d */
[----:B----4-:R-:W-:-:S05]  /*33380*/  @!P0 IMAD.MOV.U32 R5, RZ, RZ, R25 ;  /* 0x000000ffff058224 */ /* 0x010fca00078e0019 */
[----:B------:R0:W4:Y:S01]  /*33390*/  @!P0 LDG.E.U16 R22, [R4.64] ;  /* 0x0000000604168981 */ /* 0x000122000c1e1500 */
[----:B------:R-:W-:Y:S02]  /*333a0*/  PRMT R21, RZ, 0x7610, R21 ;  /* 0x00007610ff157816 */ /* 0x000fe40000000015 */
[----:B------:R-:W-:Y:S01]  /*333b0*/  PRMT R20, RZ, 0x7610, R20 ;  /* 0x00007610ff147816 */ /* 0x000fe20000000014 */
[----:B0-----:R-:W-:Y:S02]  /*333c0*/  @!P0 IMAD.MOV.U32 R4, RZ, RZ, R2 ;  /* 0x000000ffff048224 */ /* 0x001fe400078e0002 */
[----:B------:R-:W-:-:S05]  /*333d0*/  @!P0 IMAD.MOV.U32 R5, RZ, RZ, R28 ;  /* 0x000000ffff058224 */ /* 0x000fca00078e001c */
[----:B------:R2:W4:Y:S02]  /*333e0*/  @!P0 LDG.E.U16 R21, [R4.64] ;  /* 0x0000000604158981 */ /* 0x000524000c1e1500 */
[----:B--2---:R-:W-:Y:S02]  /*333f0*/  @!P0 IMAD.MOV.U32 R5, RZ, RZ, R27 ;  /* 0x000000ffff058224 */ /* 0x004fe400078e001b */
[----:B---3--:R0:W-:Y:S01]  /*33400*/  STL [R1+0xa4ac], R24 ;  /* 0x00a4ac1801007387 */ /* 0x0081e20000100800 */
[----:B------:R-:W2:Y:S02]  /*33410*/  LDL R3, [R1+0x2888] ;  /* 0x0028880001037983 */ /* 0x000ea40000100800 */
[----:B------:R-:W3:Y:S02]  /*33420*/  LDL R0, [R1+0x288c] ;  /* 0x00288c0001007983 */ /* 0x000ee40000100800 */
[----:B------:R-:W-:-:S05]  /*33430*/  @!P0 IMAD.MOV.U32 R4, RZ, RZ, R26 ;  /* 0x000000ffff048224 */ /* 0x000fca00078e001a */
[----:B------:R2:W3:Y:S04]  /*33440*/  @!P0 LDG.E.U16 R20, [R4.64] ;  /* 0x0000000604148981 */ /* 0x0004e8000c1e1500 */
[----:B------:R1:W-:Y:S04]  /*33450*/  STL [R1+0xa4b0], R23 ;  /* 0x00a4b01701007387 */ /* 0x0003e80000100800 */
[----:B----4-:R4:W-:Y:S01]  /*33460*/  STL [R1+0xa4b4], R22 ;  /* 0x00a4b41601007387 */ /* 0x0109e20000100800 */
[----:B------:R-:W4:Y:S02]  /*33470*/  LDL R25, [R1+0x2868] ;  /* 0x0028680001197983 */ /* 0x000f240000100800 */
[----:B------:R-:W4:Y:S01]  /*33480*/  LDL R2, [R1+0x286c] ;  /* 0x00286c0001027983 */ /* 0x000f220000100800 */
[----:B------:R-:W-:-:S02]  /*33490*/  PRMT R19, RZ, 0x7610, R19 ;  /* 0x00007610ff137816 */ /* 0x000fc40000000013 */
[----:B------:R-:W-:Y:S01]  /*334a0*/  PRMT R18, RZ, 0x7610, R18 ;  /* 0x00007610ff127816 */ /* 0x000fe20000000012 */
[----:B------:R2:W-:Y:S01]  /*334b0*/  STL [R1+0xa4b8], R21 ;  /* 0x00a4b81501007387 */ /* 0x0005e20000100800 */
[----:B0-----:R-:W4:Y:S02]  /*334c0*/  LDL R24, [R1+0x2848] ;  /* 0x0028480001187983 */ /* 0x001f240000100800 */
[----:B-1----:R-:W4:Y:S02]  /*334d0*/  LDL R23, [R1+0x284c] ;  /* 0x00284c0001177983 */ /* 0x002f240000100800 */
[----:B--2---:R-:W-:Y:S02]  /*334e0*/  @!P0 IMAD.MOV.U32 R5, RZ, RZ, R3 ;  /* 0x000000ffff058224 */ /* 0x004fe400078e0003 */
[----:B---3--:R-:W-:-:S05]  /*334f0*/  @!P0 IMAD.MOV.U32 R4, RZ, RZ, R0 ;  /* 0x000000ffff048224 */ /* 0x008fca00078e0000 */
[----:B------:R0:W2:Y:S04]  /*33500*/  @!P0 LDG.E.U16 R19, [R4.64] ;  /* 0x0000000604138981 */ /* 0x0000a8000c1e1500 */
[----:B------:R1:W-:Y:S01]  /*33510*/  STL [R1+0xa4bc], R20 ;  /* 0x00a4bc1401007387 */ /* 0x0003e20000100800 */
[----:B----4-:R-:W3:Y:S02]  /*33520*/  LDL R22, [R1+0x2828] ;  /* 0x0028280001167983 */ /* 0x010ee40000100800 */
[----:B------:R-:W4:Y:S02]  /*33530*/  LDL R21, [R1+0x282c] ;  /* 0x00282c0001157983 */ /* 0x000f240000100800 */
[----:B------:R-:W3:Y:S01]  /*33540*/  LDL R3, [R1+0x2808] ;  /* 0x0028080001037983 */ /* 0x000ee20000100800 */
[----:B------:R-:W3:Y:S01]  /*33550*/  LDL R0, [R1+0x280c] ;  /* 0x00280c0001007983 */ /* 0x000ee20000100800 */
[----:B0-----:R-:W-:-:S02]  /*33560*/  @!P0 IMAD.MOV.U32 R5, RZ, RZ, R25 ;  /* 0x000000ffff058224 */ /* 0x001fc400078e0019 */
[----:B------:R-:W-:-:S05]  /*33570*/  @!P0 IMAD.MOV.U32 R4, RZ, RZ, R2 ;  /* 0x000000ffff048224 */ /* 0x000fca00078e0002 */
[----:B------:R0:W3:Y:S01]  /*33580*/  @!P0 LDG.E.U16 R18, [R4.64] ;  /* 0x0000000604128981 */ /* 0x0000e2000c1e1500 */
[----:B------:R-:W-:Y:S02]  /*33590*/  PRMT R17, RZ, 0x7610, R17 ;  /* 0x00007610ff117816 */ /* 0x000fe40000000011 */
[----:B------:R-:W-:Y:S01]  /*335a0*/  PRMT R16, RZ, 0x7610, R16 ;  /* 0x00007610ff107816 */ /* 0x000fe20000000010 */
[----:B0-----:R-:W-:Y:S02]  /*335b0*/  @!P0 IMAD.MOV.U32 R5, RZ, RZ, R24 ;  /* 0x000000ffff058224 */ /* 0x001fe400078e0018 */
[----:B------:R-:W-:-:S05]  /*335c0*/  @!P0 IMAD.MOV.U32 R4, RZ, RZ, R23 ;  /* 0x000000ffff048224 */ /* 0x000fca00078e0017 */
[----:B------:R4:W3:Y:S04]  /*335d0*/  @!P0 LDG.E.U16 R17, [R4.64] ;  /* 0x0000000604118981 */ /* 0x0008e8000c1e1500 */
[----:B--2---:R0:W-:Y:S01]  /*335e0*/  STL [R1+0xa4c0], R19 ;  /* 0x00a4c01301007387 */ /* 0x0041e20000100800 */
[----:B-1----:R-:W2:Y:S02]  /*335f0*/  LDL R20, [R1+0x27e8] ;  /* 0x0027e80001147983 */ /* 0x002ea40000100800 */
[----:B------:R-:W2:Y:S02]  /*33600*/  LDL R2, [R1+0x27ec] ;  /* 0x0027ec0001027983 */ /* 0x000ea40000100800 */
[----:B----4-:R-:W-:Y:S02]  /*33610*/  @!P0 IMAD.MOV.U32 R4, RZ, RZ, R21 ;  /* 0x000000ffff048224 */ /* 0x010fe400078e0015 */
[----:B---3--:R-:W-:-:S05]  /*33620*/  @!P0 IMAD.MOV.U32 R5, RZ, RZ, R22 ;  /* 0x000000ffff058224 */ /* 0x008fca00078e0016 */
[----:B------:R1:W3:Y:S04]  /*33630*/  @!P0 LDG.E.U16 R16, [R4.64] ;  /* 0x0000000604108981 */ /* 0x0002e8000c1e1500 */
[----:B------:R4:W-:Y:S01]  /*33640*/  STL [R1+0xa4c4], R18 ;  /* 0x00a4c41201007387 */ /* 0x0009e20000100800 */
[----:B0-----:R-:W3:Y:S03]  /*33650*/  LDL R19, [R1+0x27c8] ;  /* 0x0027c80001137983 */ /* 0x001ee60000100800 */
[----:B----4-:R-:W4:Y:S01]  /*33660*/  LDL R18, [R1+0x27cc] ;  /* 0x0027cc0001127983 */ /* 0x010f220000100800 */
[----:B------:R-:W-:Y:S01]  /*33670*/  PRMT R15, RZ, 0x7610, R15 ;  /* 0x00007610ff0f7816 */ /* 0x000fe2000000000f */
[----:B-1----:R-:W-:-:S02]  /*33680*/  @!P0 IMAD.MOV.U32 R4, RZ, RZ, R0 ;  /* 0x000000ffff048224 */ /* 0x002fc400078e0000 */
[----:B------:R-:W-:Y:S01]  /*33690*/  @!P0 IMAD.MOV.U32 R5, RZ, RZ, R3 ;  /* 0x000000ffff058224 */ /* 0x000fe200078e0003 */
[----:B------:R-:W-:-:S04]  /*336a0*/  PRMT R14, RZ, 0x7610, R14 ;  /* 0x00007610ff0e7816 */ /* 0x000fc8000000000e */
[----:B------:R2:W4:Y:S01]  /*336b0*/  @!P0 LDG.E.U16 R15, [R4.64] ;  /* 0x00000006040f8981 */ /* 0x000522000c1e1500 */
[----:B------:R-:W-:-:S03]  /*336c0*/  PRMT R13, RZ, 0x7610, R13 ;  /* 0x00007610ff0d7816 */ /* 0x000fc6000000000d */
[----:B------:R0:W-:Y:S01]  /*336d0*/  STL [R1+0xa4c8], R17 ;  /* 0x00a4c81101007387 */ /* 0x0001e20000100800 */
[----:B--2---:R-:W-:Y:S02]  /*336e0*/  @!P0 IMAD.MOV.U32 R5, RZ, RZ, R20 ;  /* 0x000000ffff058224 */ /* 0x004fe400078e0014 */
[----:B------:R-:W-:-:S05]  /*336f0*/  @!P0 IMAD.MOV.U32 R4, RZ, RZ, R2 ;  /* 0x000000ffff048224 */ /* 0x000fca00078e0002 */
[----:B------:R1:W2:Y:S04]  /*33700*/  @!P0 LDG.E.U16 R14, [R4.64] ;  /* 0x00000006040e8981 */ /* 0x0002a8000c1e1500 */
[----:B---3--:R3:W-:Y:S01]  /*33710*/  STL [R1+0xa4cc], R16 ;  /* 0x00a4cc1001007387 */ /* 0x0087e20000100800 */
[----:B------:R-:W3:Y:S02]  /*33720*/  LDL R3, [R1+0x27a8] ;  /* 0x0027a80001037983 */ /* 0x000ee40000100800 */
[----:B------:R-:W3:Y:S02]  /*33730*/  LDL R0, [R1+0x27ac] ;  /* 0x0027ac0001007983 */ /* 0x000ee40000100800 */
[----:B-1----:R-:W-:Y:S02]  /*33740*/  @!P0 IMAD.MOV.U32 R5, RZ, RZ, R19 ;  /* 0x000000ffff058224 */ /* 0x002fe400078e0013 */
[----:B----4-:R-:W-:-:S05]  /*33750*/  @!P0 IMAD.MOV.U32 R4, RZ, RZ, R18 ;  /* 0x000000ffff048224 */ /* 0x010fca00078e0012 */
[----:B------:R1:W2:Y:S04]  /*33760*/  @!P0 LDG.E.U16 R13, [R4.64] ;  /* 0x00000006040d8981 */ /* 0x0002a8000c1e1500 */
[----:B------:R0:W-:Y:S01]  /*33770*/  STL [R1+0xa4d0], R15 ;  /* 0x00a4d00f01007387 */ /* 0x0001e20000100800 */
[----:B------:R-:W2:Y:S02]  /*33780*/  LDL R20, [R1+0x2788] ;  /* 0x0027880001147983 */ /* 0x000ea40000100800 */
[----:B------:R-:W2:Y:S01]  /*33790*/  LDL R2, [R1+0x278c] ;  /* 0x00278c0001027983 */ /* 0x000ea20000100800 */
[----:B------:R-:W-:Y:S01]  /*337a0*/  PRMT R12, RZ, 0x7610, R12 ;  /* 0x00007610ff0c7816 */ /* 0x000fe2000000000c */
[----:B--2---:R2:W-:Y:S01]  /*337b0*/  STL [R1+0xa4d4], R14 ;  /* 0x00a4d40e01007387 */ /* 0x0045e20000100800 */
[----:B------:R-:W4:Y:S02]  /*337c0*/  LDL R19, [R1+0x2768] ;  /* 0x0027680001137983 */ /* 0x000f240000100800 */
[----:B------:R-:W4:Y:S02]  /*337d0*/  LDL R18, [R1+0x276c] ;  /* 0x00276c0001127983 */ /* 0x000f240000100800 */
[----:B0-----:R-:W4:Y:S01]  /*337e0*/  LDL R17, [R1+0x2748] ;  /* 0x0027480001117983 */ /* 0x001f220000100800 */
[----:B---3--:R-:W3:Y:S01]  /*337f0*/  LDL R16, [R1+0x274c] ;  /* 0x00274c0001107983 */ /* 0x008ee20000100800 */
[----:B-1----:R-:W-:-:S02]  /*33800*/  @!P0 IMAD.MOV.U32 R4, RZ, RZ, R0 ;  /* 0x000000ffff048224 */ /* 0x002fc400078e0000 */
[----:B------:R-:W-:-:S05]  /*33810*/  @!P0 IMAD.MOV.U32 R5, RZ, RZ, R3 ;  /* 0x000000ffff058224 */ /* 0x000fca00078e0003 */
[----:B------:R0:W3:Y:S04]  /*33820*/  @!P0 LDG.E.U16 R12, [R4.64] ;  /* 0x00000006040c8981 */ /* 0x0000e8000c1e1500 */
[----:B--2---:R1:W-:Y:S01]  /*33830*/  STL [R1+0xa4d8], R13 ;  /* 0x00a4d80d01007387 */ /* 0x0043e20000100800 */
[----:B------:R-:W2:Y:S02]  /*33840*/  LDL R15, [R1+0x2728] ;  /* 0x00272800010f7983 */ /* 0x000ea40000100800 */
[----:B------:R-:W2:Y:S02]  /*33850*/  LDL R14, [R1+0x272c] ;  /* 0x00272c00010e7983 */ /* 0x000ea40000100800 */
[----:B------:R-:W2:Y:S01]  /*33860*/  LDL R3, [R1+0x270c] ;  /* 0x00270c0001037983 */ /* 0x000ea20000100800 */
[----:B------:R-:W-:Y:S01]  /*33870*/  PRMT R11, RZ, 0x7610, R11 ;  /* 0x00007610ff0b7816 */ /* 0x000fe2000000000b */
[----:B0-----:R-:W-:-:S02]  /*33880*/  @!P0 IMAD.MOV.U32 R4, RZ, RZ, R2 ;  /* 0x000000ffff048224 */ /* 0x001fc400078e0002 */
[----:B------:R-:W-:Y:S01]  /*33890*/  @!P0 IMAD.MOV.U32 R5, RZ, RZ, R20 ;  /* 0x000000ffff058224 */ /* 0x000fe200078e0014 */
[----:B------:R-:W-:Y:S02]  /*338a0*/  PRMT R10, RZ, 0x7610, R10 ;  /* 0x00007610ff0a7816 */ /* 0x000fe4000000000a */
[----:B------:R-:W-:Y:S02]  /*338b0*/  PRMT R9, RZ, 0x7610, R9 ;  /* 0x00007610ff097816 */ /* 0x000fe40000000009 */
[----:B------:R-:W-:Y:S01]  /*338c0*/  PRMT R8, RZ, 0x7610, R8 ;  /* 0x00007610ff087816 */ /* 0x000fe20000000008 */
[----:B-1----:R-:W2:Y:S04]  /*338d0*/  LDL R13, [R1+0x2708] ;  /* 0x00270800010d7983 */ /* 0x002ea80000100800 */
[----:B------:R4:W2:Y:S01]  /*338e0*/  @!P0 LDG.E.U16 R11, [R4.64] ;  /* 0x00000006040b8981 */ /* 0x0008a2000c1e1500 */
[----:B------:R-:W-:-:S03]  /*338f0*/  PRMT R7, RZ, 0x7610, R7 ;  /* 0x00007610ff077816 */ /* 0x000fc60000000007 */
[----:B------:R-:W2:Y:S01]  /*33900*/  LDL R0, [R1+0x26ec] ;  /* 0x0026ec0001007983 */ /* 0x000ea20000100800 */
[----:B----4-:R-:W-:Y:S02]  /*33910*/  @!P0 IMAD.MOV.U32 R5, RZ, RZ, R19 ;  /* 0x000000ffff058224 */ /* 0x010fe400078e0013 */
[----:B------:R-:W-:-:S05]  /*33920*/  @!P0 IMAD.MOV.U32 R4, RZ, RZ, R18 ;  /* 0x000000ffff048224 */ /* 0x000fca00078e0012 */
[----:B------:R3:W4:Y:S02]  /*33930*/  @!P0 LDG.E.U16 R10, [R4.64] ;  /* 0x00000006040a8981 */ /* 0x000724000c1e1500 */
[----:B---3--:R-:W-:Y:S02]  /*33940*/  @!P0 IMAD.MOV.U32 R4, RZ, RZ, R16 ;  /* 0x000000ffff048224 */ /* 0x008fe400078e0010 */
[----:B------:R-:W-:-:S05]  /*33950*/  @!P0 IMAD.MOV.U32 R5, RZ, RZ, R17 ;  /* 0x000000ffff058224 */ /* 0x000fca00078e0011 */
[----:B------:R2:W3:Y:S04]  /*33960*/  @!P0 LDG.E.U16 R9, [R4.64] ;  /* 0x0000000604098981 */ /* 0x0004e8000c1e1500 */
[----:B------:R-:W-:Y:S01]  /*33970*/  STL [R1+0xa4dc], R12 ;  /* 0x00a4dc0c01007387 */ /* 0x000fe20000100800 */
[----:B------:R-:W3:Y:S02]  /*33980*/  LDL R2, [R1+0x26e8] ;  /* 0x0026e80001027983 */ /* 0x000ee40000100800 */
[----:B--2---:R-:W-:Y:S02]  /*33990*/  @!P0 IMAD.MOV.U32 R5, RZ, RZ, R15 ;  /* 0x000000ffff058224 */ /* 0x004fe400078e000f */
[----:B------:R-:W-:-:S05]  /*339a0*/  @!P0 IMAD.MOV.U32 R4, RZ, RZ, R14 ;  /* 0x000000ffff048224 */ /* 0x000fca00078e000e */
[----:B------:R0:W2:Y:S02]  /*339b0*/  @!P0 LDG.E.U16 R8, [R4.64] ;  /* 0x0000000604088981 */ /* 0x0000a4000c1e1500 */
[----:B0-----:R-:W-:Y:S02]  /*339c0*/  @!P0 IMAD.MOV.U32 R4, RZ, RZ, R3 ;  /* 0x000000ffff048224 */ /* 0x001fe400078e0003 */
[----:B------:R-:W-:-:S05]  /*339d0*/  @!P0 IMAD.MOV.U32 R5, RZ, RZ, R13 ;  /* 0x000000ffff058224 */ /* 0x000fca00078e000d */
[----:B------:R0:W2:Y:S04]  /*339e0*/  @!P0 LDG.E.U16 R7, [R4.64] ;  /* 0x0000000604078981 */ /* 0x0000a8000c1e1500 */
[----:B------:R-:W-:Y:S01]  /*339f0*/  STL [R1+0xa4e0], R11 ;  /* 0x00a4e00b01007387 */ /* 0x000fe20000100800 */
[----:B------:R-:W-:Y:S01]  /*33a00*/  PRMT R6, RZ, 0x7610, R6 ;  /* 0x00007610ff067816 */ /* 0x000fe20000000006 */
[----:B0-----:R-:W-:Y:S02]  /*33a10*/  @!P0 IMAD.MOV.U32 R4, RZ, RZ, R0 ;  /* 0x000000ffff048224 */ /* 0x001fe400078e0000 */
[----:B----4-:R-:W-:Y:S04]  /*33a20*/  STL [R1+0xa4e4], R10 ;  /* 0x00a4e40a01007387 */ /* 0x010fe80000100800 */
[----:B---3--:R-:W-:Y:S01]  /*33a30*/  STL [R1+0xa4e8], R9 ;  /* 0x00a4e80901007387 */ /* 0x008fe20000100800 */
[----:B------:R-:W-:-:S03]  /*33a40*/  @!P0 IMAD.MOV.U32 R5, RZ, RZ, R2 ;  /* 0x000000ffff058224 */ /* 0x000fc600078e0002 */
[----:B------:R-:W0:Y:S04]  /*33a50*/  S2R R2, SR_TID.X ;  /* 0x0000000000027919 */ /* 0x000e280000002100 */
[----:B------:R1:W3:Y:S04]  /*33a60*/  @!P0 LDG.E.U16 R6, [R4.64] ;  /* 0x0000000604068981 */ /* 0x0002e8000c1e1500 */
[----:B--2---:R-:W-:Y:S04]  /*33a70*/  STL [R1+0xa4ec], R8 ;  /* 0x00a4ec0801007387 */ /* 0x004fe80000100800 */
[----:B------:R2:W-:Y:S04]  /*33a80*/  STL [R1+0xa4f0], R7 ;  /* 0x00a4f00701007387 */ /* 0x0005e80000100800 */
[----:B--2---:R-:W2:Y:S01]  /*33a90*/  LDL.LU R7, [R1+0x578] ;  /* 0x0005780001077983 */ /* 0x004ea20000300800 */
[----:B------:R-:W4:Y:S02]  /*33aa0*/  LDL.LU R8, [R1+0x574] ;  /* 0x0005740001087983 */ /* 0x000f240000300800 */
[----:B------:R-:W2:Y:S02]  /*33ab0*/  LDL.LU R9, [R1+0x568] ;  /* 0x0005680001097983 */ /* 0x000ea40000300800 */
[----:B------:R-:W2:Y:S01]  /*33ac0*/  LDL.LU R10, [R1+0x564] ;  /* 0x00056400010a7983 */ /* 0x000ea20000300800 */
[----:B------:R-:W2:Y:S01]  /*33ad0*/  LDL.LU R11, [R1+0x558] ;  /* 0x00055800010b7983 */ /* 0x000ea20000300800 */
        /* <DEDUP_REMOVED lines=16> */
[----:B------:R-:W2:Y:S01]  /*33be0*/  LDL.LU R3, [R1+0x358] ;  /* 0x0003580001037983 */ /* 0x000ea20000300800 */
[----:B0-----:R-:W-:Y:S01]  /*33bf0*/  LOP3.LUT R25, R2, 0xff, RZ, 0xc0, !PT ;  /* 0x000000ff02197812 */ /* 0x001fe200078ec0ff */
[----:B------:R-:W2:Y:S01]  /*33c00*/  LDL.LU R0, [R1+0x5a8] ;  /* 0x0005a80001007983 */ /* 0x000ea20000300800 */
[----:B------:R-:W2:Y:S01]  /*33c10*/  LDL.LU R2, [R1+0x5a4] ;  /* 0x0005a40001027983 */ /* 0x000ea20000300800 */
[----:B-1----:R-:W2:Y:S02]  /*33c20*/  LDL.LU R4, [R1+0x588] ;  /* 0x0005880001047983 */ /* 0x002ea40000300800 */
[----:B------:R-:W4:Y:S02]  /*33c30*/  LDL.LU R5, [R1+0x584] ;  /* 0x0005840001057983 */ /* 0x000f240000300800 */
[----:B------:R-:W-:-:S05]  /*33c40*/  IMAD.SHL.U32 R28, R25, 0x2, RZ ;  /* 0x00000002191c7824 */ /* 0x000fca00078e00ff */
[----:B------:R-:W-:Y:S01]  /*33c50*/  LOP3.LUT R28, R28, 0x60, RZ, 0x3c, !PT ;  /* 0x000000601c1c7812 */ /* 0x000fe200078e3cff */
[----:B---3--:R-:W-:Y:S04]  /*33c60*/  STL [R1+0xa4f4], R6 ;  /* 0x00a4f40601007387 */ /* 0x008fe80000100800 */
[----:B--2---:R0:W-:Y:S01]  /*33c70*/  STS.U16 [R28+0x9800], R4 ;  /* 0x009800041c007388 */ /* 0x0041e20000000400 */
[----:B----4-:R-:W-:Y:S02]  /*33c80*/  STS.U16 [R28+0x9a00], R5 ;  /* 0x009a00051c007388 */ /* 0x010fe40000000400 */
        /* <DEDUP_REMOVED lines=13> */
[----:B0-----:R-:W-:Y:S01]  /*33d60*/  IMAD.SHL.U32 R4, R25, 0x2, RZ ;  /* 0x0000000219047824 */ /* 0x001fe200078e00ff */
[----:B------:R-:W-:Y:S01]  /*33d70*/  STS.U16 [R28+0x17a00], R20 ;  /* 0x017a00141c007388 */ /* 0x000fe20000000400 */
[----:B------:R-:W-:Y:S02]  /*33d80*/  STS.U16 [R28+0x19800], R21 ;  /* 0x019800151c007388 */ /* 0x000fe40000000400 */
[----:B------:R0:W-:Y:S02]  /*33d90*/  STS.U16 [R28+0x19a00], R29 ;  /* 0x019a001d1c007388 */ /* 0x0001e40000000400 */
[----:B------:R-:W-:Y:S01]  /*33da0*/  STS.U16 [R28+0x1b800], R22 ;  /* 0x01b800161c007388 */ /* 0x000fe20000000400 */
[----:B------:R-:W-:Y:S01]  /*33db0*/  STS.U16 [R28+0x1ba00], R23 ;  /* 0x01ba00171c007388 */ /* 0x000fe20000000400 */
[----:B------:R-:W-:Y:S01]  /*33dc0*/  LOP3.LUT R4, R4, 0x70, RZ, 0x3c, !PT ;  /* 0x0000007004047812 */ /* 0x000fe200078e3cff */
[----:B------:R-:W-:Y:S02]  /*33dd0*/  STS.U16 [R28+0x1d800], R24 ;  /* 0x01d800181c007388 */ /* 0x000fe40000000400 */
[----:B------:R-:W-:Y:S01]  /*33de0*/  STS.U16 [R28+0x1da00], R26 ;  /* 0x01da001a1c007388 */ /* 0x000fe20000000400 */
[----:B------:R-:W-:Y:S01]  /*33df0*/  STS.U16 [R28+0x1f800], R27 ;  /* 0x01f8001b1c007388 */ /* 0x000fe20000000400 */
[----:B------:R-:W-:Y:S02]  /*33e00*/  STS.U16 [R28+0x1fa00], R3 ;  /* 0x01fa00031c007388 */ /* 0x000fe40000000400 */
[----:B------:R-:W-:Y:S02]  /*33e10*/  STS.U16 [R4+0x1c00], R0 ;  /* 0x001c000004007388 */ /* 0x000fe40000000400 */
[----:B------:R1:W-:Y:S01]  /*33e20*/  STS.U16 [R4+0x1e00], R2 ;  /* 0x001e000204007388 */ /* 0x0003e20000000400 */
[----:B0-----:R-:W2:Y:S04]  /*33e30*/  LDL.LU R29, [R1+0x5a0] ;  /* 0x0005a000011d7983 */ /* 0x001ea80000300800 */
[----:B-1----:R-:W3:Y:S04]  /*33e40*/  LDL.LU R2, [R1+0x594] ;  /* 0x0005940001027983 */ /* 0x002ee80000300800 */
[----:B---3--:R0:W-:Y:S04]  /*33e50*/  STL [R1+0xa524], R2 ;  /* 0x00a5240201007387 */ /* 0x0081e80000100800 */
[----:B0-----:R-:W3:Y:S04]  /*33e60*/  LDL.LU R2, [R1+0x598] ;  /* 0x0005980001027983 */ /* 0x001ee80000300800 */
[----:B---3--:R0:W-:Y:S04]  /*33e70*/  STL [R1+0xa528], R2 ;  /* 0x00a5280201007387 */ /* 0x0081e80000100800 */
        /* <DEDUP_REMOVED lines=25> */
[----:B------:R-:W4:Y:S03]  /*34010*/  LDL.LU R3, [R1+0x348] ;  /* 0x0003480001037983 */ /* 0x000f260000300800 */
[----:B--2---:R0:W-:Y:S01]  /*34020*/  STS.U16 [R4+0x3c00], R29 ;  /* 0x003c001d04007388 */ /* 0x0041e20000000400 */
[----:B------:R-:W2:Y:S03]  /*34030*/  LDL.LU R0, [R1+0x2e4] ;  /* 0x0002e40001007983 */ /* 0x000ea60000300800 */
[----:B0-----:R-:W2:Y:S04]  /*34040*/  LDL.LU R29, [R1+0x2e0] ;  /* 0x0002e000011d7983 */ /* 0x001ea80000300800 */
[----:B---3--:R0:W-:Y:S04]  /*34050*/  STS.U16 [R4+0x3e00], R2 ;  /* 0x003e000204007388 */ /* 0x0081e80000000400 */
[----:B0-----:R-:W3:Y:S04]  /*34060*/  LDL.LU R2, [R1+0xa528] ;  /* 0x00a5280001027983 */ /* 0x001ee80000300800 */
[----:B---3--:R0:W-:Y:S04]  /*34070*/  STS.U16 [R4+0x5c00], R2 ;  /* 0x005c000204007388 */ /* 0x0081e80000000400 */
[----:B0-----:R-:W3:Y:S04]  /*34080*/  LDL.LU R2, [R1+0xa524] ;  /* 0x00a5240001027983 */ /* 0x001ee80000300800 */
[----:B---3--:R0:W-:Y:S04]  /*34090*/  STS.U16 [R4+0x5e00], R2 ;  /* 0x005e000204007388 */ /* 0x0081e80000000400 */
[----:B0-----:R-:W3:Y:S01]  /*340a0*/  LDL.LU R2, [R1+0xa520] ;  /* 0x00a5200001027983 */ /* 0x001ee20000300800 */
        /* <DEDUP_REMOVED lines=15> */
[----:B---3--:R0:W-:Y:S04]  /*341a0*/  STS.U16 [R4+0x15e00], R2 ;  /* 0x015e000204007388 */ /* 0x0081e80000000400 */
[----:B0-----:R-:W2:Y:S01]  /*341b0*/  LDL.LU R2, [R1+0xa51c] ;  /* 0x00a51c0001027983 */ /* 0x001ea20000300800 */
[----:B------:R-:W3:Y:S03]  /*341c0*/  LDL.LU R6, [R1+0x2d0] ;  /* 0x0002d00001067983 */ /* 0x000ee60000300800 */
[----:B---3--:R0:W-:Y:S04]  /*341d0*/  STL [R1+0xa510], R6 ;  /* 0x00a5100601007387 */ /* 0x0081e80000100800 */
[----:B0-----:R-:W3:Y:S04]  /*341e0*/  LDL.LU R6, [R1+0x2d4] ;  /* 0x0002d40001067983 */ /* 0x001ee80000300800 */
[----:B---3--:R0:W-:Y:S04]  /*341f0*/  STL [R1+0xa514], R6 ;  /* 0x00a5140601007387 */ /* 0x0081e80000100800 */
[----:B0-----:R-:W3:Y:S01]  /*34200*/  LDL.LU R6, [R1+0x2d8] ;  /* 0x0002d80001067983 */ /* 0x001ee20000300800 */
        /* <DEDUP_REMOVED lines=9> */
[----:B------:R-:W-:Y:S01]  /*342a0*/  STS.U16 [R4+0x1fe00], R3 ;  /* 0x01fe000304007388 */ /* 0x000fe20000000400 */
        /* <DEDUP_REMOVED lines=26> */
[----:B--2---:R0:W-:Y:S01]  /*34450*/  STS.U16 [R2+0x20000], R0 ;  /* 0x0200000002007388 */ /* 0x0041e20000000400 */
[----:B------:R-:W2:Y:S03]  /*34460*/  LDL.LU R3, [R1+0x1bc] ;  /* 0x0001bc0001037983 */ /* 0x000ea60000300800 */
[----:B------:R1:W-:Y:S04]  /*34470*/  STS.U16 [R2+0x20800], R29 ;  /* 0x0208001d02007388 */ /* 0x0003e80000000400 */
[----:B0-----:R-:W2:Y:S01]  /*34480*/  LDL.LU R0, [R1+0x1b8] ;  /* 0x0001b80001007983 */ /* 0x001ea20000300800 */
[----:B-1----:R-:W2:Y:S03]  /*34490*/  LDL.LU R29, [R1+0x1b4] ;  /* 0x0001b400011d7983 */ /* 0x002ea60000300800 */
[----:B---3--:R0:W-:Y:S04]  /*344a0*/  STS.U16 [R2+0x21000], R6 ;  /* 0x0210000602007388 */ /* 0x0081e80000000400 */
[----:B0-----:R-:W3:Y:S04]  /*344b0*/  LDL.LU R6, [R1+0xa518] ;  /* 0x00a5180001067983 */ /* 0x001ee80000300800 */
[----:B---3--:R0:W-:Y:S04]  /*344c0*/  STS.U16 [R2+0x21800], R6 ;  /* 0x0218000602007388 */ /* 0x0081e80000000400 */
[----:B0-----:R-:W3:Y:S04]  /*344d0*/  LDL.LU R6, [R1+0xa514] ;  /* 0x00a5140001067983 */ /* 0x001ee80000300800 */
[----:B---3--:R0:W-:Y:S04]  /*344e0*/  STS.U16 [R2+0x22000], R6 ;  /* 0x0220000602007388 */ /* 0x0081e80000000400 */
[----:B0-----:R-:W3:Y:S04]  /*344f0*/  LDL.LU R6, [R1+0xa510] ;  /* 0x00a5100001067983 */ /* 0x001ee80000300800 */
[----:B--2---:R0:W-:Y:S04]  /*34500*/  STS.U16 [R2+0x2f800], R0 ;  /* 0x02f8000002007388 */ /* 0x0041e80000000400 */
[----:B0-----:R-:W2:Y:S04]  /*34510*/  LDL.LU R0, [R1+0x1b0] ;  /* 0x0001b00001007983 */ /* 0x001ea80000300800 */
[----:B---3--:R0:W-:Y:S04]  /*34520*/  STS.U16 [R2+0x22800], R6 ;  /* 0x0228000602007388 */ /* 0x0081e80000000400 */
[----:B0-----:R-:W3:Y:S04]  /*34530*/  LDL.LU R6, [R1+0x1a4] ;  /* 0x0001a40001067983 */ /* 0x001ee80000300800 */
[----:B---3--:R0:W-:Y:S04]  /*34540*/  STL [R1+0xa508], R6 ;  /* 0x00a5080601007387 */ /* 0x0081e80000100800 */
[----:B0-----:R-:W3:Y:S04]  /*34550*/  LDL.LU R6, [R1+0x1a8] ;  /* 0x0001a80001067983 */ /* 0x001ee80000300800 */
[----:B----4-:R-:W-:Y:S04]  /*34560*/  STS.U16 [R2+0x23000], R4 ;  /* 0x0230000402007388 */ /* 0x010fe80000000400 */
        /* <DEDUP_REMOVED lines=26> */
[----:B------:R0:W-:Y:S01]  /*34710*/  STS.U16 [R2+0x29800], R18 ;  /* 0x0298001202007388 */ /* 0x0001e20000000400 */
[----:B------:R-:W4:Y:S03]  /*34720*/  LDL.LU R17, [R1+0x170] ;  /* 0x0001700001117983 */ /* 0x000f260000300800 */
[----:B------:R1:W-:Y:S04]  /*34730*/  STS.U16 [R2+0x2a000], R19 ;  /* 0x02a0001302007388 */ /* 0x0003e80000000400 */
[----:B------:R1:W-:Y:S04]  /*34740*/  STS.U16 [R2+0x2a800], R20 ;  /* 0x02a8001402007388 */ /* 0x0003e80000000400 */
[----:B------:R2:W-:Y:S04]  /*34750*/  STS.U16 [R2+0x2b000], R21 ;  /* 0x02b0001502007388 */ /* 0x0005e80000000400 */
[----:B------:R2:W-:Y:S04]  /*34760*/  STS.U16 [R2+0x2b800], R22 ;  /* 0x02b8001602007388 */ /* 0x0005e80000000400 */
[----:B------:R2:W-:Y:S04]  /*34770*/  STS.U16 [R2+0x2c000], R23 ;  /* 0x02c0001702007388 */ /* 0x0005e80000000400 */
[----:B0-----:R-:W4:Y:S01]  /*34780*/  LDL.LU R18, [R1+0x16c] ;  /* 0x00016c0001127983 */ /* 0x001f220000300800 */
[----:B-1----:R-:W4:Y:S02]  /*34790*/  LDL.LU R19, [R1+0x168] ;  /* 0x0001680001137983 */ /* 0x002f240000300800 */
[----:B------:R-:W4:Y:S01]  /*347a0*/  LDL.LU R20, [R1+0x164] ;  /* 0x0001640001147983 */ /* 0x000f220000300800 */
[----:B--2---:R-:W2:Y:S01]  /*347b0*/  LDL.LU R21, [R1+0x160] ;  /* 0x0001600001157983 */ /* 0x004ea20000300800 */
[----:B------:R-:W2:Y:S03]  /*347c0*/  LDL.LU R22, [R1+0x15c] ;  /* 0x00015c0001167983 */ /* 0x000ea60000300800 */
[----:B------:R0:W-:Y:S01]  /*347d0*/  STS.U16 [R2+0x2c800], R24 ;  /* 0x02c8001802007388 */ /* 0x0001e20000000400 */
[----:B------:R-:W2:Y:S03]  /*347e0*/  LDL.LU R23, [R1+0x158] ;  /* 0x0001580001177983 */ /* 0x000ea60000300800 */
[----:B------:R1:W-:Y:S04]  /*347f0*/  STS.U16 [R2+0x2d000], R25 ;  /* 0x02d0001902007388 */ /* 0x0003e80000000400 */
[----:B------:R1:W-:Y:S04]  /*34800*/  STS.U16 [R2+0x2d800], R26 ;  /* 0x02d8001a02007388 */ /* 0x0003e80000000400 */
[----:B------:R1:W-:Y:S04]  /*34810*/  STS.U16 [R2+0x2e000], R27 ;  /* 0x02e0001b02007388 */ /* 0x0003e80000000400 */
[----:B------:R1:W-:Y:S04]  /*34820*/  STS.U16 [R2+0x2e800], R28 ;  /* 0x02e8001c02007388 */ /* 0x0003e80000000400 */
[----:B------:R1:W-:Y:S04]  /*34830*/  STS.U16 [R2+0x30000], R29 ;  /* 0x0300001d02007388 */ /* 0x0003e80000000400 */
[----:B0-----:R-:W2:Y:S01]  /*34840*/  LDL.LU R24, [R1+0x154] ;  /* 0x0001540001187983 */ /* 0x001ea20000300800 */
[----:B-1----:R-:W2:Y:S02]  /*34850*/  LDL.LU R25, [R1+0x150] ;  /* 0x0001500001197983 */ /* 0x002ea40000300800 */
[----:B------:R-:W2:Y:S01]  /*34860*/  LDL.LU R26, [R1+0x14c] ;  /* 0x00014c00011a7983 */ /* 0x000ea20000300800 */
[----:B------:R-:W2:Y:S01]  /*34870*/  LDL.LU R27, [R1+0x148] ;  /* 0x00014800011b7983 */ /* 0x000ea20000300800 */
[----:B------:R-:W2:Y:S03]  /*34880*/  LDL.LU R28, [R1+0x144] ;  /* 0x00014400011c7983 */ /* 0x000ea60000300800 */
[----:B------:R0:W-:Y:S01]  /*34890*/  STS.U16 [R2+0x2f000], R3 ;  /* 0x02f0000302007388 */ /* 0x0001e20000000400 */
[----:B------:R-:W2:Y:S03]  /*348a0*/  LDL.LU R29, [R1+0x140] ;  /* 0x00014000011d7983 */ /* 0x000ea60000300800 */
[----:B------:R1:W-:Y:S04]  /*348b0*/  STS.U16 [R2+0x30800], R0 ;  /* 0x0308000002007388 */ /* 0x0003e80000000400 */
[----:B0-----:R-:W2:Y:S01]  /*348c0*/  LDL.LU R3, [R1+0x13c] ;  /* 0x00013c0001037983 */ /* 0x001ea20000300800 */
[----:B-1----:R-:W2:Y:S03]  /*348d0*/  LDL.LU R0, [R1+0x138] ;  /* 0x0001380001007983 */ /* 0x002ea60000300800 */
[----:B---3--:R0:W-:Y:S04]  /*348e0*/  STS.U16 [R2+0x31000], R6 ;  /* 0x0310000602007388 */ /* 0x0081e80000000400 */
[----:B0-----:R-:W3:Y:S04]  /*348f0*/  LDL.LU R6, [R1+0xa50c] ;  /* 0x00a50c0001067983 */ /* 0x001ee80000300800 */
[----:B----4-:R-:W-:Y:S04]  /*34900*/  STS.U16 [R2+0x33000], R5 ;  /* 0x0330000502007388 */ /* 0x010fe80000000400 */
[----:B------:R-:W-:Y:S04]  /*34910*/  STS.U16 [R2+0x34800], R9 ;  /* 0x0348000902007388 */ /* 0x000fe80000000400 */
[----:B--2---:R0:W-:Y:S04]  /*34920*/  STS.U16 [R2+0x3e800], R29 ;  /* 0x03e8001d02007388 */ /* 0x0041e80000000400 */
[----:B0-----:R-:W0:Y:S04]  /*34930*/  S2R R29, SR_TID.X ;  /* 0x00000000001d7919 */ /* 0x001e280000002100 */
[----:B---3--:R1:W-:Y:S04]  /*34940*/  STS.U16 [R2+0x31800], R6 ;  /* 0x0318000602007388 */ /* 0x0083e80000000400 */
[----:B-1----:R-:W2:Y:S01]  /*34950*/  LDL.LU R6, [R1+0xa508] ;  /* 0x00a5080001067983 */ /* 0x002ea20000300800 */
[----:B0-----:R-:W-:Y:S01]  /*34960*/  LOP3.LUT R29, R29, 0x7f, RZ, 0xc0, !PT ;  /* 0x0000007f1d1d7812 */ /* 0x001fe200078ec0ff */
[----:B------:R-:W-:Y:S02]  /*34970*/  STL [R1+0x2b58], R2 ;  /* 0x002b580201007387 */ /* 0x000fe40000100800 */
[----:B------:R-:W-:Y:S01]  /*34980*/  STL [R1+0xa350], R2 ;  /* 0x00a3500201007387 */ /* 0x000fe20000100800 */
[----:B------:R-:W-:Y:S01]  /*34990*/  STL [R1+0xa354], R2 ;  /* 0x00a3540201007387 */ /* 0x000fe20000100800 */
[----:B------:R-:W-:-:S03]  /*349a0*/  IMAD.SHL.U32 R5, R29, 0x2, RZ ;  /* 0x000000021d057824 */ /* 0x000fc600078e00ff */
[----:B------:R-:W0:Y:S01]  /*349b0*/  S2R R29, SR_TID.X ;  /* 0x00000000001d7919 */ /* 0x000e220000002100 */
[----:B------:R-:W-:Y:S03]  /*349c0*/  STL [R1+0xa35c], R2 ;  /* 0x00a35c0201007387 */ /* 0x000fe60000100800 */
[----:B------:R1:W-:Y:S01]  /*349d0*/  STS.U16 [R2+0x35000], R10 ;  /* 0x0350000a02007388 */ /* 0x0003e20000000400 */
[----:B------:R-:W3:Y:S03]  /*349e0*/  LDL.LU R9, [R1+0x134] ;  /* 0x0001340001097983 */ /* 0x000ee60000300800 */
[----:B------:R4:W-:Y:S04]  /*349f0*/  STS.U16 [R2+0x35800], R11 ;  /* 0x0358000b02007388 */ /* 0x0009e80000000400 */
[----:B------:R4:W-:Y:S04]  /*34a00*/  STS.U16 [R2+0x36000], R12 ;  /* 0x0360000c02007388 */ /* 0x0009e80000000400 */
[----:B------:R4:W-:Y:S04]  /*34a10*/  STS.U16 [R2+0x36800], R13 ;  /* 0x0368000d02007388 */ /* 0x0009e80000000400 */
[----:B------:R4:W-:Y:S04]  /*34a20*/  STS.U16 [R2+0x37000], R14 ;  /* 0x0370000e02007388 */ /* 0x0009e80000000400 */
[----:B------:R4:W-:Y:S04]  /*34a30*/  STS.U16 [R2+0x37800], R15 ;  /* 0x0378000f02007388 */ /* 0x0009e80000000400 */
[----:B-1----:R-:W3:Y:S01]  /*34a40*/  LDL.LU R10, [R1+0x130] ;  /* 0x00013000010a7983 */ /* 0x002ee20000300800 */
[----:B----4-:R-:W4:Y:S02]  /*34a50*/  LDL.LU R11, [R1+0x12c] ;  /* 0x00012c00010b7983 */ /* 0x010f240000300800 */
        /* <DEDUP_REMOVED lines=11> */
[----:B0-----:R-:W3:Y:S02]  /*34b10*/  LDL.LU R17, [R1+0xc4] ;  /* 0x0000c40001117983 */ /* 0x001ee40000300800 */
        /* <DEDUP_REMOVED lines=20> */
[----:B0-----:R-:W3:Y:S01]  /*34c60*/  LDL.LU R28, [R1+0x98] ;  /* 0x00009800011c7983 */ /* 0x001ee20000300800 */
[----:B-1----:R-:W3:Y:S01]  /*34c70*/  LDL.LU R3, [R1+0x94] ;  /* 0x0000940001037983 */ /* 0x002ee20000300800 */
[----:B------:R-:W-:-:S02]  /*34c80*/  LOP3.LUT R8, R29, 0x80, RZ, 0xc0, !PT ;  /* 0x000000801d087812 */ /* 0x000fc400078ec0ff */
[----:B------:R-:W3:Y:S01]  /*34c90*/  LDL.LU R0, [R1+0x90] ;  /* 0x0000900001007983 */ /* 0x000ee20000300800 */
[----:B------:R-:W3:Y:S02]  /*34ca0*/  LDL.LU R29, [R1+0x8c] ;  /* 0x00008c00011d7983 */ /* 0x000ee40000300800 */
[----:B------:R-:W-:Y:S02]  /*34cb0*/  STL [R1+0xa364], R2 ;  /* 0x00a3640201007387 */ /* 0x000fe40000100800 */
[----:B------:R-:W-:Y:S01]  /*34cc0*/  STL [R1+0xa36c], R2 ;  /* 0x00a36c0201007387 */ /* 0x000fe20000100800 */
[----:B------:R-:W-:Y:S04]  /*34cd0*/  STL [R1+0xa374], R2 ;  /* 0x00a3740201007387 */ /* 0x000fe80000100800 */
[----:B------:R-:W-:Y:S04]  /*34ce0*/  STS.U16 [R2+0x32800], R4 ;  /* 0x0328000402007388 */ /* 0x000fe80000000400 */
[----:B------:R-:W-:Y:S01]  /*34cf0*/  STS.U16 [R2+0x33800], R7 ;  /* 0x0338000702007388 */ /* 0x000fe20000000400 */
[----:B------:R-:W-:Y:S03]  /*34d00*/  STL [R1+0xa4f8], R2 ;  /* 0x00a4f80201007387 */ /* 0x000fe60000100800 */
[----:B--2---:R0:W-:Y:S04]  /*34d10*/  STS.U16 [R2+0x32000], R6 ;  /* 0x0320000602007388 */ /* 0x0041e80000000400 */
[----:B0-----:R-:W2:Y:S04]  /*34d20*/  LDL.LU R2, [R1+0x7c] ;  /* 0x00007c0001027983 */ /* 0x001ea80000300800 */
[----:B--2---:R0:W-:Y:S04]  /*34d30*/  STL [R1+0xa4fc], R2 ;  /* 0x00a4fc0201007387 */ /* 0x0041e80000100800 */
[----:B0-----:R-:W2:Y:S04]  /*34d40*/  LDL.LU R2, [R1+0x80] ;  /* 0x0000800001027983 */ /* 0x001ea80000300800 */
[----:B--2---:R0:W-:Y:S04]  /*34d50*/  STL [R1+0xa500], R2 ;  /* 0x00a5000201007387 */ /* 0x0041e80000100800 */
[----:B0-----:R-:W2:Y:S01]  /*34d60*/  LDL.LU R2, [R1+0x84] ;  /* 0x0000840001027983 */ /* 0x001ea20000300800 */
[----:B------:R-:W-:-:S04]  /*34d70*/  ISETP.NE.U32.AND P1, PT, R8, RZ, PT ;  /* 0x000000ff0800720c */ /* 0x000fc80003f25070 */
[----:B------:R-:W-:-:S04]  /*34d80*/  SEL R4, RZ, 0x110, !P1 ;  /* 0x00000110ff047807 */ /* 0x000fc80004800000 */
[----:B------:R-:W-:-:S04]  /*34d90*/  LOP3.LUT R4, R4, R5, RZ, 0x3c, !PT ;  /* 0x0000000504047212 */ /* 0x000fc800078e3cff */
[----:B------:R-:W-:-:S05]  /*34da0*/  LOP3.LUT R4, R4, 0x20, RZ, 0x3c, !PT ;  /* 0x0000002004047812 */ /* 0x000fca00078e3cff */
[----:B---3--:R-:W-:Y:S01]  /*34db0*/  STS.U16 [R4+0x20200], R9 ;  /* 0x0202000904007388 */ /* 0x008fe20000000400 */
[----:B------:R-:W-:Y:S02]  /*34dc0*/  STS.U16 [R4+0x20a00], R10 ;  /* 0x020a000a04007388 */ /* 0x000fe40000000400 */
[----:B----4-:R-:W-:Y:S01]  /*34dd0*/  STS.U16 [R4+0x21200], R11 ;  /* 0x0212000b04007388 */ /* 0x010fe20000000400 */
[----:B--2---:R0:W-:Y:S04]  /*34de0*/  STL [R1+0xa504], R2 ;  /* 0x00a5040201007387 */ /* 0x0041e80000100800 */
[----:B0-----:R-:W2:Y:S01]  /*34df0*/  LDL.LU R2, [R1+0x88] ;  /* 0x0000880001027983 */ /* 0x001ea20000300800 */
[----:B------:R-:W3:Y:S02]  /*34e00*/  LDL.LU R6, [R1+0x78] ;  /* 0x0000780001067983 */ /* 0x000ee40000300800 */
[----:B------:R-:W4:Y:S02]  /*34e10*/  LDL.LU R7, [R1+0x74] ;  /* 0x0000740001077983 */ /* 0x000f240000300800 */
[----:B------:R-:W3:Y:S01]  /*34e20*/  LDL.LU R8, [R1+0x70] ;  /* 0x0000700001087983 */ /* 0x000ee20000300800 */
[----:B------:R-:W3:Y:S01]  /*34e30*/  LDL.LU R9, [R1+0x6c] ;  /* 0x00006c0001097983 */ /* 0x000ee20000300800 */
[----:B------:R-:W3:Y:S03]  /*34e40*/  LDL.LU R10, [R1+0x68] ;  /* 0x00006800010a7983 */ /* 0x000ee60000300800 */
[----:B------:R0:W-:Y:S01]  /*34e50*/  STS.U16 [R4+0x21a00], R12 ;  /* 0x021a000c04007388 */ /* 0x0001e20000000400 */
[----:B------:R-:W3:Y:S02]  /*34e60*/  LDL.LU R11, [R1+0x64] ;  /* 0x00006400010b7983 */ /* 0x000ee40000300800 */
[----:B------:R1:W-:Y:S02]  /*34e70*/  STS.U16 [R4+0x22200], R13 ;  /* 0x0222000d04007388 */ /* 0x0003e40000000400 */
[----:B------:R1:W-:Y:S01]  /*34e80*/  STS.U16 [R4+0x22a00], R14 ;  /* 0x022a000e04007388 */ /* 0x0003e20000000400 */
[----:B------:R1:W-:Y:S01]  /*34e90*/  STS.U16 [R4+0x23200], R15 ;  /* 0x0232000f04007388 */ /* 0x0003e20000000400 */
[----:B------:R1:W-:Y:S02]  /*34ea0*/  STS.U16 [R4+0x23a00], R16 ;  /* 0x023a001004007388 */ /* 0x0003e40000000400 */
[----:B------:R1:W-:Y:S01]  /*34eb0*/  STS.U16 [R4+0x24200], R17 ;  /* 0x0242001104007388 */ /* 0x0003e20000000400 */
[----:B0-----:R-:W3:Y:S01]  /*34ec0*/  LDL.LU R12, [R1+0x60] ;  /* 0x00006000010c7983 */ /* 0x001ee20000300800 */
[----:B-1----:R-:W3:Y:S03]  /*34ed0*/  LDL.LU R13, [R1+0x5c] ;  /* 0x00005c00010d7983 */ /* 0x002ee60000300800 */
[----:B------:R-:W3:Y:S04]  /*34ee0*/  LDL.LU R14, [R1+0x58] ;  /* 0x00005800010e7983 */ /* 0x000ee80000300800 */
[----:B------:R-:W3:Y:S01]  /*34ef0*/  LDL.LU R15, [R1+0x54] ;  /* 0x00005400010f7983 */ /* 0x000ee20000300800 */
[----:B------:R-:W3:Y:S02]  /*34f00*/  LDL.LU R16, [R1+0x50] ;  /* 0x0000500001107983 */ /* 0x000ee40000300800 */
[----:B------:R0:W-:Y:S02]  /*34f10*/  STS.U16 [R4+0x24a00], R18 ;  /* 0x024a001204007388 */ /* 0x0001e40000000400 */
[----:B------:R-:W3:Y:S01]  /*34f20*/  LDL.LU R17, [R1+0x4c] ;  /* 0x00004c0001117983 */ /* 0x000ee20000300800 */
[----:B------:R1:W-:Y:S01]  /*34f30*/  STS.U16 [R4+0x25200], R19 ;  /* 0x0252001304007388 */ /* 0x0003e20000000400 */
[----:B------:R1:W-:Y:S02]  /*34f40*/  STS.U16 [R4+0x25a00], R20 ;  /* 0x025a001404007388 */ /* 0x0003e40000000400 */
[----:B------:R1:W-:Y:S02]  /*34f50*/  STS.U16 [R4+0x26200], R21 ;  /* 0x0262001504007388 */ /* 0x0003e40000000400 */
[----:B------:R1:W-:Y:S01]  /*34f60*/  STS.U16 [R4+0x26a00], R22 ;  /* 0x026a001604007388 */ /* 0x0003e20000000400 */
[----:B------:R1:W-:Y:S04]  /*34f70*/  STS.U16 [R4+0x27200], R23 ;  /* 0x0272001704007388 */ /* 0x0003e80000000400 */
        /* <DEDUP_REMOVED lines=19> */
[----:B------:R1:W-:Y:S04]  /*350b0*/  STS.U16 [R4+0x2b200], R29 ;  /* 0x02b2001d04007388 */ /* 0x0003e80000000400 */
[----:B0-----:R-:W3:Y:S01]  /*350c0*/  LDL.LU R0, [R1+0x18] ;  /* 0x0000180001007983 */ /* 0x001ee20000300800 */
[----:B-1----:R-:W3:Y:S02]  /*350d0*/  LDL.LU R29, [R1+0x14] ;  /* 0x00001400011d7983 */ /* 0x002ee40000300800 */
[----:B------:R-:W3:Y:S01]  /*350e0*/  LDL.LU R5, [R1+0x10] ;  /* 0x0000100001057983 */ /* 0x000ee20000300800 */
[----:B--2---:R0:W-:Y:S04]  /*350f0*/  STS.U16 [R4+0x2ba00], R2 ;  /* 0x02ba000204007388 */ /* 0x0041e80000000400 */
[----:B0-----:R-:W2:Y:S04]  /*35100*/  LDL.LU R2, [R1+0xa504] ;  /* 0x00a5040001027983 */ /* 0x001ea80000300800 */
[----:B--2---:R0:W-:Y:S04]  /*35110*/  STS.U16 [R4+0x2c200], R2 ;  /* 0x02c2000204007388 */ /* 0x0041e80000000400 */
[----:B0-----:R-:W2:Y:S04]  /*35120*/  LDL.LU R2, [R1+0xa500] ;  /* 0x00a5000001027983 */ /* 0x001ea80000300800 */
[----:B--2---:R0:W-:Y:S04]  /*35130*/  STS.U16 [R4+0x2ca00], R2 ;  /* 0x02ca000204007388 */ /* 0x0041e80000000400 */
[----:B0-----:R-:W2:Y:S04]  /*35140*/  LDL.LU R2, [R1+0xa4fc] ;  /* 0x00a4fc0001027983 */ /* 0x001ea80000300800 */
[----:B--2---:R0:W-:Y:S01]  /*35150*/  STS.U16 [R4+0x2d200], R2 ;  /* 0x02d2000204007388 */ /* 0x0041e20000000400 */
[----:B---3--:R1:W-:Y:S02]  /*35160*/  STS.U16 [R4+0x2da00], R6 ;  /* 0x02da000604007388 */ /* 0x0083e40000000400 */
[----:B----4-:R2:W-:Y:S02]  /*35170*/  STS.U16 [R4+0x2e200], R7 ;  /* 0x02e2000704007388 */ /* 0x0105e40000000400 */
[----:B------:R3:W-:Y:S01]  /*35180*/  STS.U16 [R4+0x2ea00], R8 ;  /* 0x02ea000804007388 */ /* 0x0007e20000000400 */
[----:B------:R3:W-:Y:S01]  /*35190*/  STS.U16 [R4+0x2f200], R9 ;  /* 0x02f2000904007388 */ /* 0x0007e20000000400 */
[----:B------:R3:W-:Y:S03]  /*351a0*/  STS.U16 [R4+0x2fa00], R10 ;  /* 0x02fa000a04007388 */ /* 0x0007e60000000400 */
[----:B0-----:R-:W4:Y:S01]  /*351b0*/  LDL.LU R2, [R1+0xa4f8] ;  /* 0x00a4f80001027983 */ /* 0x001f220000300800 */
[----:B-1----:R-:W4:Y:S02]  /*351c0*/  LDL.LU R6, [R1+0xa4f4] ;  /* 0x00a4f40001067983 */ /* 0x002f240000300800 */
        /* <DEDUP_REMOVED lines=42> */
[----:B------:R1:W-:Y:S01]  /*35470*/  STS.U16 [R4+0x3a200], R29 ;  /* 0x03a2001d04007388 */ /* 0x0003e20000000400 */
[----:B0-----:R-:W2:Y:S01]  /*35480*/  LDL.LU R3, [R1+0xa498] ;  /* 0x00a4980001037983 */ /* 0x001ea20000300800 */
[----:B-1----:R-:W2:Y:S02]  /*35490*/  LDL.LU R0, [R1+0xa494] ;  /* 0x00a4940001007983 */ /* 0x002ea40000300800 */
[----:B------:R-:W2:Y:S02]  /*354a0*/  LDL.LU R29, [R1+0xa490] ;  /* 0x00a49000011d7983 */ /* 0x000ea40000300800 */
[----:B------:R-:W-:Y:S01]  /*354b0*/  STS.U16 [R4+0x3aa00], R5 ;  /* 0x03aa000504007388 */ /* 0x000fe20000000400 */
[----:B--2---:R0:W-:Y:S01]  /*354c0*/  STS.U16 [R4+0x3b200], R29 ;  /* 0x03b2001d04007388 */ /* 0x0041e20000000400 */
[----:B------:R1:W-:Y:S02]  /*354d0*/  STS.U16 [R4+0x3ba00], R0 ;  /* 0x03ba000004007388 */ /* 0x0003e40000000400 */
[----:B------:R2:W-:Y:S02]  /*354e0*/  STS.U16 [R4+0x3c200], R3 ;  /* 0x03c2000304007388 */ /* 0x0005e40000000400 */
[----:B------:R3:W-:Y:S01]  /*354f0*/  STS.U16 [R4+0x3ca00], R28 ;  /* 0x03ca001c04007388 */ /* 0x0007e20000000400 */
[----:B------:R-:W-:Y:S01]  /*35500*/  STS.U16 [R4+0x3d200], R27 ;  /* 0x03d2001b04007388 */ /* 0x000fe20000000400 */
[----:B------:R-:W-:Y:S03]  /*35510*/  STS.U16 [R4+0x3da00], R26 ;  /* 0x03da001a04007388 */ /* 0x000fe60000000400 */
[----:B0-----:R-:W4:Y:S01]  /*35520*/  LDL.LU R29, [R1+0xa48c] ;  /* 0x00a48c00011d7983 */ /* 0x001f220000300800 */
[----:B-1----:R-:W4:Y:S02]  /*35530*/  LDL.LU R0, [R1+0xa488] ;  /* 0x00a4880001007983 */ /* 0x002f240000300800 */
[----:B--2---:R-:W2:Y:S02]  /*35540*/  LDL R3, [R1+0x2a2c] ;  /* 0x002a2c0001037983 */ /* 0x004ea40000100800 */
[----:B---3--:R-:W3:Y:S01]  /*35550*/  LDL.LU R28, [R1+0xa484] ;  /* 0x00a48400011c7983 */ /* 0x008ee20000300800 */
[----:B------:R-:W-:Y:S01]  /*35560*/  STL [R1+0xa33c], R27 ;  /* 0x00a33c1b01007387 */ /* 0x000fe20000100800 */
[----:B------:R-:W-:Y:S02]  /*35570*/  STL [R1+0xa344], R27 ;  /* 0x00a3441b01007387 */ /* 0x000fe40000100800 */
[----:B------:R-:W-:Y:S01]  /*35580*/  STL [R1+0xa34c], R27 ;  /* 0x00a34c1b01007387 */ /* 0x000fe20000100800 */
[----:B------:R-:W-:Y:S01]  /*35590*/  STS.U16 [R4+0x3e200], R25 ;  /* 0x03e2001904007388 */ /* 0x000fe20000000400 */
[----:B------:R-:W-:Y:S02]  /*355a0*/  STL [R1+0xa338], R26 ;  /* 0x00a3381a01007387 */ /* 0x000fe40000100800 */
[----:B------:R-:W-:Y:S02]  /*355b0*/  STS.U16 [R4+0x3ea00], R24 ;  /* 0x03ea001804007388 */ /* 0x000fe40000000400 */
[----:B------:R-:W-:Y:S01]  /*355c0*/  STL [R1+0xa340], R26 ;  /* 0x00a3401a01007387 */ /* 0x000fe20000100800 */
[----:B------:R-:W-:Y:S04]  /*355d0*/  STS.U16 [R4+0x3f200], R23 ;  /* 0x03f2001704007388 */ /* 0x000fe80000000400 */
[----:B------:R-:W-:Y:S01]  /*355e0*/  STL [R1+0xa348], R26 ;  /* 0x00a3481a01007387 */ /* 0x000fe20000100800 */
[----:B------:R0:W-:Y:S02]  /*355f0*/  STS.U16 [R4+0x3fa00], R22 ;  /* 0x03fa001604007388 */ /* 0x0001e40000000400 */
[----:B------:R-:W2:Y:S01]  /*35600*/  LDL R5, [R1+0x2238] ;  /* 0x0022380001057983 */ /* 0x000ea20000100800 */
[----:B0-----:R-:W2:Y:S01]  /*35610*/  LDL R4, [R1+0x28b0] ;  /* 0x0028b00001047983 */ /* 0x001ea20000100800 */
[----:B----4-:R-:W-:-:S06]  /*35620*/  PRMT R0, RZ, 0x7610, R0 ;  /* 0x00007610ff007816 */ /* 0x010fcc0000000000 */
[----:B--2---:R-:W2:Y:S04]  /*35630*/  @!P0 LDG.E.U16 R0, [R4.64] ;  /* 0x0000000604008981 */ /* 0x004ea8000c1e1500 */
        /* <DEDUP_REMOVED lines=15> */
[----:B------:R0:W-:Y:S02]  /*35730*/  STS.U16 [R3+0x27c00], R6 ;  /* 0x027c000603007388 */ /* 0x0001e40000000400 */
[----:B0-----:R-:W4:Y:S04]  /*35740*/  LDL.LU R3, [R1+0xa480] ;  /* 0x00a4800001037983 */ /* 0x001f280000300800 */
        /* <DEDUP_REMOVED lines=566> */
[----:B------:R0:W2:Y:S04]  /*37ab0*/  @!P0 LDG.E.U16 R3, [R4.64] ;  /* 0x0000000604038981 */ /* 0x0000a8000c1e1500 */
[----:B0-----:R-:W4:Y:S04]  /*37ac0*/  LDL R4, [R1+0x23c8] ;  /* 0x0023c80001047983 */ /* 0x001f280000100800 */
[----:B------:R-:W4:Y:S01]  /*37ad0*/  LDL R5, [R1+0x23cc] ;  /* 0x0023cc0001057983 */ /* 0x000f220000100800 */
[----:B------:R-:W-:Y:S02]  /*37ae0*/  PRMT R0, RZ, 0x7610, R0 ;  /* 0x00007610ff007816 */ /* 0x000fe40000000000 */
[----:B----4-:R-:W-:-:S04]  /*37af0*/  @!P0 LOP3.LUT R5, R5, R4, RZ, 0x3c, !PT ;  /* 0x0000000405058212 */ /* 0x010fc800078e3cff */
[----:B------:R-:W-:-:S04]  /*37b00*/  @!P0 LOP3.LUT R4, R5, R4, RZ, 0x3c, !PT ;  /* 0x0000000405048212 */ /* 0x000fc800078e3cff */
[----:B------:R-:W-:-:S05]  /*37b10*/  @!P0 LOP3.LUT R5, R5, R4, RZ, 0x3c, !PT ;  /* 0x0000000405058212 */ /* 0x000fca00078e3cff */
[----:B------:R-:W4:Y:S04]  /*37b20*/  @!P0 LDG.E.U16 R0, [R4.64] ;  /* 0x0000000604008981 */ /* 0x000f28000c1e1500 */
[----:B--2---:R-:W-:Y:S04]  /*37b30*/  STL [R1+0xa2c8], R3 ;  /* 0x00a2c80301007387 */ /* 0x004fe80000100800 */
[----:B----4-:R0:W-:Y:S04]  /*37b40*/  STL [R1+0x64], R0 ;  /* 0x0000640001007387 */ /* 0x0101e80000100800 */
[----:B0-----:R-:W2:Y:S01]  /*37b50*/  LDL.LU R0, [R1+0xa380] ;  /* 0x00a3800001007983 */ /* 0x001ea20000300800 */
[----:B------:R-:W4:Y:S02]  /*37b60*/  LDL R4, [R1+0x23c0] ;  /* 0x0023c00001047983 */ /* 0x000f240000100800 */
[----:B------:R-:W4:Y:S01]  /*37b70*/  LDL R5, [R1+0x23c4] ;  /* 0x0023c40001057983 */ /* 0x000f220000100800 */
[----:B---3--:R-:W-:-:S02]  /*37b80*/  PRMT R28, RZ, 0x7610, R28 ;  /* 0x00007610ff1c7816 */ /* 0x008fc4000000001c */
[----:B----4-:R-:W-:-:S04]  /*37b90*/  @!P0 LOP3.LUT R5, R5, R4, RZ, 0x3c, !PT ;  /* 0x0000000405058212 */ /* 0x010fc800078e3cff */
[----:B------:R-:W-:-:S04]  /*37ba0*/  @!P0 LOP3.LUT R4, R5, R4, RZ, 0x3c, !PT ;  /* 0x0000000405048212 */ /* 0x000fc800078e3cff */
[----:B------:R-:W-:-:S05]  /*37bb0*/  @!P0 LOP3.LUT R5, R5, R4, RZ, 0x3c, !PT ;  /* 0x0000000405058212 */ /* 0x000fca00078e3cff */
[----:B------:R0:W3:Y:S04]  /*37bc0*/  @!P0 LDG.E.U16 R28, [R4.64] ;  /* 0x00000006041c8981 */ /* 0x0000e8000c1e1500 */
[----:B0-----:R-:W4:Y:S04]  /*37bd0*/  LDL R4, [R1+0x23a8] ;  /* 0x0023a80001047983 */ /* 0x001f280000100800 */
[----:B------:R-:W4:Y:S01]  /*37be0*/  LDL R5, [R1+0x23ac] ;  /* 0x0023ac0001057983 */ /* 0x000f220000100800 */
[----:B--2---:R-:W-:Y:S02]  /*37bf0*/  PRMT R0, RZ, 0x7610, R0 ;  /* 0x00007610ff007816 */ /* 0x004fe40000000000 */
[----:B----4-:R-:W-:-:S04]  /*37c00*/  @!P0 LOP3.LUT R5, R5, R4, RZ, 0x3c, !PT ;  /* 0x0000000405058212 */ /* 0x010fc800078e3cff */
[----:B------:R-:W-:-:S04]  /*37c10*/  @!P0 LOP3.LUT R4, R5, R4, RZ, 0x3c, !PT ;  /* 0x0000000405048212 */ /* 0x000fc800078e3cff */
[----:B------:R-:W-:-:S05]  /*37c20*/  @!P0 LOP3.LUT R5, R5, R4, RZ, 0x3c, !PT ;  /* 0x0000000405058212 */ /* 0x000fca00078e3cff */
[----:B------:R-:W2:Y:S04]  /*37c30*/  @!P0 LDG.E.U16 R0, [R4.64] ;  /* 0x0000000604008981 */ /* 0x000ea8000c1e1500 */
[----:B---3--:R-:W-:Y:S04]  /*37c40*/  STL [R1+0xa2cc], R28 ;  /* 0x00a2cc1c01007387 */ /* 0x008fe80000100800 */
[----:B--2---:R0:W-:Y:S04]  /*37c50*/  STL [R1+0x5c], R0 ;  /* 0x00005c0001007387 */ /* 0x0041e80000100800 */
[----:B0-----:R-:W2:Y:S01]  /*37c60*/  LDL.LU R0, [R1+0xa37c] ;  /* 0x00a37c0001007983 */ /* 0x001ea20000300800 */
[----:B------:R-:W3:Y:S02]  /*37c70*/  LDL R4, [R1+0x23a0] ;  /* 0x0023a00001047983 */ /* 0x000ee40000100800 */
[----:B------:R-:W3:Y:S01]  /*37c80*/  LDL R5, [R1+0x23a4] ;  /* 0x0023a40001057983 */ /* 0x000ee20000100800 */
[----:B------:R-:W-:-:S02]  /*37c90*/  PRMT R29, RZ, 0x7610, R29 ;  /* 0x00007610ff1d7816 */ /* 0x000fc4000000001d */
[----:B---3--:R-:W-:-:S04]  /*37ca0*/  @!P0 LOP3.LUT R5, R5, R4, RZ, 0x3c, !PT ;  /* 0x0000000405058212 */ /* 0x008fc800078e3cff */
        /* <DEDUP_REMOVED lines=22> */
[----:B------:R-:W-:Y:S02]  /*37e10*/  PRMT R28, RZ, 0x7610, R28 ;  /* 0x00007610ff1c7816 */ /* 0x000fe4000000001c */
[----:B----4-:R-:W-:-:S04]  /*37e20*/  @!P0 LOP3.LUT R5, R5, R4, RZ, 0x3c, !PT ;  /* 0x0000000405058212 */ /* 0x010fc800078e3cff */
[----:B------:R-:W-:-:S04]  /*37e30*/  @!P0 LOP3.LUT R4, R5, R4, RZ, 0x3c, !PT ;  /* 0x0000000405048212 */ /* 0x000fc800078e3cff */
[----:B------:R-:W-:-:S05]  /*37e40*/  @!P0 LOP3.LUT R5, R5, R4, RZ, 0x3c, !PT ;  /* 0x0000000405058212 */ /* 0x000fca00078e3cff */
[----:B------:R0:W4:Y:S04]  /*37e50*/  @!P0 LDG.E.U16 R28, [R4.64] ;  /* 0x00000006041c8981 */ /* 0x000128000c1e1500 */
[----:B0-----:R-:W2:Y:S04]  /*37e60*/  LDL R4, [R1+0x2328] ;  /* 0x0023280001047983 */ /* 0x001ea80000100800 */
[----:B------:R-:W2:Y:S01]  /*37e70*/  LDL R5, [R1+0x232c] ;  /* 0x00232c0001057983 */ /* 0x000ea20000100800 */
[----:B------:R-:W-:Y:S02]  /*37e80*/  PRMT R3, RZ, 0x7610, R3 ;  /* 0x00007610ff037816 */ /* 0x000fe40000000003 */
[----:B--2---:R-:W-:-:S04]  /*37e90*/  @!P0 LOP3.LUT R5, R5, R4, RZ, 0x3c, !PT ;  /* 0x0000000405058212 */ /* 0x004fc800078e3cff */
[----:B------:R-:W-:-:S04]  /*37ea0*/  @!P0 LOP3.LUT R4, R5, R4, RZ, 0x3c, !PT ;  /* 0x0000000405048212 */ /* 0x000fc800078e3cff */
[----:B------:R-:W-:-:S05]  /*37eb0*/  @!P0 LOP3.LUT R5, R5, R4, RZ, 0x3c, !PT ;  /* 0x0000000405058212 */ /* 0x000fca00078e3cff */
[----:B------:R0:W2:Y:S04]  /*37ec0*/  @!P0 LDG.E.U16 R3, [R4.64] ;  /* 0x0000000604038981 */ /* 0x0000a8000c1e1500 */
[----:B0-----:R-:W2:Y:S04]  /*37ed0*/  LDL R4, [R1+0x2308] ;  /* 0x0023080001047983 */ /* 0x001ea80000100800 */
[----:B------:R-:W2:Y:S01]  /*37ee0*/  LDL R5, [R1+0x230c] ;  /* 0x00230c0001057983 */ /* 0x000ea20000100800 */
[----:B------:R-:W-:Y:S02]  /*37ef0*/  PRMT R2, RZ, 0x7610, R2 ;  /* 0x00007610ff027816 */ /* 0x000fe40000000002 */
[----:B--2---:R-:W-:-:S04]  /*37f00*/  @!P0 LOP3.LUT R5, R5, R4, RZ, 0x3c, !PT ;  /* 0x0000000405058212 */ /* 0x004fc800078e3cff */
[----:B------:R-:W-:-:S04]  /*37f10*/  @!P0 LOP3.LUT R4, R5, R4, RZ, 0x3c, !PT ;  /* 0x0000000405048212 */ /* 0x000fc800078e3cff */
[----:B------:R-:W-:-:S05]  /*37f20*/  @!P0 LOP3.LUT R5, R5, R4, RZ, 0x3c, !PT ;  /* 0x0000000405058212 */ /* 0x000fca00078e3cff */
[----:B------:R-:W2:Y:S04]  /*37f30*/  @!P0 LDG.E.U16 R2, [R4.64] ;  /* 0x0000000604028981 */ /* 0x000ea8000c1e1500 */
[----:B--2---:R0:W-:Y:S04]  /*37f40*/  STL [R1+0x44], R2 ;  /* 0x0000440201007387 */ /* 0x0041e80000100800 */
[----:B0-----:R-:W2:Y:S01]  /*37f50*/  LDL.LU R2, [R1+0xa374] ;  /* 0x00a3740001027983 */ /* 0x001ea20000300800 */
[----:B------:R-:W2:Y:S02]  /*37f60*/  LDL R4, [R1+0x22e8] ;  /* 0x0022e80001047983 */ /* 0x000ea40000100800 */
[----:B------:R-:W2:Y:S01]  /*37f70*/  LDL R5, [R1+0x22ec] ;  /* 0x0022ec0001057983 */ /* 0x000ea20000100800 */
[----:B------:R-:W-:-:S02]  /*37f80*/  PRMT R0, RZ, 0x7610, R0 ;  /* 0x00007610ff007816 */ /* 0x000fc40000000000 */
        /* <DEDUP_REMOVED lines=144> */
[----:B--2---:R0:W-:Y:S04]  /*38890*/  STL [R1], R26 ;  /* 0x0000001a01007387 */ /* 0x0041e80000100800 */
        /* <DEDUP_REMOVED lines=13> */
[----:B------:R-:W-:Y:S01]  /*38970*/  @!P0 LOP3.LUT R5, R5, R4, RZ, 0x3c, !PT ;  /* 0x0000000405058212 */ /* 0x000fe200078e3cff */
[----:B------:R0:W-:Y:S04]  /*38980*/  STL [R1+0xa2d4], R27 ;  /* 0x00a2d41b01007387 */ /* 0x0001e80000100800 */
[----:B------:R1:W2:Y:S04]  /*38990*/  @!P0 LDG.E.U16 R26, [R4.64] ;  /* 0x00000006041a8981 */ /* 0x0002a8000c1e1500 */
[----:B0-----:R-:W3:Y:S04]  /*389a0*/  LDL R27, [R1+0x2344] ;  /* 0x00234400011b7983 */ /* 0x001ee80000100800 */
[----:B-1----:R-:W4:Y:S01]  /*389b0*/  LDL R5, [R1+0x2340] ;  /* 0x0023400001057983 */ /* 0x002f220000100800 */
[----:B------:R-:W-:-:S03]  /*389c0*/  PRMT R25, RZ, 0x7610, R25 ;  /* 0x00007610ff197816 */ /* 0x000fc60000000019 */
[----:B--2---:R0:W-:Y:S01]  /*389d0*/  STL [R1+0xa2d8], R26 ;  /* 0x00a2d81a01007387 */ /* 0x0041e20000100800 */
[----:B---3--:R-:W-:Y:S01]  /*389e0*/  @!P0 IMAD.MOV.U32 R4, RZ, RZ, R27 ;  /* 0x000000ffff048224 */ /* 0x008fe200078e001b */
[----:B------:R-:W-:Y:S02]  /*389f0*/  PRMT R24, RZ, 0x7610, R24 ;  /* 0x00007610ff187816 */ /* 0x000fe40000000018 */
[----:B------:R-:W2:Y:S04]  /*38a00*/  LDL R27, [R1+0x22c4] ;  /* 0x0022c400011b7983 */ /* 0x000ea80000100800 */
[----:B0-----:R-:W3:Y:S04]  /*38a10*/  LDL R26, [R1+0x2324] ;  /* 0x00232400011a7983 */ /* 0x001ee80000100800 */
[----:B----4-:R0:W4:Y:S04]  /*38a20*/  @!P0 LDG.E.U16 R25, [R4.64] ;  /* 0x0000000604198981 */ /* 0x010128000c1e1500 */
[----:B0-----:R-:W2:Y:S01]  /*38a30*/  LDL R5, [R1+0x2320] ;  /* 0x0023200001057983 */ /* 0x001ea20000100800 */
[----:B---3--:R-:W-:-:S03]  /*38a40*/  @!P0 IMAD.MOV.U32 R4, RZ, RZ, R26 ;  /* 0x000000ffff048224 */ /* 0x008fc600078e001a */
[----:B----4-:R0:W-:Y:S01]  /*38a50*/  STL [R1+0xa2dc], R25 ;  /* 0x00a2dc1901007387 */ /* 0x0101e20000100800 */
[----:B------:R-:W-:Y:S01]  /*38a60*/  PRMT R23, RZ, 0x7610, R23 ;  /* 0x00007610ff177816 */ /* 0x000fe20000000017 */
[----:B------:R-:W3:Y:S02]  /*38a70*/  LDL R26, [R1+0x22a0] ;  /* 0x0022a000011a7983 */ /* 0x000ee40000100800 */
[----:B--2---:R1:W2:Y:S04]  /*38a80*/  @!P0 LDG.E.U16 R24, [R4.64] ;  /* 0x0000000604188981 */ /* 0x0042a8000c1e1500 */
[----:B0-----:R-:W4:Y:S04]  /*38a90*/  LDL R25, [R1+0x22a4] ;  /* 0x0022a40001197983 */ /* 0x001f280000100800 */
[----:B-1----:R-:W2:Y:S04]  /*38aa0*/  LDL R4, [R1+0x2300] ;  /* 0x0023000001047983 */ /* 0x002ea80000100800 */
[----:B------:R-:W2:Y:S02]  /*38ab0*/  LDL R5, [R1+0x2304] ;  /* 0x0023040001057983 */ /* 0x000ea40000100800 */
[----:B--2---:R-:W-:-:S04]  /*38ac0*/  @!P0 LOP3.LUT R5, R5, R4, RZ, 0x3c, !PT ;  /* 0x0000000405058212 */ /* 0x004fc800078e3cff */
[----:B------:R-:W-:-:S04]  /*38ad0*/  @!P0 LOP3.LUT R4, R5, R4, RZ, 0x3c, !PT ;  /* 0x0000000405048212 */ /* 0x000fc800078e3cff */
[----:B------:R-:W-:Y:S01]  /*38ae0*/  @!P0 LOP3.LUT R5, R5, R4, RZ, 0x3c, !PT ;  /* 0x0000000405058212 */ /* 0x000fe200078e3cff */
[----:B------:R0:W-:Y:S04]  /*38af0*/  STL [R1+0xa2e0], R24 ;  /* 0x00a2e01801007387 */ /* 0x0001e80000100800 */
[----:B------:R1:W2:Y:S04]  /*38b00*/  @!P0 LDG.E.U16 R23, [R4.64] ;  /* 0x0000000604178981 */ /* 0x0002a8000c1e1500 */
[----:B0-----:R-:W2:Y:S04]  /*38b10*/  LDL R24, [R1+0x22c0] ;  /* 0x0022c00001187983 */ /* 0x001ea80000100800 */
        /* <DEDUP_REMOVED lines=10> */
[----:B------:R-:W-:-:S05]  /*38bc0*/  @!P0 IMAD.MOV.U32 R5, RZ, RZ, R24 ;  /* 0x000000ffff058224 */ /* 0x000fca00078e0018 */
[----:B------:R4:W2:Y:S02]  /*38bd0*/  @!P0 LDG.E.U16 R21, [R4.64] ;  /* 0x0000000604158981 */ /* 0x0008a4000c1e1500 */
[----:B----4-:R-:W-:Y:S02]  /*38be0*/  @!P0 IMAD.MOV.U32 R4, RZ, RZ, R25 ;  /* 0x000000ffff048224 */ /* 0x010fe400078e0019 */
[----:B---3--:R-:W-:-:S05]  /*38bf0*/  @!P0 IMAD.MOV.U32 R5, RZ, RZ, R26 ;  /* 0x000000ffff058224 */ /* 0x008fca00078e001a */
[----:B------:R-:W3:Y:S04]  /*38c00*/  @!P0 LDG.E.U16 R20, [R4.64] ;  /* 0x0000000604148981 */ /* 0x000ee8000c1e1500 */
[----:B------:R-:W-:Y:S04]  /*38c10*/  STL [R1+0xa2e4], R23 ;  /* 0x00a2e41701007387 */ /* 0x000fe80000100800 */
[----:B--2---:R0:W-:Y:S01]  /*38c20*/  STL [R1+0xa2e8], R22 ;  /* 0x00a2e81601007387 */ /* 0x0041e20000100800 */
[----:B------:R-:W2:Y:S03]  /*38c30*/  LDL R27, [R1+0x2264] ;  /* 0x00226400011b7983 */ /* 0x000ea60000100800 */
[----:B0-----:R-:W4:Y:S04]  /*38c40*/  LDL R22, [R1+0x2284] ;  /* 0x0022840001167983 */ /* 0x001f280000100800 */
[----:B------:R0:W-:Y:S01]  /*38c50*/  STL [R1+0xa2ec], R21 ;  /* 0x00a2ec1501007387 */ /* 0x0001e20000100800 */
[----:B------:R-:W2:Y:S02]  /*38c60*/  LDL R26, [R1+0x2250] ;  /* 0x00225000011a7983 */ /* 0x000ea40000100800 */
[----:B------:R-:W2:Y:S02]  /*38c70*/  LDL R25, [R1+0x28dc] ;  /* 0x0028dc0001197983 */ /* 0x000ea40000100800 */
[----:B------:R-:W2:Y:S01]  /*38c80*/  LDL R24, [R1+0x28c0] ;  /* 0x0028c00001187983 */ /* 0x000ea20000100800 */
[----:B------:R-:W2:Y:S04]  /*38c90*/  LDL R23, [R1+0x28fc] ;  /* 0x0028fc0001177983 */ /* 0x000ea80000100800 */
[----:B0-----:R-:W2:Y:S04]  /*38ca0*/  LDL R21, [R1+0x2280] ;  /* 0x0022800001157983 */ /* 0x001ea80000100800 */
[----:B---3--:R0:W-:Y:S04]  /*38cb0*/  STL [R1+0xa2f0], R20 ;  /* 0x00a2f01401007387 */ /* 0x0081e80000100800 */
[----:B0-----:R-:W3:Y:S01]  /*38cc0*/  LDL R20, [R1+0x2260] ;  /* 0x0022600001147983 */ /* 0x001ee20000100800 */
[----:B------:R-:W-:-:S02]  /*38cd0*/  PRMT R19, RZ, 0x7610, R19 ;  /* 0x00007610ff137816 */ /* 0x000fc40000000013 */
[----:B------:R-:W-:Y:S02]  /*38ce0*/  PRMT R18, RZ, 0x7610, R18 ;  /* 0x00007610ff127816 */ /* 0x000fe40000000012 */
[----:B------:R-:W-:Y:S01]  /*38cf0*/  PRMT R17, RZ, 0x7610, R17 ;  /* 0x00007610ff117816 */ /* 0x000fe20000000011 */
[----:B----4-:R-:W-:Y:S02]  /*38d00*/  @!P0 IMAD.MOV.U32 R4, RZ, RZ, R22 ;  /* 0x000000ffff048224 */ /* 0x010fe400078e0016 */
[----:B------:R-:W4:Y:S01]  /*38d10*/  LDL R22, [R1+0x28e0] ;  /* 0x0028e00001167983 */ /* 0x000f220000100800 */
[----:B--2---:R-:W-:-:S03]  /*38d20*/  @!P0 IMAD.MOV.U32 R5, RZ, RZ, R21 ;  /* 0x000000ffff058224 */ /* 0x004fc600078e0015 */
[----:B------:R-:W2:Y:S04]  /*38d30*/  LDL R21, [R1+0x291c] ;  /* 0x00291c0001157983 */ /* 0x000ea80000100800 */
[----:B------:R0:W2:Y:S02]  /*38d40*/  @!P0 LDG.E.U16 R19, [R4.64] ;  /* 0x0000000604138981 */ /* 0x0000a4000c1e1500 */
[----:B0-----:R-:W-:Y:S02]  /*38d50*/  @!P0 IMAD.MOV.U32 R4, RZ, RZ, R27 ;  /* 0x000000ffff048224 */ /* 0x001fe400078e001b */
[----:B---3--:R-:W-:-:S05]  /*38d60*/  @!P0 IMAD.MOV.U32 R5, RZ, RZ, R20 ;  /* 0x000000ffff058224 */ /* 0x008fca00078e0014 */
[----:B------:R0:W3:Y:S02]  /*38d70*/  @!P0 LDG.E.U16 R18, [R4.64] ;  /* 0x0000000604128981 */ /* 0x0000e4000c1e1500 */
[----:B0-----:R-:W-:Y:S02]  /*38d80*/  @!P0 IMAD.MOV.U32 R4, RZ, RZ, R25 ;  /* 0x000000ffff048224 */ /* 0x001fe400078e0019 */
[----:B------:R-:W-:-:S05]  /*38d90*/  @!P0 IMAD.MOV.U32 R5, RZ, RZ, R26 ;  /* 0x000000ffff058224 */ /* 0x000fca00078e001a */
[----:B------:R0:W4:Y:S01]  /*38da0*/  @!P0 LDG.E.U16 R17, [R4.64] ;  /* 0x0000000604118981 */ /* 0x000122000c1e1500 */
[----:B------:R-:W-:Y:S01]  /*38db0*/  PRMT R16, RZ, 0x7610, R16 ;  /* 0x00007610ff107816 */ /* 0x000fe20000000010 */
[----:B0-----:R-:W-:Y:S02]  /*38dc0*/  @!P0 IMAD.MOV.U32 R4, RZ, RZ, R23 ;  /* 0x000000ffff048224 */ /* 0x001fe400078e0017 */
[----:B------:R-:W-:-:S05]  /*38dd0*/  @!P0 IMAD.MOV.U32 R5, RZ, RZ, R24 ;  /* 0x000000ffff058224 */ /* 0x000fca00078e0018 */
[----:B------:R0:W4:Y:S04]  /*38de0*/  @!P0 LDG.E.U16 R16, [R4.64] ;  /* 0x0000000604108981 */ /* 0x000128000c1e1500 */
[----:B--2---:R1:W-:Y:S01]  /*38df0*/  STL [R1+0xa2f4], R19 ;  /* 0x00a2f41301007387 */ /* 0x0043e20000100800 */
[----:B------:R-:W2:Y:S03]  /*38e00*/  LDL R20, [R1+0x2900] ;  /* 0x0029000001147983 */ /* 0x000ea60000100800 */
[----:B-1----:R-:W2:Y:S04]  /*38e10*/  LDL R19, [R1+0x293c] ;  /* 0x00293c0001137983 */ /* 0x002ea80000100800 */
[----:B---3--:R1:W-:Y:S04]  /*38e20*/  STL [R1+0xa2f8], R18 ;  /* 0x00a2f81201007387 */ /* 0x0083e80000100800 */
[----:B----4-:R3:W-:Y:S01]  /*38e30*/  STL [R1+0xa2fc], R17 ;  /* 0x00a2fc1101007387 */ /* 0x0107e20000100800 */
[----:B-1----:R-:W4:Y:S03]  /*38e40*/  LDL R18, [R1+0x2920] ;  /* 0x0029200001127983 */ /* 0x002f260000100800 */
[----:B---3--:R-:W3:Y:S01]  /*38e50*/  LDL R17, [R1+0x295c] ;  /* 0x00295c0001117983 */ /* 0x008ee20000100800 */
[----:B------:R-:W-:Y:S01]  /*38e60*/  PRMT R15, RZ, 0x7610, R15 ;  /* 0x00007610ff0f7816 */ /* 0x000fe2000000000f */
[----:B0-----:R-:W-:-:S02]  /*38e70*/  @!P0 IMAD.MOV.U32 R4, RZ, RZ, R21 ;  /* 0x000000ffff048224 */ /* 0x001fc400078e0015 */
[----:B------:R-:W-:Y:S01]  /*38e80*/  @!P0 IMAD.MOV.U32 R5, RZ, RZ, R22 ;  /* 0x000000ffff058224 */ /* 0x000fe200078e0016 */
[----:B------:R-:W-:-:S04]  /*38e90*/  PRMT R14, RZ, 0x7610, R14 ;  /* 0x00007610ff0e7816 */ /* 0x000fc8000000000e */
[----:B------:R2:W3:Y:S01]  /*38ea0*/  @!P0 LDG.E.U16 R15, [R4.64] ;  /* 0x00000006040f8981 */ /* 0x0004e2000c1e1500 */
[----:B------:R-:W-:-:S03]  /*38eb0*/  PRMT R13, RZ, 0x7610, R13 ;  /* 0x00007610ff0d7816 */ /* 0x000fc6000000000d */
[----:B------:R0:W-:Y:S01]  /*38ec0*/  STL [R1+0xa300], R16 ;  /* 0x00a3001001007387 */ /* 0x0001e20000100800 */
[----:B------:R-:W3:Y:S02]  /*38ed0*/  LDL R24, [R1+0x2940] ;  /* 0x0029400001187983 */ /* 0x000ee40000100800 */
[----:B------:R-:W3:Y:S02]  /*38ee0*/  LDL R23, [R1+0x297c] ;  /* 0x00297c0001177983 */ /* 0x000ee40000100800 */
[----:B--2---:R-:W-:Y:S02]  /*38ef0*/  @!P0 IMAD.MOV.U32 R5, RZ, RZ, R20 ;  /* 0x000000ffff058224 */ /* 0x004fe400078e0014 */
[----:B------:R-:W-:-:S05]  /*38f00*/  @!P0 IMAD.MOV.U32 R4, RZ, RZ, R19 ;  /* 0x000000ffff048224 */ /* 0x000fca00078e0013 */
[----:B------:R4:W2:Y:S02]  /*38f10*/  @!P0 LDG.E.U16 R14, [R4.64] ;  /* 0x00000006040e8981 */ /* 0x0008a4000c1e1500 */
[----:B----4-:R-:W-:Y:S02]  /*38f20*/  @!P0 IMAD.MOV.U32 R5, RZ, RZ, R18 ;  /* 0x000000ffff058224 */ /* 0x010fe400078e0012 */
[----:B---3--:R-:W-:-:S05]  /*38f30*/  @!P0 IMAD.MOV.U32 R4, RZ, RZ, R17 ;  /* 0x000000ffff048224 */ /* 0x008fca00078e0011 */
[----:B------:R1:W3:Y:S04]  /*38f40*/  @!P0 LDG.E.U16 R13, [R4.64] ;  /* 0x00000006040d8981 */ /* 0x0002e8000c1e1500 */
[----:B------:R2:W-:Y:S01]  /*38f50*/  STL [R1+0xa304], R15 ;  /* 0x00a3040f01007387 */ /* 0x0005e20000100800 */
[----:B------:R-:W2:Y:S02]  /*38f60*/  LDL R22, [R1+0x2960] ;  /* 0x0029600001167983 */ /* 0x000ea40000100800 */
[----:B------:R-:W2:Y:S02]  /*38f70*/  LDL R20, [R1+0x299c] ;  /* 0x00299c0001147983 */ /* 0x000ea40000100800 */
[----:B------:R-:W2:Y:S01]  /*38f80*/  LDL R21, [R1+0x2a2c] ;  /* 0x002a2c0001157983 */ /* 0x000ea20000100800 */
[----:B------:R-:W-:Y:S01]  /*38f90*/  PRMT R12, RZ, 0x7610, R12 ;  /* 0x00007610ff0c7816 */ /* 0x000fe2000000000c */
[----:B-1----:R-:W-:-:S02]  /*38fa0*/  @!P0 IMAD.MOV.U32 R4, RZ, RZ, R23 ;  /* 0x000000ffff048224 */ /* 0x002fc400078e0017 */
[----:B------:R-:W-:-:S05]  /*38fb0*/  @!P0 IMAD.MOV.U32 R5, RZ, RZ, R24 ;  /* 0x000000ffff058224 */ /* 0x000fca00078e0018 */
[----:B------:R1:W2:Y:S04]  /*38fc0*/  @!P0 LDG.E.U16 R12, [R4.64] ;  /* 0x00000006040c8981 */ /* 0x0002a8000c1e1500 */
[----:B--2---:R2:W-:Y:S01]  /*38fd0*/  STL [R1+0xa308], R14 ;  /* 0x00a3080e01007387 */ /* 0x0045e20000100800 */
[----:B------:R-:W4:Y:S02]  /*38fe0*/  LDL R19, [R1+0x2980] ;  /* 0x0029800001137983 */ /* 0x000f240000100800 */
[----:B------:R-:W4:Y:S02]  /*38ff0*/  LDL R18, [R1+0x29bc] ;  /* 0x0029bc0001127983 */ /* 0x000f240000100800 */
[----:B------:R-:W4:Y:S01]  /*39000*/  LDL R17, [R1+0x29a0] ;  /* 0x0029a00001117983 */ /* 0x000f220000100800 */
[----:B0-----:R-:W4:Y:S04]  /*39010*/  LDL R16, [R1+0x29dc] ;  /* 0x0029dc0001107983 */ /* 0x001f280000100800 */
[----:B---3--:R0:W-:Y:S01]  /*39020*/  STL [R1+0xa30c], R13 ;  /* 0x00a30c0d01007387 */ /* 0x0081e20000100800 */
[----:B--2---:R-:W2:Y:S03]  /*39030*/  LDL R15, [R1+0x29c0] ;  /* 0x0029c000010f7983 */ /* 0x004ea60000100800 */
[----:B------:R-:W3:Y:S01]  /*39040*/  LDL R14, [R1+0x29fc] ;  /* 0x0029fc00010e7983 */ /* 0x000ee20000100800 */
[----:B------:R-:W-:Y:S01]  /*39050*/  PRMT R11, RZ, 0x7610, R11 ;  /* 0x00007610ff0b7816 */ /* 0x000fe2000000000b */
[----:B-1----:R-:W-:-:S02]  /*39060*/  @!P0 IMAD.MOV.U32 R4, RZ, RZ, R20 ;  /* 0x000000ffff048224 */ /* 0x002fc400078e0014 */
[----:B------:R-:W-:Y:S01]  /*39070*/  @!P0 IMAD.MOV.U32 R5, RZ, RZ, R22 ;  /* 0x000000ffff058224 */ /* 0x000fe200078e0016 */
[----:B------:R-:W-:-:S04]  /*39080*/  PRMT R10, RZ, 0x7610, R10 ;  /* 0x00007610ff0a7816 */ /* 0x000fc8000000000a */
[----:B------:R4:W3:Y:S01]  /*39090*/  @!P0 LDG.E.U16 R11, [R4.64] ;  /* 0x00000006040b8981 */ /* 0x0008e2000c1e1500 */
[----:B------:R-:W-:Y:S02]  /*390a0*/  PRMT R9, RZ, 0x7610, R9 ;  /* 0x00007610ff097816 */ /* 0x000fe40000000009 */
[----:B------:R-:W-:Y:S01]  /*390b0*/  PRMT R8, RZ, 0x7610, R8 ;  /* 0x00007610ff087816 */ /* 0x000fe20000000008 */
[----:B------:R1:W-:Y:S01]  /*390c0*/  STL [R1+0xa310], R12 ;  /* 0x00a3100c01007387 */ /* 0x0003e20000100800 */
[----:B0-----:R-:W3:Y:S03]  /*390d0*/  LDL R13, [R1+0x29e0] ;  /* 0x0029e000010d7983 */ /* 0x001ee60000100800 */
[----:B-1----:R-:W3:Y:S01]  /*390e0*/  LDL R12, [R1+0x2a10] ;  /* 0x002a1000010c7983 */ /* 0x002ee20000100800 */
[----:B----4-:R-:W-:Y:S02]  /*390f0*/  @!P0 IMAD.MOV.U32 R5, RZ, RZ, R19 ;  /* 0x000000ffff058224 */ /* 0x010fe400078e0013 */
[----:B------:R-:W-:-:S05]  /*39100*/  @!P0 IMAD.MOV.U32 R4, RZ, RZ, R18 ;  /* 0x000000ffff048224 */ /* 0x000fca00078e0012 */
[----:B------:R0:W4:Y:S02]  /*39110*/  @!P0 LDG.E.U16 R10, [R4.64] ;  /* 0x00000006040a8981 */ /* 0x000124000c1e1500 */
[----:B0-----:R-:W-:Y:S02]  /*39120*/  @!P0 IMAD.MOV.U32 R4, RZ, RZ, R16 ;  /* 0x000000ffff048224 */ /* 0x001fe400078e0010 */
[----:B------:R-:W-:-:S05]  /*39130*/  @!P0 IMAD.MOV.U32 R5, RZ, RZ, R17 ;  /* 0x000000ffff058224 */ /* 0x000fca00078e0011 */
[----:B------:R2:W4:Y:S02]  /*39140*/  @!P0 LDG.E.U16 R9, [R4.64] ;  /* 0x0000000604098981 */ /* 0x000524000c1e1500 */
[----:B--2---:R-:W-:Y:S02]  /*39150*/  @!P0 IMAD.MOV.U32 R5, RZ, RZ, R15 ;  /* 0x000000ffff058224 */ /* 0x004fe400078e000f */
[----:B---3--:R-:W-:-:S05]  /*39160*/  @!P0 IMAD.MOV.U32 R4, RZ, RZ, R14 ;  /* 0x000000ffff048224 */ /* 0x008fca00078e000e */
[----:B------:R0:W2:Y:S04]  /*39170*/  @!P0 LDG.E.U16 R8, [R4.64] ;  /* 0x0000000604088981 */ /* 0x0000a8000c1e1500 */
[----:B------:R-:W-:Y:S01]  /*39180*/  STL [R1+0xa314], R11 ;  /* 0x00a3140b01007387 */ /* 0x000fe20000100800 */
[----:B------:R-:W-:Y:S01]  /*39190*/  PRMT R7, RZ, 0x7610, R7 ;  /* 0x00007610ff077816 */ /* 0x000fe20000000007 */
[----:B0-----:R-:W-:Y:S02]  /*391a0*/  @!P0 IMAD.MOV.U32 R5, RZ, RZ, R13 ;  /* 0x000000ffff058224 */ /* 0x001fe400078e000d */
[----:B------:R-:W-:-:S05]  /*391b0*/  @!P0 IMAD.MOV.U32 R4, RZ, RZ, R12 ;  /* 0x000000ffff048224 */ /* 0x000fca00078e000c */
[----:B------:R0:W3:Y:S04]  /*391c0*/  @!P0 LDG.E.U16 R7, [R4.64] ;  /* 0x0000000604078981 */ /* 0x0000e8000c1e1500 */
[----:B----4-:R-:W-:Y:S04]  /*391d0*/  STL [R1+0xa318], R10 ;  /* 0x00a3180a01007387 */ /* 0x010fe80000100800 */
[----:B------:R-:W-:Y:S01]  /*391e0*/  STL [R1+0xa31c], R9 ;  /* 0x00a31c0901007387 */ /* 0x000fe20000100800 */
[----:B------:R-:W4:Y:S02]  /*391f0*/  LDL.LU R24, [R1+0x15c] ;  /* 0x00015c0001187983 */ /* 0x000f240000300800 */
[----:B------:R-:W3:Y:S02]  /*39200*/  LDL.LU R25, [R1+0x154] ;  /* 0x0001540001197983 */ /* 0x000ee40000300800 */
[----:B------:R-:W3:Y:S01]  /*39210*/  LDL.LU R26, [R1+0x14c] ;  /* 0x00014c00011a7983 */ /* 0x000ee20000300800 */
[----:B------:R-:W3:Y:S04]  /*39220*/  LDL.LU R27, [R1+0x144] ;  /* 0x00014400011b7983 */ /* 0x000ee80000300800 */
[----:B--2---:R1:W-:Y:S04]  /*39230*/  STL [R1+0xa320], R8 ;  /* 0x00a3200801007387 */ /* 0x0043e80000100800 */
        /* <DEDUP_REMOVED lines=15> */
[----:B0-----:R-:W2:Y:S01]  /*39330*/  LDL R4, [R1+0x2a00] ;  /* 0x002a000001047983 */ /* 0x001ea20000100800 */
[----:B------:R-:W2:Y:S01]  /*39340*/  LDL R5, [R1+0x2a14] ;  /* 0x002a140001057983 */ /* 0x000ea20000100800 */
[----:B------:R-:W-:-:S02]  /*39350*/  PRMT R6, RZ, 0x7610, R6 ;  /* 0x00007610ff067816 */ /* 0x000fc40000000006 */
[----:B--2---:R-:W-:-:S04]  /*39360*/  @!P0 LOP3.LUT R5, R5, R4, RZ, 0x3c, !PT ;  /* 0x0000000405058212 */ /* 0x004fc800078e3cff */
[----:B------:R-:W-:-:S04]  /*39370*/  @!P0 LOP3.LUT R4, R5, R4, RZ, 0x3c, !PT ;  /* 0x0000000405048212 */ /* 0x000fc800078e3cff */
[----:B------:R-:W-:-:S05]  /*39380*/  @!P0 LOP3.LUT R5, R5, R4, RZ, 0x3c, !PT ;  /* 0x0000000405058212 */ /* 0x000fca00078e3cff */
[----:B------:R0:W2:Y:S04]  /*39390*/  @!P0 LDG.E.U16 R6, [R4.64] ;  /* 0x0000000604068981 */ /* 0x0000a8000c1e1500 */
[----:B---3--:R1:W-:Y:S04]  /*393a0*/  STL [R1+0xa324], R7 ;  /* 0x00a3240701007387 */ /* 0x0083e80000100800 */
[----:B-1----:R-:W3:Y:S01]  /*393b0*/  LDL.LU R7, [R1+0x13c] ;  /* 0x00013c0001077983 */ /* 0x002ee20000300800 */
[----:B0-----:R-:W3:Y:S02]  /*393c0*/  LDL.LU R4, [R1+0x16c] ;  /* 0x00016c0001047983 */ /* 0x001ee40000300800 */
[----:B------:R-:W3:Y:S01]  /*393d0*/  LDL.LU R5, [R1+0x164] ;  /* 0x0001640001057983 */ /* 0x000ee20000300800 */
[----:B--2---:R0:W-:Y:S04]  /*393e0*/  STL [R1+0xa328], R6 ;  /* 0x00a3280601007387 */ /* 0x0041e80000100800 */
[----:B0-----:R-:W2:Y:S04]  /*393f0*/  LDL.LU R6, [R1+0x174] ;  /* 0x0001740001067983 */ /* 0x001ea80000300800 */
[----:B--2---:R-:W-:Y:S01]  /*39400*/  STS.U16 [R21+0x28400], R6 ;  /* 0x0284000615007388 */ /* 0x004fe20000000400 */
[----:B---3--:R-:W-:Y:S02]  /*39410*/  STS.U16 [R21+0x28c00], R4 ;  /* 0x028c000415007388 */ /* 0x008fe40000000400 */
[----:B------:R-:W-:Y:S02]  /*39420*/  STS.U16 [R21+0x29400], R5 ;  /* 0x0294000515007388 */ /* 0x000fe40000000400 */
[----:B----4-:R0:W-:Y:S01]  /*39430*/  STS.U16 [R21+0x29c00], R24 ;  /* 0x029c001815007388 */ /* 0x0101e20000000400 */
[----:B------:R1:W-:Y:S01]  /*39440*/  STS.U16 [R21+0x2a400], R25 ;  /* 0x02a4001915007388 */ /* 0x0003e20000000400 */
[----:B------:R2:W-:Y:S02]  /*39450*/  STS.U16 [R21+0x2ac00], R26 ;  /* 0x02ac001a15007388 */ /* 0x0005e40000000400 */
[----:B------:R3:W-:Y:S01]  /*39460*/  STS.U16 [R21+0x2b400], R27 ;  /* 0x02b4001b15007388 */ /* 0x0007e20000000400 */
[----:B0-----:R-:W4:Y:S01]  /*39470*/  LDL.LU R24, [R1+0x6c] ;  /* 0x00006c0001187983 */ /* 0x001f220000300800 */
[----:B-1----:R-:W4:Y:S02]  /*39480*/  LDL.LU R25, [R1+0x64] ;  /* 0x0000640001197983 */ /* 0x002f240000300800 */
[----:B--2---:R-:W2:Y:S02]  /*39490*/  LDL.LU R26, [R1+0x5c] ;  /* 0x00005c00011a7983 */ /* 0x004ea40000300800 */
[----:B---3--:R-:W3:Y:S01]  /*394a0*/  LDL.LU R27, [R1+0x54] ;  /* 0x00005400011b7983 */ /* 0x008ee20000300800 */
[----:B------:R0:W-:Y:S04]  /*394b0*/  STS.U16 [R21+0x2bc00], R7 ;  /* 0x02bc000715007388 */ /* 0x0001e80000000400 */
[----:B------:R-:W3:Y:S01]  /*394c0*/  LDL.LU R5, [R1+0x44] ;  /* 0x0000440001057983 */ /* 0x000ee20000300800 */
[----:B------:R1:W-:Y:S02]  /*394d0*/  STS.U16 [R21+0x2c400], R8 ;  /* 0x02c4000815007388 */ /* 0x0003e40000000400 */
[----:B------:R1:W-:Y:S02]  /*394e0*/  STS.U16 [R21+0x2cc00], R9 ;  /* 0x02cc000915007388 */ /* 0x0003e40000000400 */
[----:B------:R1:W-:Y:S01]  /*394f0*/  STS.U16 [R21+0x2d400], R10 ;  /* 0x02d4000a15007388 */ /* 0x0003e20000000400 */
[----:B------:R1:W-:Y:S01]  /*39500*/  STS.U16 [R21+0x2dc00], R11 ;  /* 0x02dc000b15007388 */ /* 0x0003e20000000400 */
[----:B------:R1:W-:Y:S03]  /*39510*/  STS.U16 [R21+0x2e400], R12 ;  /* 0x02e4000c15007388 */ /* 0x0003e60000000400 */
        /* <DEDUP_REMOVED lines=21> */
[----:B------:R1:W-:Y:S01]  /*39670*/  STS.U16 [R21+0x33400], R23 ;  /* 0x0334001715007388 */ /* 0x0003e20000000400 */
[----:B0-----:R-:W3:Y:S01]  /*39680*/  LDL.LU R19, [R1+0x8] ;  /* 0x0000080001137983 */ /* 0x001ee20000300800 */
[----:B-1----:R-:W3:Y:S02]  /*39690*/  LDL.LU R20, [R1+0x4] ;  /* 0x0000040001147983 */ /* 0x002ee40000300800 */
[----:B------:R-:W3:Y:S01]  /*396a0*/  LDL.LU R22, [R1] ;  /* 0x0000000001167983 */ /* 0x000ee20000300800 */
[----:B------:R-:W3:Y:S04]  /*396b0*/  LDL.LU R23, [R1+0x1b4] ;  /* 0x0001b40001177983 */ /* 0x000ee80000300800 */
[----:B----4-:R0:W-:Y:S01]  /*396c0*/  STS.U16 [R21+0x33c00], R24 ;  /* 0x033c001815007388 */ /* 0x0101e20000000400 */
[----:B------:R1:W-:Y:S02]  /*396d0*/  STS.U16 [R21+0x34400], R25 ;  /* 0x0344001915007388 */ /* 0x0003e40000000400 */
[----:B--2---:R2:W-:Y:S02]  /*396e0*/  STS.U16 [R21+0x34c00], R26 ;  /* 0x034c001a15007388 */ /* 0x0045e40000000400 */
[----:B---3--:R4:W-:Y:S01]  /*396f0*/  STS.U16 [R21+0x35400], R27 ;  /* 0x0354001b15007388 */ /* 0x0089e20000000400 */
[----:B------:R4:W-:Y:S01]  /*39700*/  STS.U16 [R21+0x35c00], R29 ;  /* 0x035c001d15007388 */ /* 0x0009e20000000400 */
[----:B------:R4:W-:Y:S03]  /*39710*/  STS.U16 [R21+0x36400], R28 ;  /* 0x0364001c15007388 */ /* 0x0009e60000000400 */
[----:B0-----:R-:W3:Y:S01]  /*39720*/  LDL.LU R24, [R1+0x1b0] ;  /* 0x0001b00001187983 */ /* 0x001ee20000300800 */
[----:B-1----:R-:W3:Y:S02]  /*39730*/  LDL.LU R25, [R1+0x1ac] ;  /* 0x0001ac0001197983 */ /* 0x002ee40000300800 */
[----:B--2---:R-:W2:Y:S01]  /*39740*/  LDL.LU R26, [R1+0x1a8] ;  /* 0x0001a800011a7983 */ /* 0x004ea20000300800 */
[----:B----4-:R-:W4:Y:S04]  /*39750*/  LDL.LU R27, [R1+0x1a4] ;  /* 0x0001a400011b7983 */ /* 0x010f280000300800 */
[----:B------:R-:W2:Y:S04]  /*39760*/  LDL.LU R29, [R1+0x1a0] ;  /* 0x0001a000011d7983 */ /* 0x000ea80000300800 */
[----:B------:R0:W-:Y:S01]  /*39770*/  STS.U16 [R21+0x36c00], R3 ;  /* 0x036c000315007388 */ /* 0x0001e20000000400 */
[----:B------:R-:W2:Y:S03]  /*39780*/  LDL.LU R28, [R1+0x19c] ;  /* 0x00019c00011c7983 */ /* 0x000ea60000300800 */
[----:B0-----:R-:W2:Y:S01]  /*39790*/  LDL.LU R3, [R1+0x198] ;  /* 0x0001980001037983 */ /* 0x001ea20000300800 */
[----:B------:R-:W2:Y:S03]  /*397a0*/  LDL.LU R6, [R1+0x188] ;  /* 0x0001880001067983 */ /* 0x000ea60000300800 */
[----:B--2---:R0:W-:Y:S04]  /*397b0*/  STL [R1+0xa32c], R6 ;  /* 0x00a32c0601007387 */ /* 0x0041e80000100800 */
[----:B0-----:R-:W2:Y:S04]  /*397c0*/  LDL.LU R6, [R1+0x18c] ;  /* 0x00018c0001067983 */ /* 0x001ea80000300800 */
[----:B--2---:R0:W-:Y:S04]  /*397d0*/  STL [R1+0xa330], R6 ;  /* 0x00a3300601007387 */ /* 0x0041e80000100800 */
[----:B0-----:R-:W2:Y:S01]  /*397e0*/  LDL.LU R6, [R1+0x190] ;  /* 0x0001900001067983 */ /* 0x001ea20000300800 */
        /* <DEDUP_REMOVED lines=11> */
[----:B------:R-:W-:Y:S02]  /*398a0*/  STS.U16 [R21+0x3c400], R15 ;  /* 0x03c4000f15007388 */ /* 0x000fe40000000400 */
[----:B------:R-:W-:Y:S02]  /*398b0*/  STS.U16 [R21+0x3cc00], R16 ;  /* 0x03cc001015007388 */ /* 0x000fe40000000400 */
[----:B------:R-:W-:Y:S01]  /*398c0*/  STS.U16 [R21+0x3d400], R2 ;  /* 0x03d4000215007388 */ /* 0x000fe20000000400 */
[----:B--2---:R1:W-:Y:S04]  /*398d0*/  STL [R1+0xa334], R6 ;  /* 0x00a3340601007387 */ /* 0x0043e80000100800 */
[----:B-1----:R-:W2:Y:S01]  /*398e0*/  LDL.LU R6, [R1+0x194] ;  /* 0x0001940001067983 */ /* 0x002ea20000300800 */
[C---:B0-----:R-:W-:Y:S01]  /*398f0*/  LOP3.LUT R2, R0.reuse, 0x7f, RZ, 0xc0, !PT ;  /* 0x0000007f00027812 */ /* 0x041fe200078ec0ff */
[----:B------:R-:W-:-:S02]  /*39900*/  LOP3.LUT R0, R0, 0x80, RZ, 0xc0, !PT ;  /* 0x0000008000007812 */ /* 0x000fc400078ec0ff */
[----:B------:R-:W2:Y:S01]  /*39910*/  LDL.LU R7, [R1+0x184] ;  /* 0x0001840001077983 */ /* 0x000ea20000300800 */
[----:B------:R-:W2:Y:S01]  /*39920*/  LDL.LU R8, [R1+0x180] ;  /* 0x0001800001087983 */ /* 0x000ea20000300800 */
[----:B------:R-:W2:Y:S01]  /*39930*/  LDL.LU R9, [R1+0x17c] ;  /* 0x00017c0001097983 */ /* 0x000ea20000300800 */
[----:B------:R-:W-:Y:S01]  /*39940*/  ISETP.NE.U32.AND P0, PT, R0, RZ, PT ;  /* 0x000000ff0000720c */ /* 0x000fe20003f05070 */
[----:B------:R-:W-:Y:S01]  /*39950*/  IMAD.SHL.U32 R2, R2, 0x2, RZ ;  /* 0x0000000202027824 */ /* 0x000fe200078e00ff */
[----:B------:R-:W2:Y:S01]  /*39960*/  LDL.LU R10, [R1+0x178] ;  /* 0x00017800010a7983 */ /* 0x000ea20000300800 */
[----:B------:R-:W2:Y:S01]  /*39970*/  LDL.LU R11, [R1+0x170] ;  /* 0x00017000010b7983 */ /* 0x000ea20000300800 */
[----:B------:R-:W-:Y:S01]  /*39980*/  SEL R0, RZ, 0x110, !P0 ;  /* 0x00000110ff007807 */ /* 0x000fe20004000000 */
[----:B------:R-:W2:Y:S01]  /*39990*/  LDL.LU R12, [R1+0x168] ;  /* 0x00016800010c7983 */ /* 0x000ea20000300800 */
[----:B------:R-:W2:Y:S01]  /*399a0*/  LDL.LU R13, [R1+0x160] ;  /* 0x00016000010d7983 */ /* 0x000ea20000300800 */
[----:B------:R-:W2:Y:S01]  /*399b0*/  LDL.LU R14, [R1+0x158] ;  /* 0x00015800010e7983 */ /* 0x000ea20000300800 */
[----:B------:R-:W-:Y:S01]  /*399c0*/  LOP3.LUT R0, R0, R2, RZ, 0x3c, !PT ;  /* 0x0000000200007212 */ /* 0x000fe200078e3cff */
[----:B------:R-:W2:Y:S01]  /*399d0*/  LDL.LU R15, [R1+0x150] ;  /* 0x00015000010f7983 */ /* 0x000ea20000300800 */
[----:B------:R0:W-:Y:S04]  /*399e0*/  STS.U16 [R21+0x3dc00], R17 ;  /* 0x03dc001115007388 */ /* 0x0001e80000000400 */
[----:B------:R-:W2:Y:S01]  /*399f0*/  LDL.LU R16, [R1+0x148] ;  /* 0x0001480001107983 */ /* 0x000ea20000300800 */
[----:B------:R1:W-:Y:S01]  /*39a00*/  STS.U16 [R21+0x3e400], R18 ;  /* 0x03e4001215007388 */ /* 0x0003e20000000400 */
[----:B------:R-:W-:Y:S01]  /*39a10*/  LOP3.LUT R0, R0, 0x60, RZ, 0x3c, !PT ;  /* 0x0000006000007812 */ /* 0x000fe200078e3cff */
[----:B------:R3:W-:Y:S01]  /*39a20*/  STS.U16 [R21+0x3ec00], R19 ;  /* 0x03ec001315007388 */ /* 0x0007e20000000400 */
[----:B------:R4:W-:Y:S01]  /*39a30*/  STS.U16 [R21+0x3f400], R20 ;  /* 0x03f4001415007388 */ /* 0x0009e20000000400 */
[----:B------:R4:W-:Y:S03]  /*39a40*/  STS.U16 [R21+0x3fc00], R22 ;  /* 0x03fc001615007388 */ /* 0x0009e60000000400 */
[----:B0-----:R-:W2:Y:S01]  /*39a50*/  LDL.LU R17, [R1+0x140] ;  /* 0x0001400001117983 */ /* 0x001ea20000300800 */
[----:B-1----:R-:W2:Y:S03]  /*39a60*/  LDL.LU R18, [R1+0x138] ;  /* 0x0001380001127983 */ /* 0x002ea60000300800 */
[----:B---3--:R-:W3:Y:S01]  /*39a70*/  LDL.LU R19, [R1+0x130] ;  /* 0x0001300001137983 */ /* 0x008ee20000300800 */
[----:B----4-:R-:W3:Y:S02]  /*39a80*/  LDL.LU R20, [R1+0x128] ;  /* 0x0001280001147983 */ /* 0x010ee40000300800 */
[----:B------:R-:W3:Y:S02]  /*39a90*/  LDL.LU R21, [R1+0x120] ;  /* 0x0001200001157983 */ /* 0x000ee40000300800 */
[----:B------:R0:W-:Y:S01]  /*39aa0*/  STS.U16 [R0+0x20600], R23 ;  /* 0x0206001700007388 */ /* 0x0001e20000000400 */
[----:B------:R-:W3:Y:S04]  /*39ab0*/  LDL.LU R22, [R1+0xc8] ;  /* 0x0000c80001167983 */ /* 0x000ee80000300800 */
        /* <DEDUP_REMOVED lines=16> */
[----:B------:R-:W3:Y:S04]  /*39bc0*/  LDL.LU R4, [R1+0x78] ;  /* 0x0000780001047983 */ /* 0x000ee80000300800 */
[----:B------:R-:W3:Y:S04]  /*39bd0*/  LDL.LU R5, [R1+0x70] ;  /* 0x0000700001057983 */ /* 0x000ee80000300800 */
[----:B--2---:R0:W-:Y:S04]  /*39be0*/  STS.U16 [R0+0x24600], R6 ;  /* 0x0246000600007388 */ /* 0x0041e80000000400 */
[----:B0-----:R-:W2:Y:S04]  /*39bf0*/  LDL.LU R6, [R1+0xa334] ;  /* 0x00a3340001067983 */ /* 0x001ea80000300800 */
[----:B--2---:R0:W-:Y:S04]  /*39c00*/  STS.U16 [R0+0x24e00], R6 ;  /* 0x024e000600007388 */ /* 0x0041e80000000400 */
[----:B0-----:R-:W2:Y:S04]  /*39c10*/  LDL.LU R6, [R1+0xa330] ;  /* 0x00a3300001067983 */ /* 0x001ea80000300800 */
[----:B--2---:R0:W-:Y:S04]  /*39c20*/  STS.U16 [R0+0x25600], R6 ;  /* 0x0256000600007388 */ /* 0x0041e80000000400 */
[----:B0-----:R-:W2:Y:S04]  /*39c30*/  LDL.LU R6, [R1+0xa32c] ;  /* 0x00a32c0001067983 */ /* 0x001ea80000300800 */
[----:B--2---:R0:W-:Y:S01]  /*39c40*/  STS.U16 [R0+0x25e00], R6 ;  /* 0x025e000600007388 */ /* 0x0041e20000000400 */
[----:B------:R1:W-:Y:S02]  /*39c50*/  STS.U16 [R0+0x26600], R7 ;  /* 0x0266000700007388 */ /* 0x0003e40000000400 */
[----:B------:R2:W-:Y:S02]  /*39c60*/  STS.U16 [R0+0x26e00], R8 ;  /* 0x026e000800007388 */ /* 0x0005e40000000400 */
        /* <DEDUP_REMOVED lines=45> */
[----:B------:R0:W-:Y:S04]  /*39f40*/  STS.U16 [R0+0x31e00], R3 ;  /* 0x031e000300007388 */ /* 0x0001e80000000400 */
[----:B0-----:R-:W2:Y:S01]  /*39f50*/  LDL.LU R3, [R1+0xa2c8] ;  /* 0x00a2c80001037983 */ /* 0x001ea20000300800 */
[----:B------:R-:W-:Y:S02]  /*39f60*/  STS.U16 [R0+0x32600], R2 ;  /* 0x0326000200007388 */ /* 0x000fe40000000400 */
[----:B------:R-:W-:Y:S02]  /*39f70*/  STS.U16 [R0+0x32e00], R4 ;  /* 0x032e000400007388 */ /* 0x000fe40000000400 */
[----:B------:R-:W-:Y:S01]  /*39f80*/  STS.U16 [R0+0x33600], R5 ;  /* 0x0336000500007388 */ /* 0x000fe20000000400 */
[----:B--2---:R0:W-:Y:S01]  /*39f90*/  STS.U16 [R0+0x33e00], R3 ;  /* 0x033e000300007388 */ /* 0x0041e20000000400 */
[----:B------:R1:W-:Y:S03]  /*39fa0*/  STS.U16 [R0+0x34600], R28 ;  /* 0x0346001c00007388 */ /* 0x0003e60000000400 */
[----:B0-----:R-:W2:Y:S01]  /*39fb0*/  LDL.LU R3, [R1+0xa2c4] ;  /* 0x00a2c40001037983 */ /* 0x001ea20000300800 */
[----:B-1----:R-:W2:Y:S02]  /*39fc0*/  LDL.LU R28, [R1+0xa2c0] ;  /* 0x00a2c000011c7983 */ /* 0x002ea40000300800 */
        /* <DEDUP_REMOVED lines=19> */
[----:B---3--:R-:W-:Y:S02]  /*3a100*/  STS.U16 [R0+0x3e600], R9 ;  /* 0x03e6000900007388 */ /* 0x008fe40000000400 */
[----:B------:R-:W-:Y:S02]  /*3a110*/  STS.U16 [R0+0x3ee00], R8 ;  /* 0x03ee000800007388 */ /* 0x000fe40000000400 */
[----:B----4-:R-:W-:Y:S01]  /*3a120*/  STS.U16 [R0+0x3f600], R7 ;  /* 0x03f6000700007388 */ /* 0x010fe20000000400 */
[----:B------:R-:W-:Y:S01]  /*3a130*/  STS.U16 [R0+0x3fe00], R6 ;  /* 0x03fe000600007388 */ /* 0x000fe20000000400 */
[----:B------:R-:W-:Y:S06]  /*3a140*/  BAR.SYNC.DEFER_BLOCKING 0x0 ;  /* 0x0000000000007b1d */ /* 0x000fec0000010000 */
[----:B--2---:R-:W-:Y:S04]  /*3a150*/  LDSM.16.MT88.4 R24, [R3] ;  /* 0x000000000318783b */ /* 0x004fe80000004200 */
[----:B------:R-:W0:Y:S04]  /*3a160*/  LDSM.16.M88.4 R12, [R28+0x20000] ;  /* 0x020000001c0c783b */ /* 0x000e280000000200 */
[----:B------:R-:W1:Y:S04]  /*3a170*/  LDSM.16.M88.4 R8, [R28+0x22000] ;  /* 0x022000001c08783b */ /* 0x000e680000000200 */
[----:B------:R-:W2:Y:S04]  /*3a180*/  LDSM.16.M88.4 R4, [R28+0x24000] ;  /* 0x024000001c04783b */ /* 0x000ea80000000200 */
[----:B------:R-:W-:Y:S04]  /*3a190*/  LDSM.16.M88.4 R16, [R28+0x2c000] ;  /* 0x02c000001c10783b */ /* 0x000fe80000000200 */
[----:B------:R-:W-:Y:S04]  /*3a1a0*/  LDSM.16.M88.4 R20, [R28+0x32000] ;  /* 0x032000001c14783b */ /* 0x000fe80000000200 */
[----:B0-----:R-:W-:Y:S01]  /*3a1b0*/  STL.64 [R1+0x20], R12 ;  /* 0x0000200c01007387 */ /* 0x001fe20000100a00 */
[----:B------:R-:W-:Y:S02]  /*3a1c0*/  STL.64 [R1+0x28], R14 ;  /* 0x0000280e01007387 */ /* 0x000fe40000100a00 */
[----:B-1----:R-:W-:Y:S02]  /*3a1d0*/  STL.64 [R1+0x10], R8 ;  /* 0x0000100801007387 */ /* 0x002fe40000100a00 */
[----:B------:R-:W0:Y:S01]  /*3a1e0*/  LDSM.16.M88.4 R12, [R28+0x26000] ;  /* 0x026000001c0c783b */ /* 0x000e220000000200 */
[----:B------:R-:W-:Y:S03]  /*3a1f0*/  STL.64 [R1+0x18], R10 ;  /* 0x0000180a01007387 */ /* 0x000fe60000100a00 */
[----:B------:R-:W1:Y:S04]  /*3a200*/  LDSM.16.M88.4 R8, [R28+0x28000] ;  /* 0x028000001c08783b */ /* 0x000e680000000200 */
[----:B--2---:R-:W-:Y:S02]  /*3a210*/  STL.64 [R1], R4 ;  /* 0x0000000401007387 */ /* 0x004fe40000100a00 */
[----:B------:R-:W-:Y:S01]  /*3a220*/  IMAD.MOV.U32 R2, RZ, RZ, R4 ;  /* 0x000000ffff027224 */ /* 0x000fe200078e0004 */
[----:B------:R-:W-:Y:S01]  /*3a230*/  STL.64 [R1+0x8], R6 ;  /* 0x0000080601007387 */ /* 0x000fe20000100a00 */
[----:B------:R-:W-:-:S02]  /*3a240*/  IMAD.MOV.U32 R0, RZ, RZ, R5 ;  /* 0x000000ffff007224 */ /* 0x000fc400078e0005 */
[----:B------:R-:W2:Y:S01]  /*3a250*/  LDSM.16.M88.4 R4, [R28+0x2a000] ;  /* 0x02a000001c04783b */ /* 0x000ea20000000200 */
[----:B0-----:R-:W-:Y:S03]  /*3a260*/  STL [R1+0x987c], R14 ;  /* 0x00987c0e01007387 */ /* 0x001fe60000100800 */
[----:B------:R-:W-:Y:S02]  /*3a270*/  STL [R1+0x9878], R15 ;  /* 0x0098780f01007387 */ /* 0x000fe40000100800 */
[----:B-1----:R-:W-:Y:S02]  /*3a280*/  STL [R1+0x93e4], R10 ;  /* 0x0093e40a01007387 */ /* 0x002fe40000100800 */
[----:B------:R-:W-:Y:S01]  /*3a290*/  STL [R1+0x93e0], R11 ;  /* 0x0093e00b01007387 */ /* 0x000fe20000100800 */
[----:B------:R0:W-:Y:S01]  /*3a2a0*/  STL.64 [R1+0xa2b8], R8 ;  /* 0x00a2b80801007387 */ /* 0x0001e20000100a00 */
[----:B--2---:R-:W-:Y:S02]  /*3a2b0*/  STL [R1+0xa27c], R4 ;  /* 0x00a27c0401007387 */ /* 0x004fe40000100800 */
[----:B------:R-:W-:Y:S02]  /*3a2c0*/  STL [R1+0xa278], R5 ;  /* 0x00a2780501007387 */ /* 0x000fe40000100800 */
[----:B------:R1:W-:Y:S01]  /*3a2d0*/  STL [R1+0x92dc], R6 ;  /* 0x0092dc0601007387 */ /* 0x0003e20000100800 */
[----:B------:R2:W-:Y:S01]  /*3a2e0*/  STL [R1+0x92d8], R7 ;  /* 0x0092d80701007387 */ /* 0x0005e20000100800 */
[----:B------:R-:W-:Y:S02]  /*3a2f0*/  STL.64 [R1+0x30], R16 ;  /* 0x0000301001007387 */ /* 0x000fe40000100a00 */
[----:B------:R-:W-:Y:S01]  /*3a300*/  STL.64 [R1+0x38], R18 ;  /* 0x0000381201007387 */ /* 0x000fe20000100a00 */
[----:B0-----:R-:W3:Y:S01]  /*3a310*/  LDL.64 R8, [R1+0x20] ;  /* 0x0000200001087983 */ /* 0x001ee20000100a00 */
[----:B-1----:R-:W-:-:S02]  /*3a320*/  IMAD.MOV.U32 R6, RZ, RZ, R17 ;  /* 0x000000ffff067224 */ /* 0x002fc400078e0011 */
[----:B--2---:R-:W-:Y:S02]  /*3a330*/  IMAD.MOV.U32 R7, RZ, RZ, R16 ;  /* 0x000000ffff077224 */ /* 0x004fe400078e0010 */
[----:B------:R-:W0:Y:S04]  /*3a340*/  LDSM.16.M88.4 R16, [R28+0x2e000] ;  /* 0x02e000001c10783b */ /* 0x000e280000000200 */
[----:B0-----:R-:W-:Y:S01]  /*3a350*/  STL.64 [R1+0xc0], R16 ;  /* 0x0000c01001007387 */ /* 0x001fe20000100a00 */
[----:B------:R-:W-:Y:S02]  /*3a360*/  IMAD.MOV.U32 R5, RZ, RZ, R16 ;  /* 0x000000ffff057224 */ /* 0x000fe400078e0010 */
[----:B------:R-:W-:Y:S02]  /*3a370*/  STL.64 [R1+0xc8], R18 ;  /* 0x0000c81201007387 */ /* 0x000fe40000100a00 */
[----:B------:R-:W-:-:S02]  /*3a380*/  IMAD.MOV.U32 R29, RZ, RZ, R17 ;  /* 0x000000ffff1d7224 */ /* 0x000fc400078e0011 */
[----:B------:R-:W0:Y:S02]  /*3a390*/  LDSM.16.M88.4 R16, [R28+0x30000] ;  /* 0x030000001c10783b */ /* 0x000e240000000200 */
[----:B0-----:R-:W-:Y:S02]  /*3a3a0*/  IMAD.MOV.U32 R4, RZ, RZ, R17 ;  /* 0x000000ffff047224 */ /* 0x001fe400078e0011 */
[----:B------:R-:W-:Y:S01]  /*3a3b0*/  STL.64 [R1+0xb0], R16 ;  /* 0x0000b01001007387 */ /* 0x000fe20000100a00 */
[----:B------:R-:W-:Y:S02]  /*3a3c0*/  STL.64 [R1+0xb8], R18 ;  /* 0x0000b81201007387 */ /* 0x000fe40000100a00 */
[----:B------:R-:W-:Y:S02]  /*3a3d0*/  STL.64 [R1+0xa288], R6 ;  /* 0x00a2880601007387 */ /* 0x000fe40000100a00 */
[----:B------:R-:W0:Y:S01]  /*3a3e0*/  LDSM.16.M88.4 R16, [R28+0x34000] ;  /* 0x034000001c10783b */ /* 0x000e220000000200 */
[----:B------:R1:W-:Y:S03]  /*3a3f0*/  STL.64 [R1+0xa280], R4 ;  /* 0x00a2800401007387 */ /* 0x0003e60000100a00 */
[----:B-1----:R-:W-:-:S02]  /*3a400*/  IMAD.MOV.U32 R4, RZ, RZ, R2 ;  /* 0x000000ffff047224 */ /* 0x002fc400078e0002 */
[----:B------:R-:W-:-:S05]  /*3a410*/  IMAD.MOV.U32 R5, RZ, RZ, R0 ;  /* 0x000000ffff057224 */ /* 0x000fca00078e0000 */
[----:B------:R1:W-:Y:S04]  /*3a420*/  STL.64 [R1+0xa2a0], R4 ;  /* 0x00a2a00401007387 */ /* 0x0003e80000100a00 */
[----:B-1----:R-:W2:Y:S01]  /*3a430*/  LDL.64 R4, [R1+0x10] ;  /* 0x0000100001047983 */ /* 0x002ea20000100a00 */
[----:B------:R-:W-:Y:S02]  /*3a440*/  STL.64 [R1+0xa0], R20 ;  /* 0x0000a01401007387 */ /* 0x000fe40000100a00 */
[----:B------:R-:W-:Y:S02]  /*3a450*/  STL.64 [R1+0xa8], R22 ;  /* 0x0000a81601007387 */ /* 0x000fe40000100a00 */
[----:B------:R-:W1:Y:S04]  /*3a460*/  LDSM.16.M88.4 R20, [R28+0x36000] ;  /* 0x036000001c14783b */ /* 0x000e680000000200 */
[----:B0-----:R-:W-:Y:S01]  /*3a470*/  STL.64 [R1+0x90], R16 ;  /* 0x0000901001007387 */ /* 0x001fe20000100a00 */
[----:B------:R-:W-:Y:S02]  /*3a480*/  STL.64 [R1+0x98], R18 ;  /* 0x0000981201007387 */ /* 0x000fe40000100a00 */
[----:B------:R-:W0:Y:S01]  /*3a490*/  LDSM.16.M88.4 R16, [R28+0x38000] ;  /* 0x038000001c10783b */ /* 0x000e220000000200 */
[----:B-1----:R-:W-:Y:S03]  /*3a4a0*/  STL.64 [R1+0x80], R20 ;  /* 0x0000801401007387 */ /* 0x002fe60000100a00 */
[----:B------:R-:W-:Y:S02]  /*3a4b0*/  STL.64 [R1+0x88], R22 ;  /* 0x0000881601007387 */ /* 0x000fe40000100a00 */
[----:B------:R-:W1:Y:S01]  /*3a4c0*/  LDSM.16.M88.4 R20, [R28+0x3a000] ;  /* 0x03a000001c14783b */ /* 0x000e620000000200 */
[----:B0-----:R0:W-:Y:S03]  /*3a4d0*/  STL.64 [R1+0x70], R16 ;  /* 0x0000701001007387 */ /* 0x0011e60000100a00 */
[----:B------:R4:W-:Y:S01]  /*3a4e0*/  STL.64 [R1+0x78], R18 ;  /* 0x0000781201007387 */ /* 0x0009e20000100a00 */
[----:B0-----:R-:W3:Y:S01]  /*3a4f0*/  LDL.LU.64 R16, [R1+0x12f0] ;  /* 0x0012f00001107983 */ /* 0x001ee20000300a00 */
[----:B----4-:R-:W3:Y:S03]  /*3a500*/  LDL.LU.64 R18, [R1+0x12f8] ;  /* 0x0012f80001127983 */ /* 0x010ee60000300a00 */
[----:B-1----:R-:W-:Y:S01]  /*3a510*/  STL.64 [R1+0x60], R20 ;  /* 0x0000601401007387 */ /* 0x002fe20000100a00 */
[----:B------:R-:W-:Y:S02]  /*3a520*/  STL.64 [R1+0x68], R22 ;  /* 0x0000681601007387 */ /* 0x000fe40000100a00 */
[----:B------:R-:W0:Y:S02]  /*3a530*/  LDSM.16.M88.4 R20, [R28+0x3c000] ;  /* 0x03c000001c14783b */ /* 0x000e240000000200 */
[----:B0-----:R-:W-:Y:S02]  /*3a540*/  STL.64 [R1+0x50], R20 ;  /* 0x0000501401007387 */ /* 0x001fe40000100a00 */
[----:B------:R-:W-:Y:S02]  /*3a550*/  STL.64 [R1+0x58], R22 ;  /* 0x0000581601007387 */ /* 0x000fe40000100a00 */
[----:B------:R-:W0:Y:S04]  /*3a560*/  LDSM.16.M88.4 R20, [R28+0x3e000] ;  /* 0x03e000001c14783b */ /* 0x000e280000000200 */
[----:B0-----:R-:W-:-:S02]  /*3a570*/  IMAD.MOV.U32 R15, RZ, RZ, R20 ;  /* 0x000000ffff0f7224 */ /* 0x001fc400078e0014 */
[----:B------:R-:W-:Y:S01]  /*3a580*/  IMAD.MOV.U32 R14, RZ, RZ, R21 ;  /* 0x000000ffff0e7224 */ /* 0x000fe200078e0015 */
[----:B------:R-:W-:Y:S01]  /*3a590*/  STL.64 [R1+0x40], R20 ;  /* 0x0000401401007387 */ /* 0x000fe20000100a00 */
[----:B------:R-:W-:Y:S02]  /*3a5a0*/  STL.64 [R1+0x48], R22 ;  /* 0x0000481601007387 */ /* 0x000fe40000100a00 */
[----:B------:R-:W0:Y:S01]  /*3a5b0*/  LDSM.16.MT88.4 R20, [R3+0x80] ;  /* 0x000080000314783b */ /* 0x000e220000004200 */
[----:B------:R-:W-:Y:S03]  /*3a5c0*/  STL.64 [R1+0xa298], R14 ;  /* 0x00a2980e01007387 */ /* 0x000fe60000100a00 */
[----:B------:R1:W-:Y:S02]  /*3a5d0*/  STL.64 [R1+0xa290], R12 ;  /* 0x00a2900c01007387 */ /* 0x0003e40000100a00 */
[----:B-1----:R-:W4:Y:S01]  /*3a5e0*/  LDL.LU.64 R12, [R1+0x12d0] ;  /* 0x0012d000010c7983 */ /* 0x002f220000300a00 */
[----:B------:R-:W2:Y:S03]  /*3a5f0*/  LDL.LU.64 R14, [R1+0x12d8] ;  /* 0x0012d800010e7983 */ /* 0x000ea60000300a00 */
[----:B--2---:R-:W-:Y:S01]  /*3a600*/  STL.64 [R1+0xa2b0], R14 ;  /* 0x00a2b00e01007387 */ /* 0x004fe20000100a00 */
[----:B----4-:R1:W-:Y:S03]  /*3a610*/  STL.64 [R1+0xa2a8], R12 ;  /* 0x00a2a80c01007387 */ /* 0x0103e60000100a00 */
[----:B-1----:R-:W2:Y:S01]  /*3a620*/  LDL.LU.64 R12, [R1+0x12e0] ;  /* 0x0012e000010c7983 */ /* 0x002ea20000300a00 */
[----:B------:R-:W2:Y:S01]  /*3a630*/  LDL.LU.64 R14, [R1+0x12e8] ;  /* 0x0012e800010e7983 */ /* 0x000ea20000300a00 */
[----:B---3--:R-:W-:Y:S01]  /*3a640*/  HMMA.16816.F32 R16, R24, R8, R16 ;  /* 0x000000081810723c */ /* 0x008fe20000001810 */
[----:B------:R-:W-:Y:S01]  /*3a650*/  STL [R1+0x5df8], R28 ;  /* 0x005df81c01007387 */ /* 0x000fe20000100800 */
[----:B0-----:R-:W-:Y:S01]  /*3a660*/  STL.64 [R1+0xa1e8], R22 ;  /* 0x00a1e81601007387 */ /* 0x001fe20000100a00 */
[----:B------:R0:W-:Y:S02]  /*3a670*/  STL.64 [R1+0xa1e0], R20 ;  /* 0x00a1e01401007387 */ /* 0x0001e40000100a00 */
[----:B0-----:R-:W-:-:S02]  /*3a680*/  IMAD.MOV.U32 R21, RZ, RZ, R8 ;  /* 0x000000ffff157224 */ /* 0x001fc400078e0008 */
[----:B------:R-:W-:Y:S02]  /*3a690*/  IMAD.MOV.U32 R20, RZ, RZ, R9 ;  /* 0x000000ffff147224 */ /* 0x000fe400078e0009 */
[----:B------:R-:W3:Y:S11]  /*3a6a0*/  LDL.LU.64 R8, [R1+0xa2b8] ;  /* 0x00a2b80001087983 */ /* 0x000ef60000300a00 */
[----:B------:R-:W-:Y:S03]  /*3a6b0*/  @!UPT UIADD3 URZ, URZ, URZ, URZ ;  /* 0x0000003f3f3ff290 */ /* 0x000fe6000fffe03f */
[----:B------:R0:W-:Y:S01]  /*3a6c0*/  STL.64 [R1+0x820], R16 ;  /* 0x0008201001007387 */ /* 0x0001e20000100a00 */
[----:B------:R-:W-:Y:S02]  /*3a6d0*/  IMAD.MOV.U32 R10, RZ, RZ, R18 ;  /* 0x000000ffff0a7224 */ /* 0x000fe400078e0012 */
[----:B------:R-:W-:Y:S01]  /*3a6e0*/  IMAD.MOV.U32 R11, RZ, RZ, R19 ;  /* 0x000000ffff0b7224 */ /* 0x000fe200078e0013 */
[----:B0-----:R-:W3:Y:S01]  /*3a6f0*/  LDL.LU.64 R16, [R1+0x1180] ;  /* 0x0011800001107983 */ /* 0x001ee20000300a00 */
[----:B------:R-:W3:Y:S02]  /*3a700*/  LDL.LU.64 R18, [R1+0x1188] ;  /* 0x0011880001127983 */ /* 0x000ee40000300a00 */
[----:B------:R0:W-:Y:S02]  /*3a710*/  STL.64 [R1+0xa228], R20 ;  /* 0x00a2281401007387 */ /* 0x0001e40000100a00 */
[----:B------:R-:W-:Y:S02]  /*3a720*/  IMAD.MOV.U32 R2, RZ, RZ, R4 ;  /* 0x000000ffff027224 */ /* 0x000fe400078e0004 */
[----:B------:R-:W-:Y:S01]  /*3a730*/  IMAD.MOV.U32 R0, RZ, RZ, R5 ;  /* 0x000000ffff007224 */ /* 0x000fe200078e0005 */
[----:B0-----:R-:W4:Y:S01]  /*3a740*/  LDL.LU.64 R20, [R1+0x12c0] ;  /* 0x0012c00001147983 */ /* 0x001f220000300a00 */
[----:B------:R-:W4:Y:S02]  /*3a750*/  LDL.LU.64 R22, [R1+0x12c8] ;  /* 0x0012c80001167983 */ /* 0x000f240000300a00 */
[----:B------:R-:W-:Y:S02]  /*3a760*/  STL [R1+0x93ec], R11 ;  /* 0x0093ec0b01007387 */ /* 0x000fe40000100800 */
[----:B------:R-:W-:Y:S01]  /*3a770*/  STL [R1+0x93e8], R10 ;  /* 0x0093e80a01007387 */ /* 0x000fe20000100800 */
[C---:B--2---:R-:W-:Y:S11]  /*3a780*/  HMMA.16816.F32 R12, R24.reuse, R4, R12 ;  /* 0x00000004180c723c */ /* 0x044ff6000000180c */
[----:B------:R-:W-:Y:S11]  /*3a790*/  @!UPT UIADD3 URZ, URZ, URZ, URZ ;  /* 0x0000003f3f3ff290 */ /* 0x000ff6000fffe03f */
[----:B------:R-:W-:Y:S01]  /*3a7a0*/  @!UPT UIADD3 URZ, URZ, URZ, URZ ;  /* 0x0000003f3f3ff290 */ /* 0x000fe2000fffe03f */
[----:B------:R-:W-:Y:S01]  /*3a7b0*/  STL.64 [R1+0x810], R12 ;  /* 0x0008100c01007387 */ /* 0x000fe20000100a00 */
[----:B------:R0:W-:Y:S03]  /*3a7c0*/  STL.64 [R1+0x818], R14 ;  /* 0x0008180e01007387 */ /* 0x0001e60000100a00 */
[----:B0-----:R-:W2:Y:S01]  /*3a7d0*/  LDL.LU.64 R14, [R1+0xa2b0] ;  /* 0x00a2b000010e7983 */ /* 0x001ea20000300a00 */
[----:B------:R-:W2:Y:S02]  /*3a7e0*/  LDL.LU.64 R12, [R1+0xa2a8] ;  /* 0x00a2a800010c7983 */ /* 0x000ea40000300a00 */
[----:B------:R-:W2:Y:S02]  /*3a7f0*/  LDL.LU.64 R4, [R1+0xa2a0] ;  /* 0x00a2a00001047983 */ /* 0x000ea40000300a00 */
[C---:B--2---:R-:W-:Y:S01]  /*3a800*/  HMMA.16816.F32 R4, R24.reuse, R4, R12 ;  /* 0x000000041804723c */ /* 0x044fe2000000180c */
[----:B------:R-:W2:Y:S01]  /*3a810*/  LDL.LU.64 R14, [R1+0xa298] ;  /* 0x00a29800010e7983 */ /* 0x000ea20000300a00 */
[----:B------:R-:W4:Y:S11]  /*3a820*/  LDL.LU.64 R12, [R1+0xa290] ;  /* 0x00a29000010c7983 */ /* 0x000f360000300a00 */
[----:B------:R-:W-:Y:S10]  /*3a830*/  @!UPT UIADD3 URZ, URZ, URZ, URZ ;  /* 0x0000003f3f3ff290 */ /* 0x000ff4000fffe03f */
[----:B------:R-:W-:Y:S01]  /*3a840*/  STL.64 [R1+0x800], R4 ;  /* 0x0008000401007387 */ /* 0x000fe20000100a00 */
[----:B------:R0:W-:Y:S03]  /*3a850*/  STL.64 [R1+0x808], R6 ;  /* 0x0008080601007387 */ /* 0x0001e60000100a00 */
[----:B0-----:R-:W3:Y:S01]  /*3a860*/  LDL.LU.64 R6, [R1+0xa288] ;  /* 0x00a2880001067983 */ /* 0x001ee20000300a00 */
[----:B------:R-:W3:Y:S01]  /*3a870*/  LDL.LU.64 R4, [R1+0xa280] ;  /* 0x00a2800001047983 */ /* 0x000ee20000300a00 */
[C---:B----4-:R-:W-:Y:S02]  /*3a880*/  HMMA.16816.F32 R20, R24.reuse, R12, R20 ;  /* 0x0000000c1814723c */ /* 0x050fe40000001814 */
[----:B------:R0:W-:Y:S01]  /*3a890*/  STL.64 [R1+0xa198], R12 ;  /* 0x00a1980c01007387 */ /* 0x0001e20000100a00 */
[----:B--2---:R-:W-:Y:S11]  /*3a8a0*/  STL.64 [R1+0xa230], R14 ;  /* 0x00a2300e01007387 */ /* 0x004ff60000100a00 */
[----:B------:R-:W-:Y:S09]  /*3a8b0*/  @!UPT UIADD3 URZ, URZ, URZ, URZ ;  /* 0x0000003f3f3ff290 */ /* 0x000ff2000fffe03f */
[----:B------:R-:W-:Y:S01]  /*3a8c0*/  STL.64 [R1+0x7f0], R20 ;  /* 0x0007f01401007387 */ /* 0x000fe20000100a00 */
[----:B------:R3:W-:Y:S02]  /*3a8d0*/  STL.64 [R1+0x7f8], R22 ;  /* 0x0007f81601007387 */ /* 0x0007e40000100a00 */
[----:B0-----:R-:W2:Y:S01]  /*3a8e0*/  LDL R12, [R1+0xb0] ;  /* 0x0000b000010c7983 */ /* 0x001ea20000100800 */
[----:B---3--:R-:W-:Y:S01]  /*3a8f0*/  HMMA.16816.F32 R20, R24, R8, R16 ;  /* 0x000000081814723c */ /* 0x008fe20000001810 */
[----:B------:R-:W-:Y:S02]  /*3a900*/  IMAD.MOV.U32 R13, RZ, RZ, R4 ;  /* 0x000000ffff0d7224 */ /* 0x000fe400078e0004 */
[----:B------:R-:W3:Y:S04]  /*3a910*/  LDL.LU R4, [R1+0xa27c] ;  /* 0x00a27c0001047983 */ /* 0x000ee80000300800 */
[----:B--2---:R0:W-:Y:S02]  /*3a920*/  STL.64 [R1+0xa248], R12 ;  /* 0x00a2480c01007387 */ /* 0x0041e40000100a00 */
[----:B0-----:R-:W-:-:S02]  /*3a930*/  IMAD.MOV.U32 R12, RZ, RZ, R5 ;  /* 0x000000ffff0c7224 */ /* 0x001fc400078e0005 */
[----:B------:R-:W-:Y:S01]  /*3a940*/  IMAD.MOV.U32 R13, RZ, RZ, R29 ;  /* 0x000000ffff0d7224 */ /* 0x000fe200078e001d */
[----:B------:R-:W3:Y:S04]  /*3a950*/  LDL.LU R5, [R1+0xa278] ;  /* 0x00a2780001057983 */ /* 0x000ee80000300800 */
[----:B------:R-:W-:Y:S01]  /*3a960*/  STL.64 [R1+0xa260], R12 ;  /* 0x00a2600c01007387 */ /* 0x000fe20000100a00 */
[----:B------:R-:W3:Y:S02]  /*3a970*/  LDL.LU.64 R16, [R1+0x1140] ;  /* 0x0011400001107983 */ /* 0x000ee40000300a00 */
[----:B------:R-:W3:Y:S04]  /*3a980*/  LDL.LU.64 R18, [R1+0x1148] ;  /* 0x0011480001127983 */ /* 0x000ee80000300a00 */
[----:B------:R0:W-:Y:S01]  /*3a990*/  STL.64 [R1+0x7e0], R20 ;  /* 0x0007e01401007387 */ /* 0x0001e20000100a00 */
[----:B------:R1:W-:Y:S04]  /*3a9a0*/  STL.64 [R1+0x7e8], R22 ;  /* 0x0007e81601007387 */ /* 0x0003e80000100a00 */
[----:B0-----:R-:W2:Y:S01]  /*3a9b0*/  LDL.LU.64 R20, [R1+0x10f0] ;  /* 0x0010f00001147983 */ /* 0x001ea20000300a00 */
[----:B-1----:R-:W4:Y:S03]  /*3a9c0*/  LDL.LU.64 R22, [R1+0x10f8] ;  /* 0x0010f80001167983 */ /* 0x002f260000300a00 */
[----:B----4-:R-:W-:Y:S01]  /*3a9d0*/  STL.64 [R1+0xa240], R22 ;  /* 0x00a2401601007387 */ /* 0x010fe20000100a00 */
[----:B--2---:R0:W-:Y:S03]  /*3a9e0*/  STL.64 [R1+0xa238], R20 ;  /* 0x00a2381401007387 */ /* 0x0041e60000100a00 */
[----:B0-----:R-:W2:Y:S01]  /*3a9f0*/  LDL.LU.64 R20, [R1+0x1100] ;  /* 0x0011000001147983 */ /* 0x001ea20000300a00 */
[----:B------:R-:W4:Y:S03]  /*3aa00*/  LDL.LU.64 R22, [R1+0x1108] ;  /* 0x0011080001167983 */ /* 0x000f260000300a00 */
[----:B----4-:R-:W-:Y:S01]  /*3aa10*/  STL.64 [R1+0xa258], R22 ;  /* 0x00a2581601007387 */ /* 0x010fe20000100a00 */
[----:B--2---:R0:W-:Y:S03]  /*3aa20*/  STL.64 [R1+0xa250], R20 ;  /* 0x00a2501401007387 */ /* 0x0041e60000100a00 */
[----:B0-----:R-:W2:Y:S01]  /*3aa30*/  LDL.LU.64 R20, [R1+0x1160] ;  /* 0x0011600001147983 */ /* 0x001ea20000300a00 */
[----:B------:R-:W4:Y:S01]  /*3aa40*/  LDL.LU.64 R22, [R1+0x1168] ;  /* 0x0011680001167983 */ /* 0x000f220000300a00 */
[----:B---3--:R-:W-:Y:S01]  /*3aa50*/  HMMA.16816.F32 R16, R24, R4, R16 ;  /* 0x000000041810723c */ /* 0x008fe20000001810 */
[----:B------:R-:W-:-:S02]  /*3aa60*/  IMAD.MOV.U32 R12, RZ, RZ, R7 ;  /* 0x000000ffff0c7224 */ /* 0x000fc400078e0007 */
[----:B------:R-:W-:Y:S01]  /*3aa70*/  IMAD.MOV.U32 R13, RZ, RZ, R6 ;  /* 0x000000ffff0d7224 */ /* 0x000fe200078e0006 */
[----:B----4-:R-:W-:Y:S01]  /*3aa80*/  STL.64 [R1+0xa270], R22 ;  /* 0x00a2701601007387 */ /* 0x010fe20000100a00 */
[----:B--2---:R0:W-:Y:S03]  /*3aa90*/  STL.64 [R1+0xa268], R20 ;  /* 0x00a2681401007387 */ /* 0x0041e60000100a00 */
[----:B0-----:R-:W2:Y:S01]  /*3aaa0*/  LDL.LU.64 R20, [R1+0x1170] ;  /* 0x0011700001147983 */ /* 0x001ea20000300a00 */
[----:B------:R-:W2:Y:S02]  /*3aab0*/  LDL.LU.64 R22, [R1+0x1178] ;  /* 0x0011780001167983 */ /* 0x000ea40000300a00 */
[----:B------:R0:W-:Y:S02]  /*3aac0*/  STL.64 [R1+0xa220], R8 ;  /* 0x00a2200801007387 */ /* 0x0001e40000100a00 */
[----:B0-----:R-:W3:Y:S10]  /*3aad0*/  LDL.64 R8, [R1+0x90] ;  /* 0x0000900001087983 */ /* 0x001ef40000100a00 */
[----:B------:R-:W-:Y:S02]  /*3aae0*/  STL.64 [R1+0x7d0], R16 ;  /* 0x0007d01001007387 */ /* 0x000fe40000100a00 */
[----:B------:R-:W-:Y:S02]  /*3aaf0*/  STL.64 [R1+0x7d8], R18 ;  /* 0x0007d81201007387 */ /* 0x000fe40000100a00 */
[----:B------:R-:W0:Y:S04]  /*3ab00*/  LDSM.16.MT88.4 R16, [R3+0x100] ;  /* 0x000100000310783b */ /* 0x000e280000004200 */
[----:B0-----:R-:W-:Y:S01]  /*3ab10*/  STL.64 [R1+0xa0f8], R18 ;  /* 0x00a0f81201007387 */ /* 0x001fe20000100a00 */
[----:B------:R0:W-:Y:S03]  /*3ab20*/  STL.64 [R1+0xa0f0], R16 ;  /* 0x00a0f01001007387 */ /* 0x0001e60000100a00 */
[----:B0-----:R-:W4:Y:S01]  /*3ab30*/  LDL.64 R16, [R1+0xa0] ;  /* 0x0000a00001107983 */ /* 0x001f220000100a00 */
[C---:B--2---:R-:W-:Y:S03]  /*3ab40*/  HMMA.16816.F32 R12, R24.reuse, R12, R20 ;  /* 0x0000000c180c723c */ /* 0x044fe60000001814 */
[----:B------:R-:W2:Y:S01]  /*3ab50*/  LDL.LU.64 R22, [R1+0xa270] ;  /* 0x00a2700001167983 */ /* 0x000ea20000300a00 */
[----:B------:R-:W2:Y:S11]  /*3ab60*/  LDL.LU.64 R20, [R1+0xa268] ;  /* 0x00a2680001147983 */ /* 0x000eb60000300a00 */
[----:B------:R-:W-:Y:S08]  /*3ab70*/  @!UPT UIADD3 URZ, URZ, URZ, URZ ;  /* 0x0000003f3f3ff290 */ /* 0x000ff0000fffe03f */
[----:B------:R-:W-:Y:S01]  /*3ab80*/  STL.64 [R1+0xc18], R14 ;  /* 0x000c180e01007387 */ /* 0x000fe20000100a00 */
[----:B------:R-:W-:Y:S02]  /*3ab90*/  IMAD.MOV.U32 R6, RZ, RZ, R12 ;  /* 0x000000ffff067224 */ /* 0x000fe400078e000c */
[----:B------:R-:W-:Y:S02]  /*3aba0*/  IMAD.MOV.U32 R7, RZ, RZ, R13 ;  /* 0x000000ffff077224 */ /* 0x000fe400078e000d */
[----:B------:R-:W2:Y:S03]  /*3abb0*/  LDL.LU.64 R12, [R1+0xa260] ;  /* 0x00a26000010c7983 */ /* 0x000ea60000300a00 */
[----:B------:R-:W-:Y:S02]  /*3abc0*/  STL [R1+0x962c], R7 ;  /* 0x00962c0701007387 */ /* 0x000fe40000100800 */
[----:B------:R-:W-:Y:S02]  /*3abd0*/  STL [R1+0x9628], R6 ;  /* 0x0096280601007387 */ /* 0x000fe40000100800 */
[----:B------:R0:W-:Y:S02]  /*3abe0*/  STL.64 [R1+0xa180], R4 ;  /* 0x00a1800401007387 */ /* 0x0001e40000100a00 */
[----:B0-----:R-:W3:Y:S01]  /*3abf0*/  LDL.64 R4, [R1+0x70] ;  /* 0x0000700001047983 */ /* 0x001ee20000100a00 */
[C---:B--2---:R-:W-:Y:S03]  /*3ac00*/  HMMA.16816.F32 R12, R24.reuse, R12, R20 ;  /* 0x0000000c180c723c */ /* 0x044fe60000001814 */
[----:B------:R-:W2:Y:S01]  /*3ac10*/  LDL.LU.64 R22, [R1+0xa258] ;  /* 0x00a2580001167983 */ /* 0x000ea20000300a00 */
[----:B------:R-:W2:Y:S11]  /*3ac20*/  LDL.LU.64 R20, [R1+0xa250] ;  /* 0x00a2500001147983 */ /* 0x000eb60000300a00 */
[----:B------:R-:W-:Y:S08]  /*3ac30*/  @!UPT UIADD3 URZ, URZ, URZ, URZ ;  /* 0x0000003f3f3ff290 */ /* 0x000ff0000fffe03f */
[----:B------:R0:W-:Y:S01]  /*3ac40*/  STL.64 [R1+0xc00], R12 ;  /* 0x000c000c01007387 */ /* 0x0001e20000100a00 */
[----:B------:R2:W-:Y:S03]  /*3ac50*/  STL.64 [R1+0xc08], R14 ;  /* 0x000c080e01007387 */ /* 0x0005e60000100a00 */
[----:B0-----:R-:W2:Y:S02]  /*3ac60*/  LDL.LU.64 R12, [R1+0xa248] ;  /* 0x00a24800010c7983 */ /* 0x001ea40000300a00 */
[C---:B--2---:R-:W-:Y:S02]  /*3ac70*/  HMMA.16816.F32 R12, R24.reuse, R12, R20 ;  /* 0x0000000c180c723c */ /* 0x044fe40000001814 */
[----:B------:R-:W4:Y:S01]  /*3ac80*/  LDL.LU.64 R22, [R1+0xa240] ;  /* 0x00a2400001167983 */ /* 0x000f220000300a00 */
[----:B------:R-:W4:Y:S11]  /*3ac90*/  LDL.LU.64 R20, [R1+0xa238] ;  /* 0x00a2380001147983 */ /* 0x000f360000300a00 */
[----:B------:R-:W-:Y:S09]  /*3aca0*/  @!UPT UIADD3 URZ, URZ, URZ, URZ ;  /* 0x0000003f3f3ff290 */ /* 0x000ff2000fffe03f */
[----:B------:R-:W-:Y:S01]  /*3acb0*/  STL.64 [R1+0xbf0], R12 ;  /* 0x000bf00c01007387 */ /* 0x000fe20000100a00 */
[----:B------:R0:W-:Y:S03]  /*3acc0*/  STL.64 [R1+0xbf8], R14 ;  /* 0x000bf80e01007387 */ /* 0x0001e60000100a00 */
[----:B0-----:R-:W2:Y:S01]  /*3acd0*/  LDL.LU.64 R14, [R1+0xa230] ;  /* 0x00a23000010e7983 */ /* 0x001ea20000300a00 */
[----:B------:R-:W2:Y:S01]  /*3ace0*/  LDL.64 R12, [R1] ;  /* 0x00000000010c7983 */ /* 0x000ea20000100a00 */
[----:B----4-:R-:W-:Y:S02]  /*3acf0*/  HMMA.16816.F32 R20, R24, R16, R20 ;  /* 0x000000101814723c */ /* 0x010fe40000001814 */
[----:B--2---:R0:W-:Y:S11]  /*3ad00*/  STL.64 [R1+0xa1b0], R12 ;  /* 0x00a1b00c01007387 */ /* 0x0041f60000100a00 */
[----:B------:R-:W-:Y:S10]  /*3ad10*/  @!UPT UIADD3 URZ, URZ, URZ, URZ ;  /* 0x0000003f3f3ff290 */ /* 0x000ff4000fffe03f */
[----:B------:R1:W-:Y:S02]  /*3ad20*/  STL.64 [R1+0xbe0], R20 ;  /* 0x000be01401007387 */ /* 0x0003e40000100a00 */
[----:B------:R-:W-:Y:S02]  /*3ad30*/  STL.64 [R1+0xbe8], R22 ;  /* 0x000be81601007387 */ /* 0x000fe40000100a00 */
[----:B0-----:R-:W-:Y:S02]  /*3ad40*/  IMAD.MOV.U32 R12, RZ, RZ, R2 ;  /* 0x000000ffff0c7224 */ /* 0x001fe400078e0002 */
[----:B------:R-:W-:Y:S01]  /*3ad50*/  IMAD.MOV.U32 R13, RZ, RZ, R0 ;  /* 0x000000ffff0d7224 */ /* 0x000fe200078e0000 */
[----:B-1----:R-:W2:Y:S04]  /*3ad60*/  LDL.LU.64 R20, [R1+0xa228] ;  /* 0x00a2280001147983 */ /* 0x002ea80000300a00 */
[----:B------:R-:W-:Y:S01]  /*3ad70*/  STL.64 [R1+0xa1c8], R12 ;  /* 0x00a1c80c01007387 */ /* 0x000fe20000100a00 */
[----:B------:R0:W-:Y:S03]  /*3ad80*/  STL.64 [R1+0xa168], R16 ;  /* 0x00a1681001007387 */ /* 0x0001e60000100a00 */
[----:B0-----:R-:W4:Y:S01]  /*3ad90*/  LDL.LU.64 R16, [R1+0x10e0] ;  /* 0x0010e00001107983 */ /* 0x001f220000300a00 */
[----:B------:R-:W4:Y:S02]  /*3ada0*/  LDL.LU.64 R18, [R1+0x10e8] ;  /* 0x0010e80001127983 */ /* 0x000f240000300a00 */
[----:B---3--:R-:W-:-:S02]  /*3adb0*/  IMAD.MOV.U32 R2, RZ, RZ, R8 ;  /* 0x000000ffff027224 */ /* 0x008fc400078e0008 */
[----:B------:R-:W-:Y:S01]  /*3adc0*/  IMAD.MOV.U32 R0, RZ, RZ, R9 ;  /* 0x000000ffff007224 */ /* 0x000fe200078e0009 */
[----:B----4-:R-:W-:Y:S01]  /*3add0*/  HMMA.16816.F32 R16, R24, R8, R16 ;  /* 0x000000081810723c */ /* 0x010fe20000001810 */
[----:B--2---:R-:W-:Y:S02]  /*3ade0*/  IMAD.MOV.U32 R12, RZ, RZ, R21 ;  /* 0x000000ffff0c7224 */ /* 0x004fe400078e0015 */
[----:B------:R-:W-:Y:S02]  /*3adf0*/  IMAD.MOV.U32 R13, RZ, RZ, R20 ;  /* 0x000000ffff0d7224 */ /* 0x000fe400078e0014 */
[----:B------:R-:W-:Y:S11]  /*3ae00*/  IMAD.MOV.U32 R20, RZ, RZ, R15 ;  /* 0x000000ffff147224 */ /* 0x000ff600078e000f */
[----:B------:R-:W-:Y:S07]  /*3ae10*/  @!UPT UIADD3 URZ, URZ, URZ, URZ ;  /* 0x0000003f3f3ff290 */ /* 0x000fee000fffe03f */
[----:B------:R0:W-:Y:S01]  /*3ae20*/  STL.64 [R1+0xbd0], R16 ;  /* 0x000bd01001007387 */ /* 0x0001e20000100a00 */
[----:B------:R1:W-:Y:S02]  /*3ae30*/  STL.64 [R1+0xbd8], R18 ;  /* 0x000bd81201007387 */ /* 0x0003e40000100a00 */
[----:B------:R-:W2:Y:S02]  /*3ae40*/  LDL.LU.64 R8, [R1+0x10d0] ;  /* 0x0010d00001087983 */ /* 0x000ea40000300a00 */
[----:B------:R-:W2:Y:S01]  /*3ae50*/  LDL.LU.64 R10, [R1+0x10d8] ;  /* 0x0010d800010a7983 */ /* 0x000ea20000300a00 */
[----:B0-----:R-:W3:Y:S01]  /*3ae60*/  LDL.LU.64 R16, [R1+0x1000] ;  /* 0x0010000001107983 */ /* 0x001ee20000300a00 */
[----:B-1----:R-:W3:Y:S02]  /*3ae70*/  LDL.LU.64 R18, [R1+0x1008] ;  /* 0x0010080001127983 */ /* 0x002ee40000300a00 */
[----:B------:R0:W-:Y:S02]  /*3ae80*/  STL.64 [R1+0xa1f0], R12 ;  /* 0x00a1f00c01007387 */ /* 0x0001e40000100a00 */
[----:B0-----:R-:W2:Y:S01]  /*3ae90*/  LDL.64 R12, [R1+0x80] ;  /* 0x00008000010c7983 */ /* 0x001ea20000100a00 */
[----:B------:R-:W-:-:S05]  /*3aea0*/  IMAD.MOV.U32 R21, RZ, RZ, R14 ;  /* 0x000000ffff157224 */ /* 0x000fca00078e000e */
[----:B------:R0:W-:Y:S04]  /*3aeb0*/  STL.64 [R1+0xa1f8], R20 ;  /* 0x00a1f81401007387 */ /* 0x0001e80000100a00 */
[----:B0-----:R-:W4:Y:S01]  /*3aec0*/  LDL.64 R20, [R1+0x50] ;  /* 0x0000500001147983 */ /* 0x001f220000100a00 */
[----:B--2---:R-:W-:Y:S03]  /*3aed0*/  HMMA.16816.F32 R8, R24, R12, R8 ;  /* 0x0000000c1808723c */ /* 0x004fe60000001808 */
[----:B----4-:R0:W-:Y:S04]  /*3aee0*/  STL.64 [R1+0xa210], R20 ;  /* 0x00a2101401007387 */ /* 0x0101e80000100a00 */
[----:B0-----:R-:W2:Y:S01]  /*3aef0*/  LDL.64 R20, [R1+0x60] ;  /* 0x0000600001147983 */ /* 0x001ea20000100a00 */
[----:B------:R-:W-:Y:S02]  /*3af00*/  STL [R1+0xa17c], R0 ;  /* 0x00a17c0001007387 */ /* 0x000fe40000100800 */
[----:B------:R-:W-:Y:S11]  /*3af10*/  STL [R1+0xa178], R2 ;  /* 0x00a1780201007387 */ /* 0x000ff60000100800 */
[----:B------:R-:W-:Y:S02]  /*3af20*/  @!UPT UIADD3 URZ, URZ, URZ, URZ ;  /* 0x0000003f3f3ff290 */ /* 0x000fe4000fffe03f */
[----:B------:R0:W-:Y:S01]  /*3af30*/  STL.64 [R1+0xbc0], R8 ;  /* 0x000bc00801007387 */ /* 0x0001e20000100a00 */
[----:B------:R1:W-:Y:S04]  /*3af40*/  STL.64 [R1+0xbc8], R10 ;  /* 0x000bc80a01007387 */ /* 0x0003e80000100a00 */
[----:B0-----:R-:W4:Y:S01]  /*3af50*/  LDL.LU.64 R8, [R1+0xa220] ;  /* 0x00a2200001087983 */ /* 0x001f220000300a00 */
[----:B-1----:R-:W-:Y:S02]  /*3af60*/  IMAD.MOV.U32 R11, RZ, RZ, R12 ;  /* 0x000000ffff0b7224 */ /* 0x002fe400078e000c */
[----:B------:R-:W-:-:S05]  /*3af70*/  IMAD.MOV.U32 R10, RZ, RZ, R13 ;  /* 0x000000ffff0a7224 */ /* 0x000fca00078e000d */
[----:B------:R-:W-:Y:S04]  /*3af80*/  STL.64 [R1+0xa190], R10 ;  /* 0x00a1900a01007387 */ /* 0x000fe80000100a00 */
[----:B----4-:R3:W-:Y:S02]  /*3af90*/  STL.64 [R1+0xa188], R8 ;  /* 0x00a1880801007387 */ /* 0x0107e40000100a00 */
[----:B---3--:R-:W-:Y:S07]  /*3afa0*/  HMMA.16816.F32 R8, R24, R4, R16 ;  /* 0x000000041808723c */ /* 0x008fee0000001810 */
[----:B------:R-:W-:-:S02]  /*3afb0*/  IMAD.MOV.U32 R19, RZ, RZ, R4 ;  /* 0x000000ffff137224 */ /* 0x000fc400078e0004 */
[----:B------:R-:W-:Y:S11]  /*3afc0*/  IMAD.MOV.U32 R18, RZ, RZ, R5 ;  /* 0x000000ffff127224 */ /* 0x000ff600078e0005 */
[----:B------:R-:W-:Y:S03]  /*3afd0*/  @!UPT UIADD3 URZ, URZ, URZ, URZ ;  /* 0x0000003f3f3ff290 */ /* 0x000fe6000fffe03f */
[----:B------:R-:W-:Y:S01]  /*3afe0*/  STL.64 [R1+0xbb0], R8 ;  /* 0x000bb00801007387 */ /* 0x000fe20000100a00 */
[----:B------:R-:W-:Y:S02]  /*3aff0*/  STL.64 [R1+0xbb8], R10 ;  /* 0x000bb80a01007387 */ /* 0x000fe40000100a00 */
[----:B------:R0:W-:Y:S02]  /*3b000*/  STL.64 [R1+0xa218], R18 ;  /* 0x00a2181201007387 */ /* 0x0001e40000100a00 */
[----:B------:R-:W2:Y:S01]  /*3b010*/  LDL.LU.64 R16, [R1+0xff0] ;  /* 0x000ff00001107983 */ /* 0x000ea20000300a00 */
[----:B0-----:R-:W2:Y:S01]  /*3b020*/  LDL.LU.64 R18, [R1+0xff8] ;  /* 0x000ff80001127983 */ /* 0x001ea20000300a00 */
[----:B------:R-:W3:Y:S02]  /*3b030*/  LDL.LU.64 R12, [R1+0xfd0] ;  /* 0x000fd000010c7983 */ /* 0x000ee40000300a00 */
[----:B------:R-:W4:Y:S02]  /*3b040*/  LDL.LU.64 R14, [R1+0xfd8] ;  /* 0x000fd800010e7983 */ /* 0x000f240000300a00 */
[----:B----4-:R-:W-:Y:S01]  /*3b050*/  STL.64 [R1+0xa208], R14 ;  /* 0x00a2080e01007387 */ /* 0x010fe20000100a00 */
[----:B---3--:R0:W-:Y:S03]  /*3b060*/  STL.64 [R1+0xa200], R12 ;  /* 0x00a2000c01007387 */ /* 0x0081e60000100a00 */
[----:B0-----:R-:W3:Y:S01]  /*3b070*/  LDL.LU.64 R12, [R1+0xfe0] ;  /* 0x000fe000010c7983 */ /* 0x001ee20000300a00 */
[----:B------:R-:W3:Y:S02]  /*3b080*/  LDL.LU.64 R14, [R1+0xfe8] ;  /* 0x000fe800010e7983 */ /* 0x000ee40000300a00 */
[----:B------:R-:W4:Y:S02]  /*3b090*/  LDL.LU.64 R8, [R1+0x1220] ;  /* 0x0012200001087983 */ /* 0x000f240000300a00 */
[----:B------:R-:W2:Y:S02]  /*3b0a0*/  LDL.LU.64 R10, [R1+0x1228] ;  /* 0x00122800010a7983 */ /* 0x000ea40000300a00 */
[----:B--2---:R-:W-:Y:S01]  /*3b0b0*/  STL.64 [R1+0xa1a8], R10 ;  /* 0x00a1a80a01007387 */ /* 0x004fe20000100a00 */
[----:B----4-:R0:W-:Y:S03]  /*3b0c0*/  STL.64 [R1+0xa1a0], R8 ;  /* 0x00a1a00801007387 */ /* 0x0101e60000100a00 */
[----:B0-----:R-:W2:Y:S01]  /*3b0d0*/  LDL.LU.64 R8, [R1+0x1230] ;  /* 0x0012300001087983 */ /* 0x001ea20000300a00 */
[----:B------:R-:W4:Y:S01]  /*3b0e0*/  LDL.LU.64 R10, [R1+0x1238] ;  /* 0x00123800010a7983 */ /* 0x000f220000300a00 */
[----:B------:R-:W-:Y:S02]  /*3b0f0*/  HMMA.16816.F32 R16, R24, R20, R16 ;  /* 0x000000141810723c */ /* 0x000fe40000001810 */
[----:B----4-:R-:W-:Y:S01]  /*3b100*/  STL.64 [R1+0xa1c0], R10 ;  /* 0x00a1c00a01007387 */ /* 0x010fe20000100a00 */
[----:B--2---:R0:W-:Y:S03]  /*3b110*/  STL.64 [R1+0xa1b8], R8 ;  /* 0x00a1b80801007387 */ /* 0x0041e60000100a00 */
[----:B0-----:R-:W2:Y:S01]  /*3b120*/  LDL.LU.64 R8, [R1+0x1240] ;  /* 0x0012400001087983 */ /* 0x001ea20000300a00 */
[----:B------:R-:W4:Y:S03]  /*3b130*/  LDL.LU.64 R10, [R1+0x1248] ;  /* 0x00124800010a7983 */ /* 0x000f260000300a00 */
[----:B----4-:R-:W-:Y:S01]  /*3b140*/  STL.64 [R1+0xa1d8], R10 ;  /* 0x00a1d80a01007387 */ /* 0x010fe20000100a00 */
[----:B--2---:R0:W-:Y:S03]  /*3b150*/  STL.64 [R1+0xa1d0], R8 ;  /* 0x00a1d00801007387 */ /* 0x0041e60000100a00 */
[----:B0-----:R-:W2:Y:S01]  /*3b160*/  LDL.LU.64 R8, [R1+0x1250] ;  /* 0x0012500001087983 */ /* 0x001ea20000300a00 */
[----:B------:R-:W2:Y:S02]  /*3b170*/  LDL.LU.64 R10, [R1+0x1258] ;  /* 0x00125800010a7983 */ /* 0x000ea40000300a00 */
[----:B------:R-:W4:Y:S02]  /*3b180*/  LDL.LU.64 R4, [R1+0xfc0] ;  /* 0x000fc00001047983 */ /* 0x000f240000300a00 */
[----:B------:R-:W4:Y:S04]  /*3b190*/  LDL.LU.64 R6, [R1+0xfc8] ;  /* 0x000fc80001067983 */ /* 0x000f280000300a00 */
[----:B------:R0:W-:Y:S01]  /*3b1a0*/  STL.64 [R1+0xba0], R16 ;  /* 0x000ba01001007387 */ /* 0x0001e20000100a00 */
[----:B------:R1:W-:Y:S02]  /*3b1b0*/  STL.64 [R1+0xba8], R18 ;  /* 0x000ba81201007387 */ /* 0x0003e40000100a00 */
[----:B0-----:R-:W-:Y:S01]  /*3b1c0*/  IMAD.MOV.U32 R17, RZ, RZ, R20 ;  /* 0x000000ffff117224 */ /* 0x001fe200078e0014 */
[----:B-1----:R-:W2:Y:S01]  /*3b1d0*/  LDL.LU.64 R18, [R1+0xa218] ;  /* 0x00a2180001127983 */ /* 0x002ea20000300a00 */
[----:B------:R-:W-:-:S02]  /*3b1e0*/  IMAD.MOV.U32 R16, RZ, RZ, R21 ;  /* 0x000000ffff107224 */ /* 0x000fc400078e0015 */
[----:B------:R-:W3:Y:S02]  /*3b1f0*/  LDL.LU.64 R20, [R1+0xa210] ;  /* 0x00a2100001147983 */ /* 0x000ee40000300a00 */
[C---:B---3--:R-:W-:Y:S01]  /*3b200*/  HMMA.16816.F32 R12, R24.reuse, R20, R12 ;  /* 0x00000014180c723c */ /* 0x048fe2000000180c */
[----:B------:R-:W-:Y:S02]  /*3b210*/  IMAD.MOV.U32 R29, RZ, RZ, R20 ;  /* 0x000000ffff1d7224 */ /* 0x000fe400078e0014 */
[----:B------:R-:W-:Y:S11]  /*3b220*/  IMAD.MOV.U32 R28, RZ, RZ, R21 ;  /* 0x000000ffff1c7224 */ /* 0x000ff600078e0015 */
[----:B------:R-:W-:Y:S09]  /*3b230*/  @!UPT UIADD3 URZ, URZ, URZ, URZ ;  /* 0x0000003f3f3ff290 */ /* 0x000ff2000fffe03f */
[----:B------:R-:W-:Y:S01]  /*3b240*/  STL.64 [R1+0xb90], R12 ;  /* 0x000b900c01007387 */ /* 0x000fe20000100a00 */
[----:B------:R0:W-:Y:S03]  /*3b250*/  STL.64 [R1+0xb98], R14 ;  /* 0x000b980e01007387 */ /* 0x0001e60000100a00 */
[----:B0-----:R-:W3:Y:S01]  /*3b260*/  LDL.LU.64 R14, [R1+0xa208] ;  /* 0x00a20800010e7983 */ /* 0x001ee20000300a00 */
[----:B------:R-:W3:Y:S02]  /*3b270*/  LDL.LU.64 R12, [R1+0xa200] ;  /* 0x00a20000010c7983 */ /* 0x000ee40000300a00 */
[----:B------:R-:W3:Y:S02]  /*3b280*/  LDL.LU.64 R20, [R1+0xa1f8] ;  /* 0x00a1f80001147983 */ /* 0x000ee40000300a00 */
[----:B---3--:R-:W-:Y:S01]  /*3b290*/  HMMA.16816.F32 R24, R24, R20, R12 ;  /* 0x000000141818723c */ /* 0x008fe2000000180c */
[----:B------:R-:W2:Y:S01]  /*3b2a0*/  LDL.LU.64 R12, [R1+0xa1f0] ;  /* 0x00a1f000010c7983 */ /* 0x000ea20000300a00 */
[----:B------:R-:W2:Y:S02]  /*3b2b0*/  LDL.LU.64 R22, [R1+0xa1e8] ;  /* 0x00a1e80001167983 */ /* 0x000ea40000300a00 */
[----:B------:R-:W2:Y:S11]  /*3b2c0*/  LDL.LU.64 R20, [R1+0xa1e0] ;  /* 0x00a1e00001147983 */ /* 0x000eb60000300a00 */
[----:B------:R-:W-:Y:S08]  /*3b2d0*/  @!UPT UIADD3 URZ, URZ, URZ, URZ ;  /* 0x0000003f3f3ff290 */ /* 0x000ff0000fffe03f */
[----:B------:R0:W-:Y:S01]  /*3b2e0*/  STL.64 [R1+0x7c0], R24 ;  /* 0x0007c01801007387 */ /* 0x0001e20000100a00 */
[----:B------:R1:W-:Y:S03]  /*3b2f0*/  STL.64 [R1+0x7c8], R26 ;  /* 0x0007c81a01007387 */ /* 0x0003e60000100a00 */
[----:B0-----:R-:W3:Y:S01]  /*3b300*/  LDL.LU.64 R24, [R1+0xb70] ;  /* 0x000b700001187983 */ /* 0x001ee20000300a00 */
[----:B-1----:R-:W3:Y:S01]  /*3b310*/  LDL.LU.64 R26, [R1+0xb78] ;  /* 0x000b7800011a7983 */ /* 0x002ee20000300a00 */
[C---:B--2---:R-:W-:Y:S02]  /*3b320*/  HMMA.16816.F32 R12, R20.reuse, R12, R8 ;  /* 0x0000000c140c723c */ /* 0x044fe40000001808 */
[----:B------:R-:W2:Y:S01]  /*3b330*/  LDL.LU.64 R10, [R1+0xa1d8] ;  /* 0x00a1d800010a7983 */ /* 0x000ea20000300a00 */
[----:B------:R-:W2:Y:S11]  /*3b340*/  LDL.LU.64 R8, [R1+0xa1d0] ;  /* 0x00a1d00001087983 */ /* 0x000eb60000300a00 */
[----:B------:R-:W-:Y:S09]  /*3b350*/  @!UPT UIADD3 URZ, URZ, URZ, URZ ;  /* 0x0000003f3f3ff290 */ /* 0x000ff2000fffe03f */
[----:B------:R0:W-:Y:S01]  /*3b360*/  STL.64 [R1+0x7b0], R12 ;  /* 0x0007b00c01007387 */ /* 0x0001e20000100a00 */
[----:B------:R2:W-:Y:S03]  /*3b370*/  STL.64 [R1+0x7b8], R14 ;  /* 0x0007b80e01007387 */ /* 0x0005e60000100a00 */
[----:B0-----:R-:W2:Y:S02]  /*3b380*/  LDL.LU.64 R12, [R1+0xa1c8] ;  /* 0x00a1c800010c7983 */ /* 0x001ea40000300a00 */
[C---:B--2---:R-:W-:Y:S02]  /*3b390*/  HMMA.16816.F32 R12, R20.reuse, R12, R8 ;  /* 0x0000000c140c723c */ /* 0x044fe40000001808 */
[----:B------:R-:W2:Y:S01]  /*3b3a0*/  LDL.LU.64 R10, [R1+0xa1c0] ;  /* 0x00a1c000010a7983 */ /* 0x000ea20000300a00 */
[----:B------:R-:W2:Y:S11]  /*3b3b0*/  LDL.LU.64 R8, [R1+0xa1b8] ;  /* 0x00a1b80001087983 */ /* 0x000eb60000300a00 */
[----:B------:R-:W-:Y:S09]  /*3b3c0*/  @!UPT UIADD3 URZ, URZ, URZ, URZ ;  /* 0x0000003f3f3ff290 */ /* 0x000ff2000fffe03f */
[----:B------:R0:W-:Y:S01]  /*3b3d0*/  STL.64 [R1+0x7a0], R12 ;  /* 0x0007a00c01007387 */ /* 0x0001e20000100a00 */
[----:B------:R-:W-:Y:S03]  /*3b3e0*/  STL.64 [R1+0x7a8], R14 ;  /* 0x0007a80e01007387 */ /* 0x000fe60000100a00 */
[----:B0-----:R-:W2:Y:S02]  /*3b3f0*/  LDL.LU.64 R12, [R1+0xa1b0] ;  /* 0x00a1b000010c7983 */ /* 0x001ea40000300a00 */
[C---:B--2---:R-:W-:Y:S01]  /*3b400*/  HMMA.16816.F32 R8, R20.reuse, R12, R8 ;  /* 0x0000000c1408723c */ /* 0x044fe20000001808 */
[----:B------:R-:W-:Y:S02]  /*3b410*/  IMAD.MOV.U32 R0, RZ, RZ, R12 ;  /* 0x000000ffff007224 */ /* 0x000fe400078e000c */
[----:B------:R-:W-:Y:S11]  /*3b420*/  IMAD.MOV.U32 R2, RZ, RZ, R13 ;  /* 0x000000ffff027224 */ /* 0x000ff600078e000d */
[----:B------:R-:W-:Y:S09]  /*3b430*/  @!UPT UIADD3 URZ, URZ, URZ, URZ ;  /* 0x0000003f3f3ff290 */ /* 0x000ff2000fffe03f */
[----:B------:R-:W-:Y:S01]  /*3b440*/  STL.64 [R1+0x790], R8 ;  /* 0x0007900801007387 */ /* 0x000fe20000100a00 */
[----:B------:R0:W-:Y:S03]  /*3b450*/  STL.64 [R1+0x798], R10 ;  /* 0x0007980a01007387 */ /* 0x0001e60000100a00 */
[----:B0-----:R-:W2:Y:S01]  /*3b460*/  LDL.LU.64 R10, [R1+0xa1a8] ;  /* 0x00a1a800010a7983 */ /* 0x001ea20000300a00 */
[----:B------:R-:W2:Y:S02]  /*3b470*/  LDL.LU.64 R8, [R1+0xa1a0] ;  /* 0x00a1a00001087983 */ /* 0x000ea40000300a00 */
[----:B------:R-:W2:Y:S02]  /*3b480*/  LDL.LU.64 R12, [R1+0xa198] ;  /* 0x00a19800010c7983 */ /* 0x000ea40000300a00 */
[C---:B--2---:R-:W-:Y:S11]  /*3b490*/  HMMA.16816.F32 R8, R20.reuse, R12, R8 ;  /* 0x0000000c1408723c */ /* 0x044ff60000001808 */
[----:B------:R-:W-:Y:S11]  /*3b4a0*/  @!UPT UIADD3 URZ, URZ, URZ, URZ ;  /* 0x0000003f3f3ff290 */ /* 0x000ff6000fffe03f */
[----:B------:R-:W-:Y:S01]  /*3b4b0*/  @!UPT UIADD3 URZ, URZ, URZ, URZ ;  /* 0x0000003f3f3ff290 */ /* 0x000fe2000fffe03f */
[----:B------:R-:W-:Y:S01]  /*3b4c0*/  STL.64 [R1+0x780], R8 ;  /* 0x0007800801007387 */ /* 0x000fe20000100a00 */
[----:B------:R0:W-:Y:S03]  /*3b4d0*/  STL.64 [R1+0x788], R10 ;  /* 0x0007880a01007387 */ /* 0x0001e60000100a00 */
[----:B0-----:R-:W2:Y:S01]  /*3b4e0*/  LDL.LU.64 R10, [R1+0xa190] ;  /* 0x00a19000010a7983 */ /* 0x001ea20000300a00 */
[----:B------:R-:W4:Y:S02]  /*3b4f0*/  LDL.LU.64 R8, [R1+0xa188] ;  /* 0x00a1880001087983 */ /* 0x000f240000300a00 */
[C---:B----4-:R-:W-:Y:S11]  /*3b500*/  HMMA.16816.F32 R4, R20.reuse, R8, R4 ;  /* 0x000000081404723c */ /* 0x050ff60000001804 */
[----:B------:R-:W-:Y:S11]  /*3b510*/  @!UPT UIADD3 URZ, URZ, URZ, URZ ;  /* 0x0000003f3f3ff290 */ /* 0x000ff6000fffe03f */
[----:B------:R-:W-:Y:S01]  /*3b520*/  @!UPT UIADD3 URZ, URZ, URZ, URZ ;  /* 0x0000003f3f3ff290 */ /* 0x000fe2000fffe03f */
[----:B------:R0:W-:Y:S01]  /*3b530*/  STL.64 [R1+0x770], R4 ;  /* 0x0007700401007387 */ /* 0x0001e20000100a00 */
[----:B------:R-:W-:Y:S03]  /*3b540*/  STL.64 [R1+0x778], R6 ;  /* 0x0007780601007387 */ /* 0x000fe60000100a00 */
[----:B0-----:R-:W3:Y:S01]  /*3b550*/  LDL.LU.64 R4, [R1+0xa180] ;  /* 0x00a1800001047983 */ /* 0x001ee20000300a00 */
[----:B------:R0:W-:Y:S03]  /*3b560*/  STL.64 [R1+0xa0e8], R8 ;  /* 0x00a0e80801007387 */ /* 0x0001e60000100a00 */
[----:B0-----:R-:W4:Y:S01]  /*3b570*/  LDL.64 R8, [R1+0xc0] ;  /* 0x0000c00001087983 */ /* 0x001f220000100a00 */
[----:B---3--:R-:W-:Y:S03]  /*3b580*/  HMMA.16816.F32 R24, R20, R4, R24 ;  /* 0x000000041418723c */ /* 0x008fe60000001818 */
[----:B------:R0:W-:Y:S04]  /*3b590*/  STL.64 [R1+0xa170], R4 ;  /* 0x00a1700401007387 */ /* 0x0001e80000100a00 */
[----:B0-----:R-:W3:Y:S11]  /*3b5a0*/  LDL.64 R4, [R1+0x30] ;  /* 0x0000300001047983 */ /* 0x001ef60000100a00 */
[----:B------:R-:W-:Y:S05]  /*3b5b0*/  @!UPT UIADD3 URZ, URZ, URZ, URZ ;  /* 0x0000003f3f3ff290 */ /* 0x000fea000fffe03f */
[----:B------:R-:W-:Y:S01]  /*3b5c0*/  STL.64 [R1+0x760], R24 ;  /* 0x0007601801007387 */ /* 0x000fe20000100a00 */
[----:B------:R-:W-:Y:S02]  /*3b5d0*/  STL.64 [R1+0x768], R26 ;  /* 0x0007681a01007387 */ /* 0x000fe40000100a00 */
[----:B------:R-:W0:Y:S02]  /*3b5e0*/  LDSM.16.MT88.4 R24, [R3+0x180] ;  /* 0x000180000318783b */ /* 0x000e240000004200 */
[----:B0-----:R-:W-:Y:S02]  /*3b5f0*/  STL.64 [R1+0xa028], R26 ;  /* 0x00a0281a01007387 */ /* 0x001fe40000100a00 */
[----:B------:R0:W-:Y:S02]  /*3b600*/  STL.64 [R1+0xa020], R24 ;  /* 0x00a0201801007387 */ /* 0x0001e40000100a00 */
[----:B0-----:R-:W2:Y:S04]  /*3b610*/  LDL.64 R24, [R1+0x40] ;  /* 0x0000400001187983 */ /* 0x001ea80000100a00 */
[----:B--2---:R0:W-:Y:S04]  /*3b620*/  STL.64 [R1+0xa100], R24 ;  /* 0x00a1001801007387 */ /* 0x0041e80000100a00 */
[----:B0-----:R-:W2:Y:S01]  /*3b630*/  LDL.LU.64 R24, [R1+0xb80] ;  /* 0x000b800001187983 */ /* 0x001ea20000300a00 */
[----:B------:R-:W2:Y:S02]  /*3b640*/  LDL.LU.64 R26, [R1+0xb88] ;  /* 0x000b8800011a7983 */ /* 0x000ea40000300a00 */
[----:B---3--:R-:W-:-:S02]  /*3b650*/  IMAD.MOV.U32 R15, RZ, RZ, R4 ;  /* 0x000000ffff0f7224 */ /* 0x008fc400078e0004 */
[----:B------:R-:W-:Y:S01]  /*3b660*/  IMAD.MOV.U32 R14, RZ, RZ, R5 ;  /* 0x000000ffff0e7224 */ /* 0x000fe200078e0005 */
[C---:B--2---:R-:W-:Y:S11]  /*3b670*/  HMMA.16816.F32 R24, R20.reuse, R4, R24 ;  /* 0x000000041418723c */ /* 0x044ff60000001818 */
[----:B------:R-:W-:Y:S11]  /*3b680*/  @!UPT UIADD3 URZ, URZ, URZ, URZ ;  /* 0x0000003f3f3ff290 */ /* 0x000ff6000fffe03f */
[----:B------:R-:W-:Y:S01]  /*3b690*/  @!UPT UIADD3 URZ, URZ, URZ, URZ ;  /* 0x0000003f3f3ff290 */ /* 0x000fe2000fffe03f */
[----:B------:R-:W-:Y:S01]  /*3b6a0*/  STL.64 [R1+0xb80], R24 ;  /* 0x000b801801007387 */ /* 0x000fe20000100a00 */
[----:B------:R-:W-:Y:S02]  /*3b6b0*/  STL.64 [R1+0xb88], R26 ;  /* 0x000b881a01007387 */ /* 0x000fe40000100a00 */
[----:B------:R-:W4:Y:S02]  /*3b6c0*/  LDL.LU.64 R4, [R1+0xfb0] ;  /* 0x000fb00001047983 */ /* 0x000f240000300a00 */
[----:B------:R-:W4:Y:S01]  /*3b6d0*/  LDL.LU.64 R6, [R1+0xfb8] ;  /* 0x000fb80001067983 */ /* 0x000f220000300a00 */
[----:B------:R-:W-:Y:S01]  /*3b6e0*/  STL.64 [R1+0xa0c8], R14 ;  /* 0x00a0c80e01007387 */ /* 0x000fe20000100a00 */
[----:B------:R0:W-:Y:S02]  /*3b6f0*/  STL.64 [R1+0xa0c0], R12 ;  /* 0x00a0c00c01007387 */ /* 0x0001e40000100a00 */
[----:B0-----:R-:W-:Y:S02]  /*3b700*/  IMAD.MOV.U32 R12, RZ, RZ, R0 ;  /* 0x000000ffff0c7224 */ /* 0x001fe400078e0000 */
[----:B------:R-:W-:Y:S01]  /*3b710*/  IMAD.MOV.U32 R13, RZ, RZ, R2 ;  /* 0x000000ffff0d7224 */ /* 0x000fe200078e0002 */
[----:B------:R-:W2:Y:S01]  /*3b720*/  LDL.LU R0, [R1+0xa17c] ;  /* 0x00a17c0001007983 */ /* 0x000ea20000300800 */
[----:B------:R-:W3:Y:S03]  /*3b730*/  LDL.LU R2, [R1+0xa178] ;  /* 0x00a1780001027983 */ /* 0x000ee60000300800 */
[----:B------:R0:W-:Y:S04]  /*3b740*/  STL.64 [R1+0xa0e0], R12 ;  /* 0x00a0e00c01007387 */ /* 0x0001e80000100a00 */
[----:B0-----:R-:W2:Y:S01]  /*3b750*/  LDL.64 R12, [R1+0x10] ;  /* 0x00001000010c7983 */ /* 0x001ea20000100a00 */
[----:B----4-:R-:W-:Y:S03]  /*3b760*/  HMMA.16816.F32 R4, R20, R8, R4 ;  /* 0x000000081404723c */ /* 0x010fe60000001804 */
[----:B--2---:R0:W-:Y:S02]  /*3b770*/  STL.64 [R1+0xa108], R12 ;  /* 0x00a1080c01007387 */ /* 0x0041e40000100a00 */
[----:B0-----:R-:W-:-:S02]  /*3b780*/  IMAD.MOV.U32 R12, RZ, RZ, R17 ;  /* 0x000000ffff0c7224 */ /* 0x001fc400078e0011 */
[----:B------:R-:W-:Y:S01]  /*3b790*/  IMAD.MOV.U32 R13, RZ, RZ, R16 ;  /* 0x000000ffff0d7224 */ /* 0x000fe200078e0010 */
[----:B------:R-:W2:Y:S04]  /*3b7a0*/  LDL R17, [R1+0xb4] ;  /* 0x0000b40001117983 */ /* 0x000ea80000100800 */
[----:B------:R-:W2:Y:S01]  /*3b7b0*/  LDL R16, [R1+0xb0] ;  /* 0x0000b00001107983 */ /* 0x000ea20000100800 */
[----:B------:R0:W-:Y:S02]  /*3b7c0*/  STL.64 [R1+0xa120], R12 ;  /* 0x00a1200c01007387 */ /* 0x0001e40000100a00 */
[----:B0-----:R-:W-:Y:S02]  /*3b7d0*/  IMAD.MOV.U32 R12, RZ, RZ, R19 ;  /* 0x000000ffff0c7224 */ /* 0x001fe400078e0013 */
[----:B------:R-:W-:-:S05]  /*3b7e0*/  IMAD.MOV.U32 R13, RZ, RZ, R18 ;  /* 0x000000ffff0d7224 */ /* 0x000fca00078e0012 */
[----:B------:R0:W-:Y:S02]  /*3b7f0*/  STL.64 [R1+0xa138], R12 ;  /* 0x00a1380c01007387 */ /* 0x0001e40000100a00 */
[----:B0-----:R-:W-:Y:S02]  /*3b800*/  IMAD.MOV.U32 R12, RZ, RZ, R11 ;  /* 0x000000ffff0c7224 */ /* 0x001fe400078e000b */
[----:B------:R-:W-:-:S05]  /*3b810*/  IMAD.MOV.U32 R13, RZ, RZ, R10 ;  /* 0x000000ffff0d7224 */ /* 0x000fca00078e000a */
[----:B------:R3:W-:Y:S01]  /*3b820*/  STL.64 [R1+0xa150], R12 ;  /* 0x00a1500c01007387 */ /* 0x0007e20000100a00 */
[----:B------:R0:W-:Y:S02]  /*3b830*/  STL.64 [R1+0xb70], R4 ;  /* 0x000b700401007387 */ /* 0x0001e40000100a00 */
[----:B------:R1:W-:Y:S02]  /*3b840*/  STL.64 [R1+0xb78], R6 ;  /* 0x000b780601007387 */ /* 0x0003e40000100a00 */
[----:B---3--:R-:W-:Y:S02]  /*3b850*/  IMAD.MOV.U32 R12, RZ, RZ, R2 ;  /* 0x000000ffff0c7224 */ /* 0x008fe400078e0002 */
[----:B------:R-:W-:Y:S01]  /*3b860*/  IMAD.MOV.U32 R13, RZ, RZ, R0 ;  /* 0x000000ffff0d7224 */ /* 0x000fe200078e0000 */
[----:B0-----:R-:W2:Y:S01]  /*3b870*/  LDL.LU.64 R4, [R1+0xb60] ;  /* 0x000b600001047983 */ /* 0x001ea20000300a00 */
[----:B------:R-:W-:Y:S02]  /*3b880*/  IMAD.MOV.U32 R2, RZ, RZ, R8 ;  /* 0x000000ffff027224 */ /* 0x000fe400078e0008 */
[----:B------:R-:W-:-:S02]  /*3b890*/  IMAD.MOV.U32 R0, RZ, RZ, R9 ;  /* 0x000000ffff007224 */ /* 0x000fc400078e0009 */
[----:B-1----:R-:W2:Y:S01]  /*3b8a0*/  LDL.LU.64 R6, [R1+0xb68] ;  /* 0x000b680001067983 */ /* 0x002ea20000300a00 */
[----:B------:R-:W3:Y:S01]  /*3b8b0*/  LDL.LU.64 R8, [R1+0xb50] ;  /* 0x000b500001087983 */ /* 0x000ee20000300a00 */
[----:B------:R-:W3:Y:S02]  /*3b8c0*/  LDL.LU.64 R10, [R1+0xb58] ;  /* 0x000b5800010a7983 */ /* 0x000ee40000300a00 */
[----:B------:R-:W4:Y:S02]  /*3b8d0*/  LDL.LU.64 R24, [R1+0xb00] ;  /* 0x000b000001187983 */ /* 0x000f240000300a00 */
[----:B------:R-:W2:Y:S02]  /*3b8e0*/  LDL.LU.64 R26, [R1+0xb08] ;  /* 0x000b0800011a7983 */ /* 0x000ea40000300a00 */
[----:B--2---:R-:W-:Y:S01]  /*3b8f0*/  STL.64 [R1+0xa118], R26 ;  /* 0x00a1181a01007387 */ /* 0x004fe20000100a00 */
[----:B----4-:R0:W-:Y:S03]  /*3b900*/  STL.64 [R1+0xa110], R24 ;  /* 0x00a1101801007387 */ /* 0x0101e60000100a00 */
[----:B0-----:R-:W2:Y:S01]  /*3b910*/  LDL.LU.64 R24, [R1+0xb10] ;  /* 0x000b100001187983 */ /* 0x001ea20000300a00 */
[----:B------:R-:W4:Y:S03]  /*3b920*/  LDL.LU.64 R26, [R1+0xb18] ;  /* 0x000b1800011a7983 */ /* 0x000f260000300a00 */
[----:B----4-:R-:W-:Y:S01]  /*3b930*/  STL.64 [R1+0xa130], R26 ;  /* 0x00a1301a01007387 */ /* 0x010fe20000100a00 */
[----:B--2---:R0:W-:Y:S03]  /*3b940*/  STL.64 [R1+0xa128], R24 ;  /* 0x00a1281801007387 */ /* 0x0041e60000100a00 */
[----:B0-----:R-:W2:Y:S01]  /*3b950*/  LDL.LU.64 R24, [R1+0xb20] ;  /* 0x000b200001187983 */ /* 0x001ea20000300a00 */
[----:B------:R-:W4:Y:S01]  /*3b960*/  LDL.LU.64 R26, [R1+0xb28] ;  /* 0x000b2800011a7983 */ /* 0x000f220000300a00 */
[C---:B------:R-:W-:Y:S02]  /*3b970*/  HMMA.16816.F32 R16, R20.reuse, R16, R4 ;  /* 0x000000101410723c */ /* 0x040fe40000001804 */
        /* <DEDUP_REMOVED lines=8> */
[----:B------:R-:W4:Y:S06]  /*3ba00*/  LDL.LU.64 R4, [R1+0xa170] ;  /* 0x00a1700001047983 */ /* 0x000f2c0000300a00 */
[----:B------:R0:W-:Y:S01]  /*3ba10*/  STL.64 [R1+0xb60], R16 ;  /* 0x000b601001007387 */ /* 0x0001e20000100a00 */
[----:B------:R1:W-:Y:S04]  /*3ba20*/  STL.64 [R1+0xb68], R18 ;  /* 0x000b681201007387 */ /* 0x0003e80000100a00 */
[----:B0-----:R-:W3:Y:S01]  /*3ba30*/  LDL.LU.64 R16, [R1+0xa168] ;  /* 0x00a1680001107983 */ /* 0x001ee20000300a00 */
[C---:B--2---:R-:W-:Y:S08]  /*3ba40*/  HMMA.16816.F32 R12, R20.reuse, R12, R24 ;  /* 0x0000000c140c723c */ /* 0x044ff00000001818 */
[----:B---3--:R-:W-:Y:S01]  /*3ba50*/  HMMA.16816.F32 R8, R20, R16, R8 ;  /* 0x000000101408723c */ /* 0x008fe20000001808 */
[----:B------:R-:W-:-:S02]  /*3ba60*/  IMAD.MOV.U32 R7, RZ, RZ, R16 ;  /* 0x000000ffff077224 */ /* 0x000fc400078e0010 */
[----:B------:R-:W-:Y:S11]  /*3ba70*/  IMAD.MOV.U32 R6, RZ, RZ, R17 ;  /* 0x000000ffff067224 */ /* 0x000ff600078e0011 */
[----:B------:R-:W-:Y:S09]  /*3ba80*/  @!UPT UIADD3 URZ, URZ, URZ, URZ ;  /* 0x0000003f3f3ff290 */ /* 0x000ff2000fffe03f */
[----:B------:R0:W-:Y:S01]  /*3ba90*/  STL.64 [R1+0xb50], R8 ;  /* 0x000b500801007387 */ /* 0x0001e20000100a00 */
[----:B------:R2:W-:Y:S02]  /*3baa0*/  STL.64 [R1+0xb58], R10 ;  /* 0x000b580a01007387 */ /* 0x0005e40000100a00 */
[----:B------:R-:W3:Y:S02]  /*3bab0*/  LDL.LU.64 R16, [R1+0xfa0] ;  /* 0x000fa00001107983 */ /* 0x000ee40000300a00 */
[----:B-1----:R-:W3:Y:S01]  /*3bac0*/  LDL.LU.64 R18, [R1+0xfa8] ;  /* 0x000fa80001127983 */ /* 0x002ee20000300a00 */
[----:B0-----:R-:W3:Y:S01]  /*3bad0*/  LDL.LU.64 R8, [R1+0xf90] ;  /* 0x000f900001087983 */ /* 0x001ee20000300a00 */
[----:B--2---:R-:W2:Y:S02]  /*3bae0*/  LDL.LU.64 R10, [R1+0xf98] ;  /* 0x000f9800010a7983 */ /* 0x004ea40000300a00 */
[----:B------:R-:W-:Y:S02]  /*3baf0*/  STL.64 [R1+0xa0b8], R6 ;  /* 0x00a0b80601007387 */ /* 0x000fe40000100a00 */
[----:B----4-:R-:W-:Y:S01]  /*3bb00*/  STL.64 [R1+0xa0b0], R4 ;  /* 0x00a0b00401007387 */ /* 0x010fe20000100a00 */
[----:B------:R-:W4:Y:S01]  /*3bb10*/  LDL.LU.64 R26, [R1+0xa160] ;  /* 0x00a16000011a7983 */ /* 0x000f220000300a00 */
[----:B------:R-:W4:Y:S02]  /*3bb20*/  LDL.LU.64 R24, [R1+0xa158] ;  /* 0x00a1580001187983 */ /* 0x000f240000300a00 */
[----:B------:R0:W-:Y:S02]  /*3bb30*/  STL.64 [R1+0xb40], R12 ;  /* 0x000b400c01007387 */ /* 0x0001e40000100a00 */
[----:B------:R4:W-:Y:S01]  /*3bb40*/  STL.64 [R1+0xb48], R14 ;  /* 0x000b480e01007387 */ /* 0x0009e20000100a00 */
[----:B0-----:R-:W4:Y:S02]  /*3bb50*/  LDL.LU.64 R12, [R1+0xa150] ;  /* 0x00a15000010c7983 */ /* 0x001f240000300a00 */
[C---:B----4-:R-:W-:Y:S02]  /*3bb60*/  HMMA.16816.F32 R12, R20.reuse, R12, R24 ;  /* 0x0000000c140c723c */ /* 0x050fe40000001818 */
[----:B------:R-:W4:Y:S01]  /*3bb70*/  LDL.LU.64 R26, [R1+0xa148] ;  /* 0x00a14800011a7983 */ /* 0x000f220000300a00 */
[----:B------:R-:W4:Y:S11]  /*3bb80*/  LDL.LU.64 R24, [R1+0xa140] ;  /* 0x00a1400001187983 */ /* 0x000f360000300a00 */
[----:B------:R-:W-:Y:S09]  /*3bb90*/  @!UPT UIADD3 URZ, URZ, URZ, URZ ;  /* 0x0000003f3f3ff290 */ /* 0x000ff2000fffe03f */
[----:B------:R0:W-:Y:S01]  /*3bba0*/  STL.64 [R1+0xb30], R12 ;  /* 0x000b300c01007387 */ /* 0x0001e20000100a00 */
[----:B------:R4:W-:Y:S03]  /*3bbb0*/  STL.64 [R1+0xb38], R14 ;  /* 0x000b380e01007387 */ /* 0x0009e60000100a00 */
[----:B0-----:R-:W4:Y:S02]  /*3bbc0*/  LDL.LU.64 R12, [R1+0xa138] ;  /* 0x00a13800010c7983 */ /* 0x001f240000300a00 */
[C---:B----4-:R-:W-:Y:S02]  /*3bbd0*/  HMMA.16816.F32 R12, R20.reuse, R12, R24 ;  /* 0x0000000c140c723c */ /* 0x050fe40000001818 */
[----:B------:R-:W4:Y:S01]  /*3bbe0*/  LDL.LU.64 R26, [R1+0xa130] ;  /* 0x00a13000011a7983 */ /* 0x000f220000300a00 */
[----:B------:R-:W4:Y:S11]  /*3bbf0*/  LDL.LU.64 R24, [R1+0xa128] ;  /* 0x00a1280001187983 */ /* 0x000f360000300a00 */
[----:B------:R-:W-:Y:S09]  /*3bc00*/  @!UPT UIADD3 URZ, URZ, URZ, URZ ;  /* 0x0000003f3f3ff290 */ /* 0x000ff2000fffe03f */
[----:B------:R0:W-:Y:S01]  /*3bc10*/  STL.64 [R1+0xb20], R12 ;  /* 0x000b200c01007387 */ /* 0x0001e20000100a00 */
[----:B------:R4:W-:Y:S03]  /*3bc20*/  STL.64 [R1+0xb28], R14 ;  /* 0x000b280e01007387 */ /* 0x0009e60000100a00 */
[----:B0-----:R-:W4:Y:S01]  /*3bc30*/  LDL.LU.64 R12, [R1+0xa120] ;  /* 0x00a12000010c7983 */ /* 0x001f220000300a00 */
[----:B------:R-:W-:Y:S02]  /*3bc40*/  IMAD.MOV.U32 R4, RZ, RZ, R29 ;  /* 0x000000ffff047224 */ /* 0x000fe400078e001d */
[----:B------:R-:W-:Y:S01]  /*3bc50*/  IMAD.MOV.U32 R5, RZ, RZ, R28 ;  /* 0x000000ffff057224 */ /* 0x000fe200078e001c */
[C---:B----4-:R-:W-:Y:S01]  /*3bc60*/  HMMA.16816.F32 R12, R20.reuse, R12, R24 ;  /* 0x0000000c140c723c */ /* 0x050fe20000001818 */
[----:B------:R-:W4:Y:S01]  /*3bc70*/  LDL.LU.64 R26, [R1+0xa118] ;  /* 0x00a11800011a7983 */ /* 0x000f220000300a00 */
[----:B------:R-:W4:Y:S11]  /*3bc80*/  LDL.LU.64 R24, [R1+0xa110] ;  /* 0x00a1100001187983 */ /* 0x000f360000300a00 */
[----:B------:R-:W-:Y:S10]  /*3bc90*/  @!UPT UIADD3 URZ, URZ, URZ, URZ ;  /* 0x0000003f3f3ff290 */ /* 0x000ff4000fffe03f */
[----:B------:R0:W-:Y:S01]  /*3bca0*/  STL.64 [R1+0xb10], R12 ;  /* 0x000b100c01007387 */ /* 0x0001e20000100a00 */
[----:B------:R-:W-:Y:S03]  /*3bcb0*/  STL.64 [R1+0xb18], R14 ;  /* 0x000b180e01007387 */ /* 0x000fe60000100a00 */
[----:B0-----:R-:W2:Y:S01]  /*3bcc0*/  LDL.LU.64 R12, [R1+0xa108] ;  /* 0x00a10800010c7983 */ /* 0x001ea20000300a00 */
[C---:B----4-:R-:W-:Y:S03]  /*3bcd0*/  HMMA.16816.F32 R4, R20.reuse, R4, R24 ;  /* 0x000000041404723c */ /* 0x050fe60000001818 */
[----:B------:R-:W3:Y:S11]  /*3bce0*/  LDL.LU.64 R24, [R1+0xa100] ;  /* 0x00a1000001187983 */ /* 0x000ef60000300a00 */
[----:B------:R-:W-:Y:S09]  /*3bcf0*/  @!UPT UIADD3 URZ, URZ, URZ, URZ ;  /* 0x0000003f3f3ff290 */ /* 0x000ff2000fffe03f */
[----:B------:R0:W-:Y:S01]  /*3bd00*/  STL.64 [R1+0xb00], R4 ;  /* 0x000b000401007387 */ /* 0x0001e20000100a00 */
[----:B------:R1:W-:Y:S03]  /*3bd10*/  STL.64 [R1+0xb08], R6 ;  /* 0x000b080601007387 */ /* 0x0003e60000100a00 */
[----:B0-----:R-:W4:Y:S01]  /*3bd20*/  LDL.LU.64 R4, [R1+0xf60] ;  /* 0x000f600001047983 */ /* 0x001f220000300a00 */
[----:B-1----:R-:W2:Y:S01]  /*3bd30*/  LDL.LU.64 R6, [R1+0xf68] ;  /* 0x000f680001067983 */ /* 0x002ea20000300a00 */
[----:B---3--:R-:W-:Y:S02]  /*3bd40*/  HMMA.16816.F32 R20, R20, R24, R16 ;  /* 0x000000181414723c */ /* 0x008fe40000001810 */
[----:B--2---:R-:W-:Y:S01]  /*3bd50*/  STL.64 [R1+0xa0d8], R6 ;  /* 0x00a0d80601007387 */ /* 0x004fe20000100a00 */
[----:B----4-:R0:W-:Y:S03]  /*3bd60*/  STL.64 [R1+0xa0d0], R4 ;  /* 0x00a0d00401007387 */ /* 0x0101e60000100a00 */
[----:B0-----:R-:W2:Y:S01]  /*3bd70*/  LDL.LU.64 R4, [R1+0xf70] ;  /* 0x000f700001047983 */ /* 0x001ea20000300a00 */
[----:B------:R-:W2:Y:S02]  /*3bd80*/  LDL.LU.64 R6, [R1+0xf78] ;  /* 0x000f780001067983 */ /* 0x000ea40000300a00 */
[----:B------:R-:W3:Y:S02]  /*3bd90*/  LDL.LU.64 R18, [R1+0xa0f8] ;  /* 0x00a0f80001127983 */ /* 0x000ee40000300a00 */
[----:B------:R-:W3:Y:S11]  /*3bda0*/  LDL.LU.64 R16, [R1+0xa0f0] ;  /* 0x00a0f00001107983 */ /* 0x000ef60000300a00 */
[----:B------:R-:W-:Y:S01]  /*3bdb0*/  @!UPT UIADD3 URZ, URZ, URZ, URZ ;  /* 0x0000003f3f3ff290 */ /* 0x000fe2000fffe03f */
[----:B------:R0:W-:Y:S01]  /*3bdc0*/  STL.64 [R1+0x750], R20 ;  /* 0x0007501401007387 */ /* 0x0001e20000100a00 */
[----:B------:R-:W-:Y:S03]  /*3bdd0*/  STL.64 [R1+0x758], R22 ;  /* 0x0007581601007387 */ /* 0x000fe60000100a00 */
[----:B0-----:R-:W3:Y:S01]  /*3bde0*/  LDL.64 R20, [R1+0x20] ;  /* 0x0000200001147983 */ /* 0x001ee20000100a00 */
[----:B------:R0:W-:Y:S03]  /*3bdf0*/  STL.64 [R1+0xa038], R24 ;  /* 0x00a0381801007387 */ /* 0x0001e60000100a00 */
[----:B0-----:R-:W4:Y:S01]  /*3be00*/  LDL.LU.64 R24, [R1+0xf80] ;  /* 0x000f800001187983 */ /* 0x001f220000300a00 */
[----:B------:R-:W4:Y:S01]  /*3be10*/  LDL.LU.64 R26, [R1+0xf88] ;  /* 0x000f8800011a7983 */ /* 0x000f220000300a00 */
[C---:B---3--:R-:W-:Y:S08]  /*3be20*/  HMMA.16816.F32 R8, R16.reuse, R20, R8 ;  /* 0x000000141008723c */ /* 0x048ff00000001808 */
[----:B----4-:R-:W-:Y:S11]  /*3be30*/  HMMA.16816.F32 R24, R16, R12, R24 ;  /* 0x0000000c1018723c */ /* 0x010ff60000001818 */
[----:B------:R-:W-:Y:S04]  /*3be40*/  @!UPT UIADD3 URZ, URZ, URZ, URZ ;  /* 0x0000003f3f3ff290 */ /* 0x000fe8000fffe03f */
[----:B------:R0:W-:Y:S01]  /*3be50*/  STL.64 [R1+0x740], R8 ;  /* 0x0007400801007387 */ /* 0x0001e20000100a00 */
[----:B------:R1:W-:Y:S03]  /*3be60*/  STL.64 [R1+0x748], R10 ;  /* 0x0007480a01007387 */ /* 0x0003e60000100a00 */
[----:B0-----:R-:W3:Y:S01]  /*3be70*/  LDL.LU.64 R8, [R1+0xa0e8] ;  /* 0x00a0e80001087983 */ /* 0x001ee20000300a00 */
[----:B-1----:R-:W-:Y:S02]  /*3be80*/  IMAD.MOV.U32 R11, RZ, RZ, R20 ;  /* 0x000000ffff0b7224 */ /* 0x002fe400078e0014 */
[----:B------:R-:W-:Y:S02]  /*3be90*/  IMAD.MOV.U32 R10, RZ, RZ, R21 ;  /* 0x000000ffff0a7224 */ /* 0x000fe400078e0015 */
[----:B------:R-:W4:Y:S01]  /*3bea0*/  LDL.LU.64 R20, [R1+0xae0] ;  /* 0x000ae00001147983 */ /* 0x000f220000300a00 */
[----:B------:R-:W4:Y:S02]  /*3beb0*/  LDL.LU.64 R22, [R1+0xae8] ;  /* 0x000ae80001167983 */ /* 0x000f240000300a00 */
[----:B------:R0:W-:Y:S02]  /*3bec0*/  STL.64 [R1+0x730], R24 ;  /* 0x0007301801007387 */ /* 0x0001e40000100a00 */
[----:B------:R-:W-:Y:S02]  /*3bed0*/  STL.64 [R1+0x738], R26 ;  /* 0x0007381a01007387 */ /* 0x000fe40000100a00 */
[----:B0-----:R-:W-:-:S02]  /*3bee0*/  IMAD.MOV.U32 R25, RZ, RZ, R12 ;  /* 0x000000ffff197224 */ /* 0x001fc400078e000c */
[----:B------:R-:W-:Y:S02]  /*3bef0*/  IMAD.MOV.U32 R24, RZ, RZ, R13 ;  /* 0x000000ffff187224 */ /* 0x000fe400078e000d */
[----:B------:R-:W2:Y:S03]  /*3bf00*/  LDL.LU.64 R12, [R1+0xa0e0] ;  /* 0x00a0e000010c7983 */ /* 0x000ea60000300a00 */
[----:B------:R0:W-:Y:S02]  /*3bf10*/  STL.64 [R1+0xa050], R24 ;  /* 0x00a0501801007387 */ /* 0x0001e40000100a00 */
[----:B0-----:R-:W3:Y:S01]  /*3bf20*/  LDL.64 R24, [R1+0x80] ;  /* 0x0000800001187983 */ /* 0x001ee20000100a00 */
[C---:B--2---:R-:W-:Y:S03]  /*3bf30*/  HMMA.16816.F32 R12, R16.reuse, R12, R4 ;  /* 0x0000000c100c723c */ /* 0x044fe60000001804 */
[----:B---3--:R0:W-:Y:S04]  /*3bf40*/  STL.64 [R1+0xa060], R24 ;  /* 0x00a0601801007387 */ /* 0x0081e80000100a00 */
[----:B0-----:R-:W2:Y:S01]  /*3bf50*/  LDL.LU.64 R24, [R1+0xf50] ;  /* 0x000f500001187983 */ /* 0x001ea20000300a00 */
[----:B------:R-:W2:Y:S02]  /*3bf60*/  LDL.LU.64 R26, [R1+0xf58] ;  /* 0x000f5800011a7983 */ /* 0x000ea40000300a00 */
[----:B------:R-:W3:Y:S02]  /*3bf70*/  LDL.LU.64 R6, [R1+0xa0d8] ;  /* 0x00a0d80001067983 */ /* 0x000ee40000300a00 */
[----:B------:R-:W3:Y:S11]  /*3bf80*/  LDL.LU.64 R4, [R1+0xa0d0] ;  /* 0x00a0d00001047983 */ /* 0x000ef60000300a00 */
[----:B------:R-:W-:Y:S01]  /*3bf90*/  STL.64 [R1+0x720], R12 ;  /* 0x0007200c01007387 */ /* 0x000fe20000100a00 */
[----:B------:R0:W-:Y:S03]  /*3bfa0*/  STL.64 [R1+0x728], R14 ;  /* 0x0007280e01007387 */ /* 0x0001e60000100a00 */
[----:B0-----:R-:W2:Y:S01]  /*3bfb0*/  LDL.LU.64 R14, [R1+0xa0c8] ;  /* 0x00a0c800010e7983 */ /* 0x001ea20000300a00 */
[----:B------:R-:W3:Y:S02]  /*3bfc0*/  LDL.LU.64 R12, [R1+0xa0c0] ;  /* 0x00a0c000010c7983 */ /* 0x000ee40000300a00 */
[C---:B---3--:R-:W-:Y:S11]  /*3bfd0*/  HMMA.16816.F32 R4, R16.reuse, R12, R4 ;  /* 0x0000000c1004723c */ /* 0x048ff60000001804 */
[----:B------:R-:W-:Y:S11]  /*3bfe0*/  @!UPT UIADD3 URZ, URZ, URZ, URZ ;  /* 0x0000003f3f3ff290 */ /* 0x000ff6000fffe03f */
[----:B------:R-:W-:Y:S01]  /*3bff0*/  @!UPT UIADD3 URZ, URZ, URZ, URZ ;  /* 0x0000003f3f3ff290 */ /* 0x000fe2000fffe03f */
[----:B------:R-:W-:Y:S01]  /*3c000*/  STL.64 [R1+0x710], R4 ;  /* 0x0007100401007387 */ /* 0x000fe20000100a00 */
[----:B------:R0:W-:Y:S03]  /*3c010*/  STL.64 [R1+0x718], R6 ;  /* 0x0007180601007387 */ /* 0x0001e60000100a00 */
[----:B0-----:R-:W3:Y:S01]  /*3c020*/  LDL.LU.64 R6, [R1+0xa0b8] ;  /* 0x00a0b80001067983 */ /* 0x001ee20000300a00 */
[----:B------:R-:W4:Y:S02]  /*3c030*/  LDL.LU.64 R4, [R1+0xa0b0] ;  /* 0x00a0b00001047983 */ /* 0x000f240000300a00 */
[----:B------:R-:W-:Y:S01]  /*3c040*/  STL.64 [R1+0xa058], R12 ;  /* 0x00a0580c01007387 */ /* 0x000fe20000100a00 */
[----:B--2---:R-:W-:Y:S01]  /*3c050*/  HMMA.16816.F32 R24, R16, R8, R24 ;  /* 0x000000081018723c */ /* 0x004fe20000001818 */
[----:B------:R0:W-:Y:S06]  /*3c060*/  STL.64 [R1+0xa048], R8 ;  /* 0x00a0480801007387 */ /* 0x0001ec0000100a00 */
[----:B0-----:R-:W-:-:S02]  /*3c070*/  IMAD.MOV.U32 R8, RZ, RZ, R15 ;  /* 0x000000ffff087224 */ /* 0x001fc400078e000f */
[----:B------:R-:W-:Y:S01]  /*3c080*/  IMAD.MOV.U32 R9, RZ, RZ, R14 ;  /* 0x000000ffff097224 */ /* 0x000fe200078e000e */
[----:B------:R-:W-:Y:S11]  /*3c090*/  STL.64 [R1+0xa098], R10 ;  /* 0x00a0980a01007387 */ /* 0x000ff60000100a00 */
[----:B------:R-:W-:Y:S02]  /*3c0a0*/  @!UPT UIADD3 URZ, URZ, URZ, URZ ;  /* 0x0000003f3f3ff290 */ /* 0x000fe4000fffe03f */
[----:B------:R-:W-:Y:S01]  /*3c0b0*/  STL.64 [R1+0x700], R24 ;  /* 0x0007001801007387 */ /* 0x000fe20000100a00 */
[----:B------:R-:W-:Y:S01]  /*3c0c0*/  STL.64 [R1+0x708], R26 ;  /* 0x0007081a01007387 */ /* 0x000fe20000100a00 */
[C---:B----4-:R-:W-:Y:S02]  /*3c0d0*/  HMMA.16816.F32 R12, R16.reuse, R4, R20 ;  /* 0x00000004100c723c */ /* 0x050fe40000001814 */
[----:B------:R-:W-:Y:S04]  /*3c0e0*/  STL.64 [R1+0xa068], R4 ;  /* 0x00a0680401007387 */ /* 0x000fe80000100a00 */
[----:B------:R-:W0:Y:S11]  /*3c0f0*/  LDSM.16.MT88.4 R20, [R3+0x200] ;  /* 0x000200000314783b */ /* 0x000e360000004200 */
[----:B------:R-:W-:Y:S06]  /*3c100*/  @!UPT UIADD3 URZ, URZ, URZ, URZ ;  /* 0x0000003f3f3ff290 */ /* 0x000fec000fffe03f */
[----:B------:R1:W-:Y:S01]  /*3c110*/  STL.64 [R1+0x6f0], R12 ;  /* 0x0006f00c01007387 */ /* 0x0003e20000100a00 */
[----:B------:R2:W-:Y:S03]  /*3c120*/  STL.64 [R1+0x6f8], R14 ;  /* 0x0006f80e01007387 */ /* 0x0005e60000100a00 */
[----:B-1----:R-:W4:Y:S01]  /*3c130*/  LDL.LU.64 R12, [R1+0xf20] ;  /* 0x000f2000010c7983 */ /* 0x002f220000300a00 */
[----:B--2---:R-:W2:Y:S02]  /*3c140*/  LDL.LU.64 R14, [R1+0xf28] ;  /* 0x000f2800010e7983 */ /* 0x004ea40000300a00 */
[----:B---3--:R-:W-:Y:S02]  /*3c150*/  IMAD.MOV.U32 R4, RZ, RZ, R7 ;  /* 0x000000ffff047224 */ /* 0x008fe400078e0007 */
[----:B------:R-:W-:Y:S01]  /*3c160*/  IMAD.MOV.U32 R5, RZ, RZ, R6 ;  /* 0x000000ffff057224 */ /* 0x000fe200078e0006 */
[----:B--2---:R-:W-:Y:S01]  /*3c170*/  STL.64 [R1+0xa0a8], R14 ;  /* 0x00a0a80e01007387 */ /* 0x004fe20000100a00 */
[----:B----4-:R1:W-:Y:S03]  /*3c180*/  STL.64 [R1+0xa0a0], R12 ;  /* 0x00a0a00c01007387 */ /* 0x0103e60000100a00 */
[----:B-1----:R-:W2:Y:S01]  /*3c190*/  LDL.LU.64 R12, [R1+0xaf0] ;  /* 0x000af000010c7983 */ /* 0x002ea20000300a00 */
[----:B------:R-:W2:Y:S02]  /*3c1a0*/  LDL.LU.64 R14, [R1+0xaf8] ;  /* 0x000af800010e7983 */ /* 0x000ea40000300a00 */
[----:B------:R1:W-:Y:S02]  /*3c1b0*/  STL.64 [R1+0xa080], R4 ;  /* 0x00a0800401007387 */ /* 0x0003e40000100a00 */
[----:B-1----:R-:W3:Y:S01]  /*3c1c0*/  LDL.64 R4, [R1+0xb0] ;  /* 0x0000b00001047983 */ /* 0x002ee20000100a00 */
[----:B------:R-:W4:Y:S02]  /*3c1d0*/  LDL.LU.64 R24, [R1+0xef0] ;  /* 0x000ef00001187983 */ /* 0x000f240000300a00 */
[----:B------:R-:W2:Y:S02]  /*3c1e0*/  LDL.LU.64 R26, [R1+0xef8] ;  /* 0x000ef800011a7983 */ /* 0x000ea40000300a00 */
[----:B--2---:R-:W-:Y:S01]  /*3c1f0*/  STL.64 [R1+0xa078], R26 ;  /* 0x00a0781a01007387 */ /* 0x004fe20000100a00 */
[----:B----4-:R1:W-:Y:S03]  /*3c200*/  STL.64 [R1+0xa070], R24 ;  /* 0x00a0701801007387 */ /* 0x0103e60000100a00 */
[----:B-1----:R-:W2:Y:S01]  /*3c210*/  LDL.LU.64 R24, [R1+0xac0] ;  /* 0x000ac00001187983 */ /* 0x002ea20000300a00 */
[----:B------:R-:W4:Y:S01]  /*3c220*/  LDL.LU.64 R26, [R1+0xac8] ;  /* 0x000ac800011a7983 */ /* 0x000f220000300a00 */
[----:B------:R-:W-:Y:S02]  /*3c230*/  HMMA.16816.F32 R8, R16, R8, R12 ;  /* 0x000000081008723c */ /* 0x000fe4000000180c */
[----:B----4-:R-:W-:Y:S01]  /*3c240*/  STL.64 [R1+0xa090], R26 ;  /* 0x00a0901a01007387 */ /* 0x010fe20000100a00 */
[----:B--2---:R1:W-:Y:S03]  /*3c250*/  STL.64 [R1+0xa088], R24 ;  /* 0x00a0881801007387 */ /* 0x0043e60000100a00 */
[----:B-1----:R-:W2:Y:S01]  /*3c260*/  LDL.LU.64 R24, [R1+0xad0] ;  /* 0x000ad00001187983 */ /* 0x002ea20000300a00 */
[----:B------:R-:W2:Y:S02]  /*3c270*/  LDL.LU.64 R26, [R1+0xad8] ;  /* 0x000ad800011a7983 */ /* 0x000ea40000300a00 */
[----:B0-----:R-:W-:Y:S02]  /*3c280*/  STL.64 [R1+0x9f10], R22 ;  /* 0x009f101601007387 */ /* 0x001fe40000100a00 */
[----:B------:R0:W-:Y:S01]  /*3c290*/  STL.64 [R1+0x9f08], R20 ;  /* 0x009f081401007387 */ /* 0x0001e20000100a00 */
[----:B------:R-:W4:Y:S01]  /*3c2a0*/  LDL.LU.64 R14, [R1+0xa0a8] ;  /* 0x00a0a800010e7983 */ /* 0x000f220000300a00 */
[----:B------:R-:W4:Y:S02]  /*3c2b0*/  LDL.LU.64 R12, [R1+0xa0a0] ;  /* 0x00a0a000010c7983 */ /* 0x000f240000300a00 */
[----:B0-----:R-:W-:-:S02]  /*3c2c0*/  IMAD.MOV.U32 R20, RZ, RZ, R2 ;  /* 0x000000ffff147224 */ /* 0x001fc400078e0002 */
[----:B------:R-:W-:-:S06]  /*3c2d0*/  IMAD.MOV.U32 R21, RZ, RZ, R0 ;  /* 0x000000ffff157224 */ /* 0x000fcc00078e0000 */
[----:B------:R-:W-:Y:S01]  /*3c2e0*/  STL.64 [R1+0xaf0], R8 ;  /* 0x000af00801007387 */ /* 0x000fe20000100a00 */
[----:B------:R0:W-:Y:S03]  /*3c2f0*/  STL.64 [R1+0xaf8], R10 ;  /* 0x000af80a01007387 */ /* 0x0001e60000100a00 */
[----:B0-----:R-:W2:Y:S01]  /*3c300*/  LDL.LU.64 R10, [R1+0xa098] ;  /* 0x00a09800010a7983 */ /* 0x001ea20000300a00 */
[----:B---3--:R-:W-:Y:S02]  /*3c310*/  IMAD.MOV.U32 R2, RZ, RZ, R4 ;  /* 0x000000ffff027224 */ /* 0x008fe400078e0004 */
[----:B------:R-:W-:Y:S01]  /*3c320*/  IMAD.MOV.U32 R0, RZ, RZ, R5 ;  /* 0x000000ffff007224 */ /* 0x000fe200078e0005 */
[C---:B----4-:R-:W-:Y:S08]  /*3c330*/  HMMA.16816.F32 R12, R16.reuse, R20, R12 ;  /* 0x00000014100c723c */ /* 0x050ff0000000180c */
[C---:B--2---:R-:W-:Y:S11]  /*3c340*/  HMMA.16816.F32 R24, R16.reuse, R4, R24 ;  /* 0x000000041018723c */ /* 0x044ff60000001818 */
[----:B------:R-:W-:Y:S04]  /*3c350*/  @!UPT UIADD3 URZ, URZ, URZ, URZ ;  /* 0x0000003f3f3ff290 */ /* 0x000fe8000fffe03f */
[----:B------:R0:W-:Y:S01]  /*3c360*/  STL.64 [R1+0xae0], R12 ;  /* 0x000ae00c01007387 */ /* 0x0001e20000100a00 */
[----:B------:R1:W-:Y:S03]  /*3c370*/  STL.64 [R1+0xae8], R14 ;  /* 0x000ae80e01007387 */ /* 0x0003e60000100a00 */
[----:B0-----:R-:W2:Y:S01]  /*3c380*/  LDL.LU.64 R12, [R1+0xaa0] ;  /* 0x000aa000010c7983 */ /* 0x001ea20000300a00 */
[----:B-1----:R-:W2:Y:S02]  /*3c390*/  LDL.LU.64 R14, [R1+0xaa8] ;  /* 0x000aa800010e7983 */ /* 0x002ea40000300a00 */
[----:B------:R-:W3:Y:S02]  /*3c3a0*/  LDL.64 R8, [R1+0x70] ;  /* 0x0000700001087983 */ /* 0x000ee40000100a00 */
[----:B------:R-:W-:Y:S01]  /*3c3b0*/  STL [R1+0x9fa4], R20 ;  /* 0x009fa41401007387 */ /* 0x000fe20000100800 */
[----:B------:R0:W-:Y:S04]  /*3c3c0*/  STL [R1+0x9fa0], R21 ;  /* 0x009fa01501007387 */ /* 0x0001e80000100800 */
[----:B0-----:R-:W4:Y:S01]  /*3c3d0*/  LDL.64 R20, [R1+0x90] ;  /* 0x0000900001147983 */ /* 0x001f220000100a00 */
[----:B------:R-:W-:Y:S02]  /*3c3e0*/  STL.64 [R1+0xad0], R24 ;  /* 0x000ad01801007387 */ /* 0x000fe40000100a00 */
[----:B------:R0:W-:Y:S02]  /*3c3f0*/  STL.64 [R1+0xad8], R26 ;  /* 0x000ad81a01007387 */ /* 0x0001e40000100a00 */
[----:B0-----:R-:W2:Y:S01]  /*3c400*/  LDL.LU.64 R26, [R1+0xa090] ;  /* 0x00a09000011a7983 */ /* 0x001ea20000300a00 */
[----:B------:R-:W2:Y:S02]  /*3c410*/  LDL.LU.64 R24, [R1+0xa088] ;  /* 0x00a0880001187983 */ /* 0x000ea40000300a00 */
[----:B------:R-:W2:Y:S02]  /*3c420*/  LDL.LU.64 R4, [R1+0xa080] ;  /* 0x00a0800001047983 */ /* 0x000ea40000300a00 */
[----:B------:R-:W-:Y:S01]  /*3c430*/  STL [R1+0x9fac], R0 ;  /* 0x009fac0001007387 */ /* 0x000fe20000100800 */
[----:B------:R-:W-:Y:S01]  /*3c440*/  STL [R1+0x9fa8], R2 ;  /* 0x009fa80201007387 */ /* 0x000fe20000100800 */
[C---:B--2---:R-:W-:Y:S03]  /*3c450*/  HMMA.16816.F32 R4, R16.reuse, R4, R24 ;  /* 0x000000041004723c */ /* 0x044fe60000001818 */
[----:B------:R-:W4:Y:S01]  /*3c460*/  LDL.LU.64 R26, [R1+0xa078] ;  /* 0x00a07800011a7983 */ /* 0x000f220000300a00 */
[----:B------:R-:W4:Y:S11]  /*3c470*/  LDL.LU.64 R24, [R1+0xa070] ;  /* 0x00a0700001187983 */ /* 0x000f360000300a00 */
[----:B------:R-:W-:Y:S08]  /*3c480*/  @!UPT UIADD3 URZ, URZ, URZ, URZ ;  /* 0x0000003f3f3ff290 */ /* 0x000ff0000fffe03f */
[----:B------:R0:W-:Y:S01]  /*3c490*/  STL.64 [R1+0xac0], R4 ;  /* 0x000ac00401007387 */ /* 0x0001e20000100a00 */
[----:B------:R-:W-:Y:S03]  /*3c4a0*/  STL.64 [R1+0xac8], R6 ;  /* 0x000ac80601007387 */ /* 0x000fe60000100a00 */
[----:B0-----:R-:W2:Y:S01]  /*3c4b0*/  LDL.LU.64 R4, [R1+0xa068] ;  /* 0x00a0680001047983 */ /* 0x001ea20000300a00 */
[C---:B----4-:R-:W-:Y:S11]  /*3c4c0*/  HMMA.16816.F32 R24, R16.reuse, R20, R24 ;  /* 0x000000141018723c */ /* 0x050ff60000001818 */
[----:B------:R-:W-:Y:S11]  /*3c4d0*/  @!UPT UIADD3 URZ, URZ, URZ, URZ ;  /* 0x0000003f3f3ff290 */ /* 0x000ff6000fffe03f */
[----:B------:R-:W-:Y:S01]  /*3c4e0*/  @!UPT UIADD3 URZ, URZ, URZ, URZ ;  /* 0x0000003f3f3ff290 */ /* 0x000fe2000fffe03f */
[----:B------:R0:W-:Y:S01]  /*3c4f0*/  STL.64 [R1+0xab0], R24 ;  /* 0x000ab01801007387 */ /* 0x0001e20000100a00 */
[----:B------:R-:W-:Y:S03]  /*3c500*/  STL.64 [R1+0xab8], R26 ;  /* 0x000ab81a01007387 */ /* 0x000fe60000100a00 */
[----:B0-----:R-:W4:Y:S01]  /*3c510*/  LDL.LU.64 R24, [R1+0xa060] ;  /* 0x00a0600001187983 */ /* 0x001f220000300a00 */
[----:B------:R-:W-:Y:S02]  /*3c520*/  IMAD.MOV.U32 R7, RZ, RZ, R20 ;  /* 0x000000ffff077224 */ /* 0x000fe400078e0014 */
[----:B------:R-:W-:Y:S02]  /*3c530*/  IMAD.MOV.U32 R6, RZ, RZ, R21 ;  /* 0x000000ffff067224 */ /* 0x000fe400078e0015 */
[----:B------:R-:W3:Y:S01]  /*3c540*/  LDL.LU.64 R20, [R1+0xa90] ;  /* 0x000a900001147983 */ /* 0x000ee20000300a00 */
[----:B------:R-:W3:Y:S02]  /*3c550*/  LDL.LU.64 R22, [R1+0xa98] ;  /* 0x000a980001167983 */ /* 0x000ee40000300a00 */
[----:B------:R-:W-:Y:S02]  /*3c560*/  STL.64 [R1+0x9fb8], R6 ;  /* 0x009fb80601007387 */ /* 0x000fe40000100a00 */
[----:B--2---:R0:W-:Y:S02]  /*3c570*/  STL.64 [R1+0x9fb0], R4 ;  /* 0x009fb00401007387 */ /* 0x0041e40000100a00 */
[----:B0-----:R-:W2:Y:S01]  /*3c580*/  LDL.64 R4, [R1+0x60] ;  /* 0x0000600001047983 */ /* 0x001ea20000100a00 */
[C---:B----4-:R-:W-:Y:S11]  /*3c590*/  HMMA.16816.F32 R12, R16.reuse, R24, R12 ;  /* 0x00000018100c723c */ /* 0x050ff6000000180c */
[----:B------:R-:W-:Y:S11]  /*3c5a0*/  @!UPT UIADD3 URZ, URZ, URZ, URZ ;  /* 0x0000003f3f3ff290 */ /* 0x000ff6000fffe03f */
[----:B------:R-:W-:Y:S01]  /*3c5b0*/  @!UPT UIADD3 URZ, URZ, URZ, URZ ;  /* 0x0000003f3f3ff290 */ /* 0x000fe2000fffe03f */
[----:B------:R0:W-:Y:S01]  /*3c5c0*/  STL.64 [R1+0xaa0], R12 ;  /* 0x000aa00c01007387 */ /* 0x0001e20000100a00 */
[----:B------:R1:W-:Y:S03]  /*3c5d0*/  STL.64 [R1+0xaa8], R14 ;  /* 0x000aa80e01007387 */ /* 0x0003e60000100a00 */
[----:B0-----:R-:W4:Y:S01]  /*3c5e0*/  LDL.LU.64 R12, [R1+0xa058] ;  /* 0x00a05800010c7983 */ /* 0x001f220000300a00 */
[----:B-1----:R-:W-:Y:S02]  /*3c5f0*/  IMAD.MOV.U32 R15, RZ, RZ, R24 ;  /* 0x000000ffff0f7224 */ /* 0x002fe400078e0018 */
[----:B------:R-:W-:Y:S02]  /*3c600*/  IMAD.MOV.U32 R14, RZ, RZ, R25 ;  /* 0x000000ffff0e7224 */ /* 0x000fe400078e0019 */
[----:B------:R-:W2:Y:S03]  /*3c610*/  LDL.LU.64 R24, [R1+0xa050] ;  /* 0x00a0500001187983 */ /* 0x000ea60000300a00 */
[----:B------:R-:W-:Y:S01]  /*3c620*/  STL.64 [R1+0x9fd8], R14 ;  /* 0x009fd80e01007387 */ /* 0x000fe20000100a00 */
[----:B----4-:R0:W-:Y:S04]  /*3c630*/  STL.64 [R1+0x9fd0], R12 ;  /* 0x009fd00c01007387 */ /* 0x0101e80000100a00 */
[----:B0-----:R-:W4:Y:S01]  /*3c640*/  LDL.64 R12, [R1] ;  /* 0x00000000010c7983 */ /* 0x001f220000100a00 */
[----:B---3--:R-:W-:Y:S03]  /*3c650*/  HMMA.16816.F32 R20, R16, R8, R20 ;  /* 0x000000081014723c */ /* 0x008fe60000001814 */
[----:B----4-:R2:W-:Y:S02]  /*3c660*/  STL.64 [R1+0x9ff0], R12 ;  /* 0x009ff00c01007387 */ /* 0x0105e40000100a00 */
[----:B--2---:R-:W-:-:S02]  /*3c670*/  IMAD.MOV.U32 R12, RZ, RZ, R25 ;  /* 0x000000ffff0c7224 */ /* 0x004fc400078e0019 */
[----:B------:R-:W-:Y:S02]  /*3c680*/  IMAD.MOV.U32 R13, RZ, RZ, R24 ;  /* 0x000000ffff0d7224 */ /* 0x000fe400078e0018 */
[----:B------:R-:W2:Y:S03]  /*3c690*/  LDL.64 R24, [R1+0x50] ;  /* 0x0000500001187983 */ /* 0x000ea60000100a00 */
[----:B------:R0:W-:Y:S02]  /*3c6a0*/  STL.64 [R1+0xa008], R12 ;  /* 0x00a0080c01007387 */ /* 0x0001e40000100a00 */
[----:B0-----:R-:W-:Y:S02]  /*3c6b0*/  IMAD.MOV.U32 R12, RZ, RZ, R11 ;  /* 0x000000ffff0c7224 */ /* 0x001fe400078e000b */
[----:B------:R-:W-:-:S05]  /*3c6c0*/  IMAD.MOV.U32 R13, RZ, RZ, R10 ;  /* 0x000000ffff0d7224 */ /* 0x000fca00078e000a */
[----:B------:R0:W-:Y:S04]  /*3c6d0*/  STL.64 [R1+0xa030], R12 ;  /* 0x00a0300c01007387 */ /* 0x0001e80000100a00 */
[----:B0-----:R-:W3:Y:S01]  /*3c6e0*/  LDL.LU.64 R12, [R1+0xa80] ;  /* 0x000a8000010c7983 */ /* 0x001ee20000300a00 */
[----:B------:R-:W3:Y:S02]  /*3c6f0*/  LDL.LU.64 R14, [R1+0xa88] ;  /* 0x000a8800010e7983 */ /* 0x000ee40000300a00 */
[----:B------:R-:W-:Y:S02]  /*3c700*/  STL.64 [R1+0xa90], R20 ;  /* 0x000a901401007387 */ /* 0x000fe40000100a00 */
[----:B------:R0:W-:Y:S02]  /*3c710*/  STL.64 [R1+0xa98], R22 ;  /* 0x000a981601007387 */ /* 0x0001e40000100a00 */
[----:B0-----:R-:W-:-:S02]  /*3c720*/  IMAD.MOV.U32 R23, RZ, RZ, R8 ;  /* 0x000000ffff177224 */ /* 0x001fc400078e0008 */
[----:B------:R-:W-:Y:S02]  /*3c730*/  IMAD.MOV.U32 R22, RZ, RZ, R9 ;  /* 0x000000ffff167224 */ /* 0x000fe400078e0009 */
[----:B------:R-:W4:Y:S03]  /*3c740*/  LDL.LU.64 R8, [R1+0xa048] ;  /* 0x00a0480001087983 */ /* 0x000f260000300a00 */
[----:B------:R0:W-:Y:S02]  /*3c750*/  STL.64 [R1+0xa040], R22 ;  /* 0x00a0401601007387 */ /* 0x0001e40000100a00 */
[----:B------:R-:W-:Y:S02]  /*3c760*/  IMAD.MOV.U32 R11, RZ, RZ, R4 ;  /* 0x000000ffff0b7224 */ /* 0x000fe400078e0004 */
[----:B------:R-:W-:Y:S01]  /*3c770*/  IMAD.MOV.U32 R10, RZ, RZ, R5 ;  /* 0x000000ffff0a7224 */ /* 0x000fe200078e0005 */
[C---:B---3--:R-:W-:Y:S11]  /*3c780*/  HMMA.16816.F32 R12, R16.reuse, R4, R12 ;  /* 0x00000004100c723c */ /* 0x048ff6000000180c */
[----:B------:R-:W-:Y:S11]  /*3c790*/  @!UPT UIADD3 URZ, URZ, URZ, URZ ;  /* 0x0000003f3f3ff290 */ /* 0x000ff6000fffe03f */
[----:B------:R-:W-:Y:S01]  /*3c7a0*/  @!UPT UIADD3 URZ, URZ, URZ, URZ ;  /* 0x0000003f3f3ff290 */ /* 0x000fe2000fffe03f */
[----:B------:R1:W-:Y:S01]  /*3c7b0*/  STL.64 [R1+0xa80], R12 ;  /* 0x000a800c01007387 */ /* 0x0003e20000100a00 */
[----:B------:R3:W-:Y:S02]  /*3c7c0*/  STL.64 [R1+0xa88], R14 ;  /* 0x000a880e01007387 */ /* 0x0007e40000100a00 */
[----:B------:R-:W2:Y:S02]  /*3c7d0*/  LDL.LU.64 R20, [R1+0xa70] ;  /* 0x000a700001147983 */ /* 0x000ea40000300a00 */
[----:B0-----:R-:W2:Y:S01]  /*3c7e0*/  LDL.LU.64 R22, [R1+0xa78] ;  /* 0x000a780001167983 */ /* 0x001ea20000300a00 */
[----:B-1----:R-:W2:Y:S01]  /*3c7f0*/  LDL.LU.64 R12, [R1+0xea0] ;  /* 0x000ea000010c7983 */ /* 0x002ea20000300a00 */
[----:B---3--:R-:W3:Y:S02]  /*3c800*/  LDL.LU.64 R14, [R1+0xea8] ;  /* 0x000ea800010e7983 */ /* 0x008ee40000300a00 */
[----:B------:R-:W-:Y:S02]  /*3c810*/  STL.64 [R1+0x9fc8], R10 ;  /* 0x009fc80a01007387 */ /* 0x000fe40000100a00 */
[----:B----4-:R0:W-:Y:S02]  /*3c820*/  STL.64 [R1+0x9fc0], R8 ;  /* 0x009fc00801007387 */ /* 0x0101e40000100a00 */
[----:B0-----:R-:W4:Y:S01]  /*3c830*/  LDL.LU.64 R8, [R1+0xe60] ;  /* 0x000e600001087983 */ /* 0x001f220000300a00 */
[----:B------:R-:W2:Y:S03]  /*3c840*/  LDL.LU.64 R10, [R1+0xe68] ;  /* 0x000e6800010a7983 */ /* 0x000ea60000300a00 */
        /* <DEDUP_REMOVED lines=21> */
[----:B---3--:R-:W-:Y:S01]  /*3c9a0*/  HMMA.16816.F32 R16, R16, R24, R12 ;  /* 0x000000181010723c */ /* 0x008fe2000000180c */
[----:B------:R-:W2:Y:S01]  /*3c9b0*/  LDL.LU.64 R12, [R1+0xa030] ;  /* 0x00a03000010c7983 */ /* 0x000ea20000300a00 */
[----:B------:R-:W-:Y:S02]  /*3c9c0*/  IMAD.MOV.U32 R0, RZ, RZ, R24 ;  /* 0x000000ffff007224 */ /* 0x000fe400078e0018 */
[----:B------:R-:W-:Y:S11]  /*3c9d0*/  IMAD.MOV.U32 R2, RZ, RZ, R25 ;  /* 0x000000ffff027224 */ /* 0x000ff600078e0019 */
[----:B------:R-:W-:Y:S08]  /*3c9e0*/  @!UPT UIADD3 URZ, URZ, URZ, URZ ;  /* 0x0000003f3f3ff290 */ /* 0x000ff0000fffe03f */
[----:B------:R0:W-:Y:S01]  /*3c9f0*/  STL.64 [R1+0x6e0], R16 ;  /* 0x0006e01001007387 */ /* 0x0001e20000100a00 */
[----:B------:R1:W-:Y:S02]  /*3ca00*/  STL.64 [R1+0x6e8], R18 ;  /* 0x0006e81201007387 */ /* 0x0003e40000100a00 */
[----:B------:R-:W2:Y:S02]  /*3ca10*/  LDL.LU.64 R26, [R1+0xa028] ;  /* 0x00a02800011a7983 */ /* 0x000ea40000300a00 */
[----:B------:R-:W2:Y:S01]  /*3ca20*/  LDL.LU.64 R24, [R1+0xa020] ;  /* 0x00a0200001187983 */ /* 0x000ea20000300a00 */
        /* <DEDUP_REMOVED lines=33> */
[----:B------:R-:W-:Y:S01]  /*3cc40*/  STL.64 [R1+0x9ee8], R12 ;  /* 0x009ee80c01007387 */ /* 0x000fe20000100a00 */
[C---:B----4-:R-:W-:Y:S11]  /*3cc50*/  HMMA.16816.F32 R4, R24.reuse, R8, R4 ;  /* 0x000000081804723c */ /* 0x050ff60000001804 */
[----:B------:R-:W-:Y:S11]  /*3cc60*/  @!UPT UIADD3 URZ, URZ, URZ, URZ ;  /* 0x0000003f3f3ff290 */ /* 0x000ff6000fffe03f */
[----:B------:R-:W-:Y:S01]  /*3cc70*/  @!UPT UIADD3 URZ, URZ, URZ, URZ ;  /* 0x0000003f3f3ff290 */ /* 0x000fe2000fffe03f */
[----:B------:R-:W-:Y:S01]  /*3cc80*/  STL.64 [R1+0x690], R4 ;  /* 0x0006900401007387 */ /* 0x000fe20000100a00 */
[----:B------:R0:W-:Y:S03]  /*3cc90*/  STL.64 [R1+0x698], R6 ;  /* 0x0006980601007387 */ /* 0x0001e60000100a00 */
[----:B0-----:R-:W4:Y:S01]  /*3cca0*/  LDL.LU.64 R6, [R1+0x9fb8] ;  /* 0x009fb80001067983 */ /* 0x001f220000300a00 */
[----:B------:R-:W3:Y:S02]  /*3ccb0*/  LDL.LU.64 R4, [R1+0x9fb0] ;  /* 0x009fb00001047983 */ /* 0x000ee40000300a00 */
[----:B------:R-:W-:Y:S01]  /*3ccc0*/  STL.64 [R1+0x9ef0], R8 ;  /* 0x009ef00801007387 */ /* 0x000fe20000100a00 */
[----:B---3--:R-:W-:Y:S01]  /*3ccd0*/  HMMA.16816.F32 R16, R24, R4, R16 ;  /* 0x000000041810723c */ /* 0x008fe20000001810 */
[----:B------:R-:W-:Y:S11]  /*3cce0*/  STL.64 [R1+0x9f90], R4 ;  /* 0x009f900401007387 */ /* 0x000ff60000100a00 */
[----:B------:R-:W-:Y:S11]  /*3ccf0*/  @!UPT UIADD3 URZ, URZ, URZ, URZ ;  /* 0x0000003f3f3ff290 */ /* 0x000ff6000fffe03f */
[----:B------:R-:W-:Y:S01]  /*3cd00*/  STL.64 [R1+0x680], R16 ;  /* 0x0006801001007387 */ /* 0x000fe20000100a00 */
[----:B------:R-:W-:Y:S02]  /*3cd10*/  STL.64 [R1+0x688], R18 ;  /* 0x0006881201007387 */ /* 0x000fe40000100a00 */
[----:B------:R-:W0:Y:S02]  /*3cd20*/  LDSM.16.MT88.4 R16, [R3+0x280] ;  /* 0x000280000310783b */ /* 0x000e240000004200 */
[----:B0-----:R-:W-:Y:S02]  /*3cd30*/  STL.64 [R1+0x9e68], R18 ;  /* 0x009e681201007387 */ /* 0x001fe40000100a00 */
[----:B------:R0:W-:Y:S02]  /*3cd40*/  STL.64 [R1+0x9e60], R16 ;  /* 0x009e601001007387 */ /* 0x0001e40000100a00 */
[----:B0-----:R-:W-:Y:S02]  /*3cd50*/  IMAD.MOV.U32 R16, RZ, RZ, R0 ;  /* 0x000000ffff107224 */ /* 0x001fe400078e0000 */
[----:B------:R-:W-:Y:S01]  /*3cd60*/  IMAD.MOV.U32 R17, RZ, RZ, R2 ;  /* 0x000000ffff117224 */ /* 0x000fe200078e0002 */
[----:B------:R-:W3:Y:S01]  /*3cd70*/  LDL.LU R0, [R1+0x9fac] ;  /* 0x009fac0001007983 */ /* 0x000ee20000300800 */
[----:B------:R-:W3:Y:S03]  /*3cd80*/  LDL.LU R2, [R1+0x9fa8] ;  /* 0x009fa80001027983 */ /* 0x000ee60000300800 */
[----:B------:R0:W-:Y:S02]  /*3cd90*/  STL.64 [R1+0x9f18], R16 ;  /* 0x009f181001007387 */ /* 0x0001e40000100a00 */
[----:B0-----:R-:W-:-:S02]  /*3cda0*/  IMAD.MOV.U32 R16, RZ, RZ, R20 ;  /* 0x000000ffff107224 */ /* 0x001fc400078e0014 */
[----:B------:R-:W-:Y:S01]  /*3cdb0*/  IMAD.MOV.U32 R17, RZ, RZ, R21 ;  /* 0x000000ffff117224 */ /* 0x000fe200078e0015 */
[----:B------:R-:W3:Y:S01]  /*3cdc0*/  LDL.LU R20, [R1+0x9fa4] ;  /* 0x009fa40001147983 */ /* 0x000ee20000300800 */
[----:B------:R-:W3:Y:S03]  /*3cdd0*/  LDL.LU R21, [R1+0x9fa0] ;  /* 0x009fa00001157983 */ /* 0x000ee60000300800 */
[----:B------:R2:W-:Y:S01]  /*3cde0*/  STL.64 [R1+0x9f30], R16 ;  /* 0x009f301001007387 */ /* 0x0005e20000100a00 */
[----:B------:R-:W3:Y:S02]  /*3cdf0*/  LDL.LU.64 R8, [R1+0xa40] ;  /* 0x000a400001087983 */ /* 0x000ee40000300a00 */
[----:B--2---:R-:W-:Y:S02]  /*3ce00*/  IMAD.MOV.U32 R16, RZ, RZ, R11 ;  /* 0x000000ffff107224 */ /* 0x004fe400078e000b */
[----:B------:R-:W-:-:S02]  /*3ce10*/  IMAD.MOV.U32 R17, RZ, RZ, R10 ;  /* 0x000000ffff117224 */ /* 0x000fc400078e000a */
[----:B------:R-:W3:Y:S03]  /*3ce20*/  LDL.LU.64 R10, [R1+0xa48] ;  /* 0x000a4800010a7983 */ /* 0x000ee60000300a00 */
[----:B------:R0:W-:Y:S02]  /*3ce30*/  STL.64 [R1+0x9f48], R16 ;  /* 0x009f481001007387 */ /* 0x0001e40000100a00 */
[----:B0-----:R-:W-:Y:S02]  /*3ce40*/  IMAD.MOV.U32 R16, RZ, RZ, R23 ;  /* 0x000000ffff107224 */ /* 0x001fe400078e0017 */
[----:B------:R-:W-:-:S05]  /*3ce50*/  IMAD.MOV.U32 R17, RZ, RZ, R22 ;  /* 0x000000ffff117224 */ /* 0x000fca00078e0016 */
[----:B------:R0:W-:Y:S01]  /*3ce60*/  STL.64 [R1+0x9f60], R16 ;  /* 0x009f601001007387 */ /* 0x0001e20000100a00 */
[----:B------:R-:W2:Y:S02]  /*3ce70*/  LDL.64 R12, [R1+0xa0] ;  /* 0x0000a000010c7983 */ /* 0x000ea40000100a00 */
[----:B0-----:R-:W-:Y:S02]  /*3ce80*/  IMAD.MOV.U32 R16, RZ, RZ, R15 ;  /* 0x000000ffff107224 */ /* 0x001fe400078e000f */
[----:B------:R-:W-:Y:S01]  /*3ce90*/  IMAD.MOV.U32 R17, RZ, RZ, R14 ;  /* 0x000000ffff117224 */ /* 0x000fe200078e000e */
[----:B--2---:R0:W-:Y:S04]  /*3cea0*/  STL.64 [R1+0x9f98], R12 ;  /* 0x009f980c01007387 */ /* 0x0041e80000100a00 */
[----:B0-----:R-:W2:Y:S01]  /*3ceb0*/  LDL.64 R12, [R1+0x30] ;  /* 0x00003000010c7983 */ /* 0x001ea20000100a00 */
[----:B------:R0:W-:Y:S03]  /*3cec0*/  STL.64 [R1+0x9f78], R16 ;  /* 0x009f781001007387 */ /* 0x0001e60000100a00 */
[----:B0-----:R-:W2:Y:S01]  /*3ced0*/  LDL.LU.64 R16, [R1+0xa50] ;  /* 0x000a500001107983 */ /* 0x001ea20000300a00 */
[----:B------:R-:W2:Y:S01]  /*3cee0*/  LDL.LU.64 R18, [R1+0xa58] ;  /* 0x000a580001127983 */ /* 0x000ea20000300a00 */
[----:B---3--:R-:W-:Y:S01]  /*3cef0*/  HMMA.16816.F32 R8, R24, R20, R8 ;  /* 0x000000141808723c */ /* 0x008fe20000001808 */
[----:B------:R-:W-:-:S02]  /*3cf00*/  IMAD.MOV.U32 R4, RZ, RZ, R2 ;  /* 0x000000ffff047224 */ /* 0x000fc400078e0002 */
[----:B------:R-:W-:-:S05]  /*3cf10*/  IMAD.MOV.U32 R5, RZ, RZ, R0 ;  /* 0x000000ffff057224 */ /* 0x000fca00078e0000 */
[----:B--2---:R-:W-:Y:S01]  /*3cf20*/  HMMA.16816.F32 R16, R24, R12, R16 ;  /* 0x0000000c1810723c */ /* 0x004fe20000001810 */
[----:B------:R-:W-:Y:S02]  /*3cf30*/  IMAD.MOV.U32 R2, RZ, RZ, R12 ;  /* 0x000000ffff027224 */ /* 0x000fe400078e000c */
[----:B------:R-:W-:Y:S11]  /*3cf40*/  IMAD.MOV.U32 R0, RZ, RZ, R13 ;  /* 0x000000ffff007224 */ /* 0x000ff600078e000d */
[----:B------:R-:W-:Y:S09]  /*3cf50*/  @!UPT UIADD3 URZ, URZ, URZ, URZ ;  /* 0x0000003f3f3ff290 */ /* 0x000ff2000fffe03f */
[----:B------:R-:W-:Y:S01]  /*3cf60*/  STL.64 [R1+0xa60], R16 ;  /* 0x000a601001007387 */ /* 0x000fe20000100a00 */
[----:B------:R-:W-:Y:S02]  /*3cf70*/  STL.64 [R1+0xa68], R18 ;  /* 0x000a681201007387 */ /* 0x000fe40000100a00 */
[----:B------:R-:W2:Y:S02]  /*3cf80*/  LDL.LU.64 R12, [R1+0xa20] ;  /* 0x000a2000010c7983 */ /* 0x000ea40000300a00 */
[----:B------:R-:W2:Y:S01]  /*3cf90*/  LDL.LU.64 R14, [R1+0xa28] ;  /* 0x000a2800010e7983 */ /* 0x000ea20000300a00 */
[----:B------:R0:W-:Y:S01]  /*3cfa0*/  STL.64 [R1+0xa50], R8 ;  /* 0x000a500801007387 */ /* 0x0001e20000100a00 */
[----:B------:R1:W-:Y:S03]  /*3cfb0*/  STL.64 [R1+0xa58], R10 ;  /* 0x000a580a01007387 */ /* 0x0003e60000100a00 */
[----:B0-----:R-:W3:Y:S01]  /*3cfc0*/  LDL.LU.64 R8, [R1+0xa10] ;  /* 0x000a100001087983 */ /* 0x001ee20000300a00 */
[----:B-1----:R-:W3:Y:S02]  /*3cfd0*/  LDL.LU.64 R10, [R1+0xa18] ;  /* 0x000a1800010a7983 */ /* 0x002ee40000300a00 */
[----:B------:R-:W2:Y:S02]  /*3cfe0*/  LDL.LU.64 R20, [R1+0x9b0] ;  /* 0x0009b00001147983 */ /* 0x000ea40000300a00 */
[----:B------:R-:W2:Y:S02]  /*3cff0*/  LDL.LU.64 R22, [R1+0x9b8] ;  /* 0x0009b80001167983 */ /* 0x000ea40000300a00 */
[----:B--2---:R-:W-:Y:S01]  /*3d000*/  STL.64 [R1+0x9f28], R22 ;  /* 0x009f281601007387 */ /* 0x004fe20000100a00 */
[----:B------:R0:W-:Y:S03]  /*3d010*/  STL.64 [R1+0x9f20], R20 ;  /* 0x009f201401007387 */ /* 0x0001e60000100a00 */
[----:B0-----:R-:W2:Y:S01]  /*3d020*/  LDL.LU.64 R20, [R1+0x9c0] ;  /* 0x0009c00001147983 */ /* 0x001ea20000300a00 */
[----:B------:R-:W2:Y:S03]  /*3d030*/  LDL.LU.64 R22, [R1+0x9c8] ;  /* 0x0009c80001167983 */ /* 0x000ea60000300a00 */
        /* <DEDUP_REMOVED lines=11> */
[----:B------:R-:W2:Y:S02]  /*3d0f0*/  LDL.LU.64 R22, [R1+0x9f8] ;  /* 0x0009f80001167983 */ /* 0x000ea40000300a00 */
[----:B----4-:R-:W-:-:S02]  /*3d100*/  IMAD.MOV.U32 R16, RZ, RZ, R7 ;  /* 0x000000ffff107224 */ /* 0x010fc400078e0007 */
[----:B------:R-:W-:Y:S02]  /*3d110*/  IMAD.MOV.U32 R17, RZ, RZ, R6 ;  /* 0x000000ffff117224 */ /* 0x000fe400078e0006 */
[C---:B------:R-:W-:Y:S01]  /*3d120*/  HMMA.16816.F32 R4, R24.reuse, R4, R12 ;  /* 0x000000041804723c */ /* 0x040fe2000000180c */
[----:B--2---:R-:W-:Y:S01]  /*3d130*/  STL.64 [R1+0x9f88], R22 ;  /* 0x009f881601007387 */ /* 0x004fe20000100a00 */
[----:B------:R0:W-:Y:S03]  /*3d140*/  STL.64 [R1+0x9f80], R20 ;  /* 0x009f801401007387 */ /* 0x0001e60000100a00 */
[----:B0-----:R-:W2:Y:S01]  /*3d150*/  LDL.LU.64 R20, [R1+0xa00] ;  /* 0x000a000001147983 */ /* 0x001ea20000300a00 */
[----:B------:R-:W2:Y:S02]  /*3d160*/  LDL.LU.64 R22, [R1+0xa08] ;  /* 0x000a080001167983 */ /* 0x000ea40000300a00 */
[----:B------:R-:W3:Y:S11]  /*3d170*/  LDL.LU.64 R12, [R1+0x9f98] ;  /* 0x009f9800010c7983 */ /* 0x000ef60000300a00 */
[----:B------:R-:W-:Y:S04]  /*3d180*/  @!UPT UIADD3 URZ, URZ, URZ, URZ ;  /* 0x0000003f3f3ff290 */ /* 0x000fe8000fffe03f */
[----:B------:R0:W-:Y:S01]  /*3d190*/  STL.64 [R1+0xa40], R4 ;  /* 0x000a400401007387 */ /* 0x0001e20000100a00 */
[----:B------:R1:W-:Y:S04]  /*3d1a0*/  STL.64 [R1+0xa48], R6 ;  /* 0x000a480601007387 */ /* 0x0003e80000100a00 */
[----:B0-----:R-:W4:Y:S01]  /*3d1b0*/  LDL.LU.64 R4, [R1+0x9f90] ;  /* 0x009f900001047983 */ /* 0x001f220000300a00 */
[C---:B---3--:R-:W-:Y:S08]  /*3d1c0*/  HMMA.16816.F32 R8, R24.reuse, R12, R8 ;  /* 0x0000000c1808723c */ /* 0x048ff00000001808 */
[----:B--2---:R-:W-:Y:S01]  /*3d1d0*/  HMMA.16816.F32 R16, R24, R16, R20 ;  /* 0x000000101810723c */ /* 0x004fe20000001814 */
[----:B-1----:R-:W-:-:S02]  /*3d1e0*/  IMAD.MOV.U32 R7, RZ, RZ, R12 ;  /* 0x000000ffff077224 */ /* 0x002fc400078e000c */
[----:B------:R-:W-:Y:S11]  /*3d1f0*/  IMAD.MOV.U32 R6, RZ, RZ, R13 ;  /* 0x000000ffff067224 */ /* 0x000ff600078e000d */
[----:B------:R-:W-:Y:S01]  /*3d200*/  @!UPT UIADD3 URZ, URZ, URZ, URZ ;  /* 0x0000003f3f3ff290 */ /* 0x000fe2000fffe03f */
[----:B------:R-:W-:Y:S01]  /*3d210*/  STL.64 [R1+0xa30], R8 ;  /* 0x000a300801007387 */ /* 0x000fe20000100a00 */
[----:B------:R-:W-:Y:S02]  /*3d220*/  STL.64 [R1+0xa38], R10 ;  /* 0x000a380a01007387 */ /* 0x000fe40000100a00 */
[----:B------:R-:W-:Y:S02]  /*3d230*/  STL.64 [R1+0x9f00], R6 ;  /* 0x009f000601007387 */ /* 0x000fe40000100a00 */
[----:B----4-:R0:W-:Y:S02]  /*3d240*/  STL.64 [R1+0x9ef8], R4 ;  /* 0x009ef80401007387 */ /* 0x0101e40000100a00 */
[----:B0-----:R-:W2:Y:S01]  /*3d250*/  LDL.64 R4, [R1+0x20] ;  /* 0x0000200001047983 */ /* 0x001ea20000100a00 */
[----:B------:R-:W3:Y:S02]  /*3d260*/  LDL.LU.64 R8, [R1+0xd80] ;  /* 0x000d800001087983 */ /* 0x000ee40000300a00 */
[----:B------:R-:W3:Y:S02]  /*3d270*/  LDL.LU.64 R10, [R1+0xd88] ;  /* 0x000d8800010a7983 */ /* 0x000ee40000300a00 */
[----:B------:R-:W4:Y:S01]  /*3d280*/  LDL.LU.64 R12, [R1+0xd70] ;  /* 0x000d7000010c7983 */ /* 0x000f220000300a00 */
[----:B------:R-:W4:Y:S01]  /*3d290*/  LDL.LU.64 R14, [R1+0xd78] ;  /* 0x000d7800010e7983 */ /* 0x000f220000300a00 */
[----:B------:R-:W2:Y:S02]  /*3d2a0*/  LDL.LU.64 R22, [R1+0x9f88] ;  /* 0x009f880001167983 */ /* 0x000ea40000300a00 */
[----:B------:R-:W2:Y:S02]  /*3d2b0*/  LDL.LU.64 R20, [R1+0x9f80] ;  /* 0x009f800001147983 */ /* 0x000ea40000300a00 */
[----:B------:R0:W-:Y:S01]  /*3d2c0*/  STL.64 [R1+0xa20], R16 ;  /* 0x000a201001007387 */ /* 0x0001e20000100a00 */
[----:B------:R2:W-:Y:S04]  /*3d2d0*/  STL.64 [R1+0xa28], R18 ;  /* 0x000a281201007387 */ /* 0x0005e80000100a00 */
[----:B0-----:R-:W2:Y:S02]  /*3d2e0*/  LDL.LU.64 R16, [R1+0x9f78] ;  /* 0x009f780001107983 */ /* 0x001ea40000300a00 */
        /* <DEDUP_REMOVED lines=28> */
[----:B--2---:R-:W-:Y:S02]  /*3d4b0*/  HMMA.16816.F32 R24, R24, R16, R20 ;  /* 0x000000101818723c */ /* 0x004fe40000001814 */
[----:B------:R-:W2:Y:S01]  /*3d4c0*/  LDL.LU.64 R22, [R1+0x9f10] ;  /* 0x009f100001167983 */ /* 0x000ea20000300a00 */
[----:B------:R-:W2:Y:S11]  /*3d4d0*/  LDL.LU.64 R20, [R1+0x9f08] ;  /* 0x009f080001147983 */ /* 0x000eb60000300a00 */
[----:B------:R-:W-:Y:S09]  /*3d4e0*/  @!UPT UIADD3 URZ, URZ, URZ, URZ ;  /* 0x0000003f3f3ff290 */ /* 0x000ff2000fffe03f */
[----:B------:R0:W-:Y:S01]  /*3d4f0*/  STL.64 [R1+0x670], R24 ;  /* 0x0006701801007387 */ /* 0x0001e20000100a00 */
[----:B------:R-:W-:Y:S03]  /*3d500*/  STL.64 [R1+0x678], R26 ;  /* 0x0006781a01007387 */ /* 0x000fe60000100a00 */
[----:B0-----:R-:W3:Y:S04]  /*3d510*/  LDL R24, [R1+0x10] ;  /* 0x0000100001187983 */ /* 0x001ee80000100800 */
[----:B------:R-:W3:Y:S01]  /*3d520*/  LDL R25, [R1+0x14] ;  /* 0x0000140001197983 */ /* 0x000ee20000100800 */
[----:B------:R0:W-:Y:S03]  /*3d530*/  STL.64 [R1+0x9e78], R16 ;  /* 0x009e781001007387 */ /* 0x0001e60000100a00 */
[----:B0-----:R-:W2:Y:S01]  /*3d540*/  LDL.LU.64 R16, [R1+0xd90] ;  /* 0x000d900001107983 */ /* 0x001ea20000300a00 */
[----:B------:R-:W2:Y:S02]  /*3d550*/  LDL.LU.64 R18, [R1+0xd98] ;  /* 0x000d980001127983 */ /* 0x000ea40000300a00 */
[C---:B--2---:R-:W-:Y:S08]  /*3d560*/  HMMA.16816.F32 R16, R20.reuse, R4, R16 ;  /* 0x000000041410723c */ /* 0x044ff00000001810 */
[----:B---3--:R-:W-:Y:S11]  /*3d570*/  HMMA.16816.F32 R24, R20, R24, R8 ;  /* 0x000000181418723c */ /* 0x008ff60000001808 */
[----:B------:R-:W-:Y:S04]  /*3d580*/  @!UPT UIADD3 URZ, URZ, URZ, URZ ;  /* 0x0000003f3f3ff290 */ /* 0x000fe8000fffe03f */
[----:B------:R0:W-:Y:S01]  /*3d590*/  STL.64 [R1+0x660], R16 ;  /* 0x0006601001007387 */ /* 0x0001e20000100a00 */
[----:B------:R1:W-:Y:S02]  /*3d5a0*/  STL.64 [R1+0x668], R18 ;  /* 0x0006681201007387 */ /* 0x0003e40000100a00 */
[----:B------:R-:W2:Y:S02]  /*3d5b0*/  LDL.LU.64 R6, [R1+0x9f00] ;  /* 0x009f000001067983 */ /* 0x000ea40000300a00 */
[----:B0-----:R-:W-:Y:S02]  /*3d5c0*/  IMAD.MOV.U32 R16, RZ, RZ, R29 ;  /* 0x000000ffff107224 */ /* 0x001fe400078e001d */
[----:B------:R-:W-:Y:S02]  /*3d5d0*/  IMAD.MOV.U32 R17, RZ, RZ, R28 ;  /* 0x000000ffff117224 */ /* 0x000fe400078e001c */
[----:B-1----:R-:W-:Y:S02]  /*3d5e0*/  IMAD.MOV.U32 R19, RZ, RZ, R4 ;  /* 0x000000ffff137224 */ /* 0x002fe400078e0004 */
[----:B------:R-:W-:-:S02]  /*3d5f0*/  IMAD.MOV.U32 R18, RZ, RZ, R5 ;  /* 0x000000ffff127224 */ /* 0x000fc400078e0005 */
[----:B------:R-:W3:Y:S03]  /*3d600*/  LDL.LU.64 R4, [R1+0x9ef8] ;  /* 0x009ef80001047983 */ /* 0x000ee60000300a00 */
[----:B------:R4:W-:Y:S02]  /*3d610*/  STL.64 [R1+0x9e88], R18 ;  /* 0x009e881201007387 */ /* 0x0009e40000100a00 */
[----:B------:R-:W2:Y:S01]  /*3d620*/  LDL.LU.64 R8, [R1+0x9ef0] ;  /* 0x009ef00001087983 */ /* 0x000ea20000300a00 */
[C---:B----4-:R-:W-:Y:S01]  /*3d630*/  HMMA.16816.F32 R16, R20.reuse, R16, R12 ;  /* 0x000000101410723c */ /* 0x050fe2000000180c */
[----:B------:R0:W-:Y:S01]  /*3d640*/  STL.64 [R1+0x650], R24 ;  /* 0x0006501801007387 */ /* 0x0001e20000100a00 */
[----:B------:R1:W-:Y:S03]  /*3d650*/  STL.64 [R1+0x658], R26 ;  /* 0x0006581a01007387 */ /* 0x0003e60000100a00 */
[----:B0-----:R-:W3:Y:S01]  /*3d660*/  LDL.LU.64 R24, [R1+0x900] ;  /* 0x0009000001187983 */ /* 0x001ee20000300a00 */
[----:B-1----:R-:W3:Y:S02]  /*3d670*/  LDL.LU.64 R26, [R1+0x908] ;  /* 0x00090800011a7983 */ /* 0x002ee40000300a00 */
[----:B------:R-:W4:Y:S11]  /*3d680*/  LDL.LU.64 R12, [R1+0x9ee8] ;  /* 0x009ee800010c7983 */ /* 0x000f360000300a00 */
[----:B------:R-:W-:Y:S04]  /*3d690*/  @!UPT UIADD3 URZ, URZ, URZ, URZ ;  /* 0x0000003f3f3ff290 */ /* 0x000fe8000fffe03f */
[----:B------:R0:W-:Y:S01]  /*3d6a0*/  STL.64 [R1+0x640], R16 ;  /* 0x0006401001007387 */ /* 0x0001e20000100a00 */
[----:B------:R-:W-:Y:S03]  /*3d6b0*/  STL.64 [R1+0x648], R18 ;  /* 0x0006481201007387 */ /* 0x000fe60000100a00 */
[----:B0-----:R-:W2:Y:S04]  /*3d6c0*/  LDL.64 R16, [R1+0x70] ;  /* 0x0000700001107983 */ /* 0x001ea80000100a00 */
[----:B--2---:R0:W-:Y:S04]  /*3d6d0*/  STL.64 [R1+0x9e98], R16 ;  /* 0x009e981001007387 */ /* 0x0041e80000100a00 */
[----:B0-----:R-:W2:Y:S01]  /*3d6e0*/  LDL.LU.64 R16, [R1+0xd60] ;  /* 0x000d600001107983 */ /* 0x001ea20000300a00 */
[----:B------:R-:W2:Y:S02]  /*3d6f0*/  LDL.LU.64 R18, [R1+0xd68] ;  /* 0x000d680001127983 */ /* 0x000ea40000300a00 */
[----:B----4-:R0:W-:Y:S01]  /*3d700*/  STL.64 [R1+0x9ee0], R12 ;  /* 0x009ee00c01007387 */ /* 0x0101e20000100a00 */
[C---:B--2---:R-:W-:Y:S01]  /*3d710*/  HMMA.16816.F32 R16, R20.reuse, R12, R16 ;  /* 0x0000000c1410723c */ /* 0x044fe20000001810 */
[----:B0-----:R-:W2:Y:S11]  /*3d720*/  LDL.LU.64 R12, [R1+0x910] ;  /* 0x00091000010c7983 */ /* 0x001eb60000300a00 */
[----:B------:R-:W-:Y:S11]  /*3d730*/  @!UPT UIADD3 URZ, URZ, URZ, URZ ;  /* 0x0000003f3f3ff290 */ /* 0x000ff6000fffe03f */
[----:B------:R0:W-:Y:S01]  /*3d740*/  STL.64 [R1+0x630], R16 ;  /* 0x0006301001007387 */ /* 0x0001e20000100a00 */
[----:B------:R-:W-:Y:S02]  /*3d750*/  STL.64 [R1+0x638], R18 ;  /* 0x0006381201007387 */ /* 0x000fe40000100a00 */
[----:B------:R-:W2:Y:S01]  /*3d760*/  LDL.LU.64 R14, [R1+0x918] ;  /* 0x00091800010e7983 */ /* 0x000ea20000300a00 */
[----:B0-----:R-:W4:Y:S04]  /*3d770*/  LDL.64 R16, [R1+0x80] ;  /* 0x0000800001107983 */ /* 0x001f280000100a00 */
[----:B----4-:R2:W-:Y:S02]  /*3d780*/  STL.64 [R1+0x9eb0], R16 ;  /* 0x009eb01001007387 */ /* 0x0105e40000100a00 */
[C---:B--2---:R-:W-:Y:S02]  /*3d790*/  HMMA.16816.F32 R16, R20.reuse, R8, R12 ;  /* 0x000000081410723c */ /* 0x044fe4000000180c */
[----:B------:R-:W2:Y:S01]  /*3d7a0*/  LDL.LU.64 R12, [R1+0x9a0] ;  /* 0x0009a000010c7983 */ /* 0x000ea20000300a00 */
[----:B------:R-:W2:Y:S11]  /*3d7b0*/  LDL.LU.64 R14, [R1+0x9a8] ;  /* 0x0009a800010e7983 */ /* 0x000eb60000300a00 */
[----:B------:R-:W-:Y:S09]  /*3d7c0*/  @!UPT UIADD3 URZ, URZ, URZ, URZ ;  /* 0x0000003f3f3ff290 */ /* 0x000ff2000fffe03f */
[----:B------:R0:W-:Y:S01]  /*3d7d0*/  STL.64 [R1+0x620], R16 ;  /* 0x0006201001007387 */ /* 0x0001e20000100a00 */
[----:B------:R-:W-:Y:S03]  /*3d7e0*/  STL.64 [R1+0x628], R18 ;  /* 0x0006281201007387 */ /* 0x000fe60000100a00 */
[----:B0-----:R-:W4:Y:S01]  /*3d7f0*/  LDL.64 R16, [R1+0x90] ;  /* 0x0000900001107983 */ /* 0x001f220000100a00 */
[----:B---3--:R-:W-:Y:S03]  /*3d800*/  HMMA.16816.F32 R24, R20, R4, R24 ;  /* 0x000000041418723c */ /* 0x008fe60000001818 */
[----:B----4-:R0:W-:Y:S04]  /*3d810*/  STL.64 [R1+0x9ec8], R16 ;  /* 0x009ec81001007387 */ /* 0x0101e80000100a00 */
[----:B0-----:R-:W3:Y:S01]  /*3d820*/  LDL.64 R16, [R1+0xc0] ;  /* 0x0000c00001107983 */ /* 0x001ee20000100a00 */
[----:B------:R0:W-:Y:S03]  /*3d830*/  STL.64 [R1+0x9e90], R8 ;  /* 0x009e900801007387 */ /* 0x0001e60000100a00 */
[----:B0-----:R-:W3:Y:S01]  /*3d840*/  LDL.LU.64 R8, [R1+0x990] ;  /* 0x0009900001087983 */ /* 0x001ee20000300a00 */
[----:B------:R-:W3:Y:S02]  /*3d850*/  LDL.LU.64 R10, [R1+0x998] ;  /* 0x00099800010a7983 */ /* 0x000ee40000300a00 */
[----:B------:R0:W-:Y:S02]  /*3d860*/  STL.64 [R1+0x9ed0], R4 ;  /* 0x009ed00401007387 */ /* 0x0001e40000100a00 */
[----:B0-----:R-:W4:Y:S07]  /*3d870*/  LDL.64 R4, [R1+0xb0] ;  /* 0x0000b00001047983 */ /* 0x001f2e0000100a00 */
[----:B------:R-:W-:Y:S02]  /*3d880*/  STL.64 [R1+0x610], R24 ;  /* 0x0006101801007387 */ /* 0x000fe40000100a00 */
[----:B------:R-:W-:Y:S02]  /*3d890*/  STL.64 [R1+0x618], R26 ;  /* 0x0006181a01007387 */ /* 0x000fe40000100a00 */
[----:B------:R-:W0:Y:S04]  /*3d8a0*/  LDSM.16.MT88.4 R24, [R3+0x300] ;  /* 0x000300000318783b */ /* 0x000e280000004200 */
[----:B------:R-:W-:Y:S04]  /*3d8b0*/  STL [R1+0x9de0], R3 ;  /* 0x009de00301007387 */ /* 0x000fe80000100800 */
[----:B0-----:R-:W-:Y:S01]  /*3d8c0*/  STL.64 [R1+0x9d38], R26 ;  /* 0x009d381a01007387 */ /* 0x001fe20000100a00 */
[----:B------:R0:W-:Y:S02]  /*3d8d0*/  STL.64 [R1+0x9d30], R24 ;  /* 0x009d301801007387 */ /* 0x0001e40000100a00 */
[----:B0-----:R-:W-:-:S02]  /*3d8e0*/  IMAD.MOV.U32 R24, RZ, RZ, R7 ;  /* 0x000000ffff187224 */ /* 0x001fc400078e0007 */
[----:B------:R-:W-:-:S05]  /*3d8f0*/  IMAD.MOV.U32 R25, RZ, RZ, R6 ;  /* 0x000000ffff197224 */ /* 0x000fca00078e0006 */
[----:B------:R0:W-:Y:S02]  /*3d900*/  STL.64 [R1+0x9ed8], R24 ;  /* 0x009ed81801007387 */ /* 0x0001e40000100a00 */
[----:B0-----:R-:W-:Y:S02]  /*3d910*/  IMAD.MOV.U32 R24, RZ, RZ, R2 ;  /* 0x000000ffff187224 */ /* 0x001fe400078e0002 */
[----:B------:R-:W-:-:S07]  /*3d920*/  IMAD.MOV.U32 R25, RZ, RZ, R0 ;  /* 0x000000ffff197224 */ /* 0x000fce00078e0000 */
[C---:B--2---:R-:W-:Y:S01]  /*3d930*/  HMMA.16816.F32 R24, R20.reuse, R24, R12 ;  /* 0x000000181418723c */ /* 0x044fe2000000180c */
[----:B------:R-:W2:Y:S11]  /*3d940*/  LDL.LU.64 R12, [R1+0x9ee0] ;  /* 0x009ee000010c7983 */ /* 0x000eb60000300a00 */
[----:B------:R-:W-:Y:S11]  /*3d950*/  @!UPT UIADD3 URZ, URZ, URZ, URZ ;  /* 0x0000003f3f3ff290 */ /* 0x000ff6000fffe03f */
[----:B------:R0:W-:Y:S01]  /*3d960*/  STL.64 [R1+0x9d0], R24 ;  /* 0x0009d01801007387 */ /* 0x0001e20000100a00 */
[----:B------:R1:W-:Y:S01]  /*3d970*/  STL.64 [R1+0x9d8], R26 ;  /* 0x0009d81a01007387 */ /* 0x0003e20000100a00 */
[C---:B---3--:R-:W-:Y:S01]  /*3d980*/  HMMA.16816.F32 R8, R20.reuse, R16, R8 ;  /* 0x000000101408723c */ /* 0x048fe20000001808 */
[----:B------:R-:W-:Y:S02]  /*3d990*/  IMAD.MOV.U32 R28, RZ, RZ, R16 ;  /* 0x000000ffff1c7224 */ /* 0x000fe400078e0010 */
[----:B------:R-:W-:Y:S11]  /*3d9a0*/  IMAD.MOV.U32 R15, RZ, RZ, R17 ;  /* 0x000000ffff0f7224 */ /* 0x000ff600078e0011 */
[----:B------:R-:W-:Y:S09]  /*3d9b0*/  @!UPT UIADD3 URZ, URZ, URZ, URZ ;  /* 0x0000003f3f3ff290 */ /* 0x000ff2000fffe03f */
[----:B------:R3:W-:Y:S01]  /*3d9c0*/  STL.64 [R1+0x9c0], R8 ;  /* 0x0009c00801007387 */ /* 0x0007e20000100a00 */
[----:B------:R4:W-:Y:S02]  /*3d9d0*/  STL.64 [R1+0x9c8], R10 ;  /* 0x0009c80a01007387 */ /* 0x0009e40000100a00 */
[----:B0-----:R-:W2:Y:S02]  /*3d9e0*/  LDL.LU.64 R24, [R1+0x980] ;  /* 0x0009800001187983 */ /* 0x001ea40000300a00 */
[----:B-1----:R-:W2:Y:S01]  /*3d9f0*/  LDL.LU.64 R26, [R1+0x988] ;  /* 0x00098800011a7983 */ /* 0x002ea20000300a00 */
[----:B------:R-:W2:Y:S01]  /*3da00*/  LDL.LU.64 R16, [R1+0x970] ;  /* 0x0009700001107983 */ /* 0x000ea20000300a00 */
[----:B------:R-:W2:Y:S03]  /*3da10*/  LDL.LU.64 R18, [R1+0x978] ;  /* 0x0009780001127983 */ /* 0x000ea60000300a00 */
[----:B---3--:R-:W3:Y:S01]  /*3da20*/  LDL.LU.64 R8, [R1+0x940] ;  /* 0x0009400001087983 */ /* 0x008ee20000300a00 */
[----:B----4-:R-:W4:Y:S03]  /*3da30*/  LDL.LU.64 R10, [R1+0x948] ;  /* 0x00094800010a7983 */ /* 0x010f260000300a00 */
[----:B----4-:R-:W-:Y:S01]  /*3da40*/  STL.64 [R1+0x9ea8], R10 ;  /* 0x009ea80a01007387 */ /* 0x010fe20000100a00 */
[----:B---3--:R0:W-:Y:S03]  /*3da50*/  STL.64 [R1+0x9ea0], R8 ;  /* 0x009ea00801007387 */ /* 0x0081e60000100a00 */
[----:B0-----:R-:W3:Y:S01]  /*3da60*/  LDL.LU.64 R8, [R1+0x950] ;  /* 0x0009500001087983 */ /* 0x001ee20000300a00 */
[----:B------:R-:W4:Y:S01]  /*3da70*/  LDL.LU.64 R10, [R1+0x958] ;  /* 0x00095800010a7983 */ /* 0x000f220000300a00 */
[C---:B--2---:R-:W-:Y:S02]  /*3da80*/  HMMA.16816.F32 R24, R20.reuse, R4, R24 ;  /* 0x000000041418723c */ /* 0x044fe40000001818 */
[----:B----4-:R-:W-:Y:S01]  /*3da90*/  STL.64 [R1+0x9ec0], R10 ;  /* 0x009ec00a01007387 */ /* 0x010fe20000100a00 */
[----:B---3--:R0:W-:Y:S03]  /*3daa0*/  STL.64 [R1+0x9eb8], R8 ;  /* 0x009eb80801007387 */ /* 0x0081e60000100a00 */
[----:B0-----:R-:W2:Y:S01]  /*3dab0*/  LDL.LU.64 R8, [R1+0x960] ;  /* 0x0009600001087983 */ /* 0x001ea20000300a00 */
[----:B------:R-:W2:Y:S02]  /*3dac0*/  LDL.LU.64 R10, [R1+0x968] ;  /* 0x00096800010a7983 */ /* 0x000ea40000300a00 */
[----:B------:R-:W-:Y:S02]  /*3dad0*/  STL [R1+0x9dfc], R15 ;  /* 0x009dfc0f01007387 */ /* 0x000fe40000100800 */
[----:B------:R-:W-:Y:S11]  /*3dae0*/  STL [R1+0x9df8], R28 ;  /* 0x009df81c01007387 */ /* 0x000ff60000100800 */
[----:B------:R-:W-:Y:S01]  /*3daf0*/  @!UPT UIADD3 URZ, URZ, URZ, URZ ;  /* 0x0000003f3f3ff290 */ /* 0x000fe2000fffe03f */
[----:B------:R0:W-:Y:S01]  /*3db00*/  STL.64 [R1+0x9b0], R24 ;  /* 0x0009b01801007387 */ /* 0x0001e20000100a00 */
[----:B------:R-:W-:Y:S03]  /*3db10*/  STL.64 [R1+0x9b8], R26 ;  /* 0x0009b81a01007387 */ /* 0x000fe60000100a00 */
[----:B0-----:R-:W3:Y:S01]  /*3db20*/  LDL.LU.64 R24, [R1+0x9ed8] ;  /* 0x009ed80001187983 */ /* 0x001ee20000300a00 */
[----:B------:R-:W-:Y:S02]  /*3db30*/  IMAD.MOV.U32 R14, RZ, RZ, R4 ;  /* 0x000000ffff0e7224 */ /* 0x000fe400078e0004 */
[----:B------:R-:W-:Y:S02]  /*3db40*/  IMAD.MOV.U32 R6, RZ, RZ, R5 ;  /* 0x000000ffff067224 */ /* 0x000fe400078e0005 */
[----:B------:R-:W4:Y:S01]  /*3db50*/  LDL.LU.64 R4, [R1+0x9ed0] ;  /* 0x009ed00001047983 */ /* 0x000f220000300a00 */
[----:B------:R-:W-:Y:S02]  /*3db60*/  STL [R1+0x9e28], R14 ;  /* 0x009e280e01007387 */ /* 0x000fe40000100800 */
[----:B------:R0:W-:Y:S02]  /*3db70*/  STL.64 [R1+0x9e20], R12 ;  /* 0x009e200c01007387 */ /* 0x0001e40000100a00 */
[----:B0-----:R-:W2:Y:S01]  /*3db80*/  LDL.64 R12, [R1+0x60] ;  /* 0x00006000010c7983 */ /* 0x001ea20000100a00 */
[C---:B---3--:R-:W-:Y:S11]  /*3db90*/  HMMA.16816.F32 R16, R20.reuse, R24, R16 ;  /* 0x000000181410723c */ /* 0x048ff60000001810 */
[----:B------:R-:W-:Y:S11]  /*3dba0*/  @!UPT UIADD3 URZ, URZ, URZ, URZ ;  /* 0x0000003f3f3ff290 */ /* 0x000ff6000fffe03f */
[----:B------:R-:W-:Y:S01]  /*3dbb0*/  @!UPT UIADD3 URZ, URZ, URZ, URZ ;  /* 0x0000003f3f3ff290 */ /* 0x000fe2000fffe03f */
[----:B------:R0:W-:Y:S01]  /*3dbc0*/  STL.64 [R1+0x9a0], R16 ;  /* 0x0009a01001007387 */ /* 0x0001e20000100a00 */
[----:B------:R-:W-:Y:S03]  /*3dbd0*/  STL.64 [R1+0x9a8], R18 ;  /* 0x0009a81201007387 */ /* 0x000fe60000100a00 */
[----:B0-----:R-:W2:Y:S01]  /*3dbe0*/  LDL.LU.64 R16, [R1+0x9ec8] ;  /* 0x009ec80001107983 */ /* 0x001ea20000300a00 */
[----:B------:R0:W-:Y:S03]  /*3dbf0*/  STL.64 [R1+0x9db8], R24 ;  /* 0x009db81801007387 */ /* 0x0001e60000100a00 */
[----:B0-----:R-:W3:Y:S01]  /*3dc00*/  LDL.LU.64 R24, [R1+0x930] ;  /* 0x0009300001187983 */ /* 0x001ee20000300a00 */
[----:B------:R-:W3:Y:S01]  /*3dc10*/  LDL.LU.64 R26, [R1+0x938] ;  /* 0x00093800011a7983 */ /* 0x000ee20000300a00 */
[----:B--2---:R-:W-:Y:S01]  /*3dc20*/  HMMA.16816.F32 R8, R20, R16, R8 ;  /* 0x000000101408723c */ /* 0x004fe20000001808 */
[----:B------:R-:W-:-:S02]  /*3dc30*/  IMAD.MOV.U32 R2, RZ, RZ, R16 ;  /* 0x000000ffff027224 */ /* 0x000fc400078e0010 */
[----:B------:R-:W-:Y:S11]  /*3dc40*/  IMAD.MOV.U32 R0, RZ, RZ, R17 ;  /* 0x000000ffff007224 */ /* 0x000ff600078e0011 */
[----:B------:R-:W-:Y:S09]  /*3dc50*/  @!UPT UIADD3 URZ, URZ, URZ, URZ ;  /* 0x0000003f3f3ff290 */ /* 0x000ff2000fffe03f */
[----:B------:R-:W-:Y:S01]  /*3dc60*/  STL.64 [R1+0x990], R8 ;  /* 0x0009900801007387 */ /* 0x000fe20000100a00 */
[----:B------:R0:W-:Y:S03]  /*3dc70*/  STL.64 [R1+0x998], R10 ;  /* 0x0009980a01007387 */ /* 0x0001e60000100a00 */
[----:B0-----:R-:W2:Y:S01]  /*3dc80*/  LDL.LU.64 R10, [R1+0x9ec0] ;  /* 0x009ec000010a7983 */ /* 0x001ea20000300a00 */
[----:B------:R-:W2:Y:S02]  /*3dc90*/  LDL.LU.64 R8, [R1+0x9eb8] ;  /* 0x009eb80001087983 */ /* 0x000ea40000300a00 */
[----:B------:R-:W2:Y:S02]  /*3dca0*/  LDL.LU.64 R16, [R1+0x9eb0] ;  /* 0x009eb00001107983 */ /* 0x000ea40000300a00 */
[C---:B--2---:R-:W-:Y:S01]  /*3dcb0*/  HMMA.16816.F32 R8, R20.reuse, R16, R8 ;  /* 0x000000101408723c */ /* 0x044fe20000001808 */
[----:B------:R-:W-:Y:S11]  /*3dcc0*/  IMAD.MOV.U32 R29, RZ, RZ, R17 ;  /* 0x000000ffff1d7224 */ /* 0x000ff600078e0011 */
[----:B------:R-:W-:Y:S11]  /*3dcd0*/  @!UPT UIADD3 URZ, URZ, URZ, URZ ;  /* 0x0000003f3f3ff290 */ /* 0x000ff6000fffe03f */
        /* <DEDUP_REMOVED lines=8> */
[----:B------:R0:W-:Y:S01]  /*3dd60*/  STL.64 [R1+0x970], R8 ;  /* 0x0009700801007387 */ /* 0x0001e20000100a00 */
[----:B------:R1:W-:Y:S03]  /*3dd70*/  STL.64 [R1+0x978], R10 ;  /* 0x0009780a01007387 */ /* 0x0003e60000100a00 */
[----:B0-----:R-:W2:Y:S01]  /*3dd80*/  LDL.LU.64 R8, [R1+0x9e90] ;  /* 0x009e900001087983 */ /* 0x001ea20000300a00 */
[----:B-1----:R-:W-:Y:S02]  /*3dd90*/  IMAD.MOV.U32 R10, RZ, RZ, R16 ;  /* 0x000000ffff0a7224 */ /* 0x002fe400078e0010 */
[----:B------:R-:W2:Y:S02]  /*3dda0*/  LDL.LU.64 R18, [R1+0x9e88] ;  /* 0x009e880001127983 */ /* 0x000ea40000300a00 */
[----:B------:R-:W2:Y:S01]  /*3ddb0*/  LDL.64 R16, [R1+0x50] ;  /* 0x0000500001107983 */ /* 0x000ea20000100a00 */
[----:B------:R-:W-:Y:S01]  /*3ddc0*/  STL.64 [R1+0x9df0], R6 ;  /* 0x009df00601007387 */ /* 0x000fe20000100a00 */
[----:B----4-:R3:W-:Y:S02]  /*3ddd0*/  STL.64 [R1+0x9de8], R4 ;  /* 0x009de80401007387 */ /* 0x0107e40000100a00 */
[----:B---3--:R-:W-:Y:S07]  /*3dde0*/  HMMA.16816.F32 R4, R20, R12, R24 ;  /* 0x0000000c1404723c */ /* 0x008fee0000001818 */
[----:B------:R-:W-:-:S02]  /*3ddf0*/  IMAD.MOV.U32 R24, RZ, RZ, R12 ;  /* 0x000000ffff187224 */ /* 0x000fc400078e000c */
[----:B------:R-:W-:Y:S11]  /*3de00*/  IMAD.MOV.U32 R11, RZ, RZ, R13 ;  /* 0x000000ffff0b7224 */ /* 0x000ff600078e000d */
[----:B------:R-:W-:Y:S03]  /*3de10*/  @!UPT UIADD3 URZ, URZ, URZ, URZ ;  /* 0x0000003f3f3ff290 */ /* 0x000fe6000fffe03f */
[----:B------:R-:W-:Y:S01]  /*3de20*/  STL.64 [R1+0x960], R4 ;  /* 0x0009600401007387 */ /* 0x000fe20000100a00 */
[----:B------:R-:W-:Y:S02]  /*3de30*/  STL.64 [R1+0x968], R6 ;  /* 0x0009680601007387 */ /* 0x000fe40000100a00 */
[----:B------:R0:W-:Y:S02]  /*3de40*/  STL [R1+0x9e80], R24 ;  /* 0x009e801801007387 */ /* 0x0001e40000100800 */
[----:B0-----:R-:W3:Y:S01]  /*3de50*/  LDL.LU.64 R24, [R1+0x920] ;  /* 0x0009200001187983 */ /* 0x001ee20000300a00 */
[----:B------:R-:W3:Y:S02]  /*3de60*/  LDL.LU.64 R26, [R1+0x928] ;  /* 0x00092800011a7983 */ /* 0x000ee40000300a00 */
[----:B------:R-:W4:Y:S02]  /*3de70*/  LDL.LU.64 R12, [R1+0xc70] ;  /* 0x000c7000010c7983 */ /* 0x000f240000300a00 */
[----:B------:R-:W2:Y:S02]  /*3de80*/  LDL.LU.64 R14, [R1+0xc78] ;  /* 0x000c7800010e7983 */ /* 0x000ea40000300a00 */
[----:B--2---:R-:W-:Y:S01]  /*3de90*/  STL.64 [R1+0x9e38], R14 ;  /* 0x009e380e01007387 */ /* 0x004fe20000100a00 */
[----:B----4-:R0:W-:Y:S03]  /*3dea0*/  STL.64 [R1+0x9e30], R12 ;  /* 0x009e300c01007387 */ /* 0x0101e60000100a00 */
[----:B0-----:R-:W2:Y:S04]  /*3deb0*/  LDL.64 R12, [R1+0x10] ;  /* 0x00001000010c7983 */ /* 0x001ea80000100a00 */
[----:B--2---:R0:W-:Y:S02]  /*3dec0*/  STL.64 [R1+0x9e48], R12 ;  /* 0x009e480c01007387 */ /* 0x0041e40000100a00 */
[----:B0-----:R-:W-:-:S02]  /*3ded0*/  IMAD.MOV.U32 R12, RZ, RZ, R19 ;  /* 0x000000ffff0c7224 */ /* 0x001fc400078e0013 */
[----:B------:R-:W-:-:S05]  /*3dee0*/  IMAD.MOV.U32 R13, RZ, RZ, R18 ;  /* 0x000000ffff0d7224 */ /* 0x000fca00078e0012 */
[----:B------:R0:W-:Y:S04]  /*3def0*/  STL.64 [R1+0x9e70], R12 ;  /* 0x009e700c01007387 */ /* 0x0001e80000100a00 */
[----:B0-----:R-:W2:Y:S01]  /*3df00*/  LDL.LU.64 R12, [R1+0x8f0] ;  /* 0x0008f000010c7983 */ /* 0x001ea20000300a00 */
[----:B------:R-:W2:Y:S02]  /*3df10*/  LDL.LU.64 R14, [R1+0x8f8] ;  /* 0x0008f800010e7983 */ /* 0x000ea40000300a00 */
[----:B------:R-:W-:Y:S02]  /*3df20*/  STL.64 [R1+0x9e08], R10 ;  /* 0x009e080a01007387 */ /* 0x000fe40000100a00 */
[----:B------:R0:W-:Y:S02]  /*3df30*/  STL.64 [R1+0x9e00], R8 ;  /* 0x009e000801007387 */ /* 0x0001e40000100a00 */
[----:B0-----:R-:W4:Y:S01]  /*3df40*/  LDL.LU.64 R8, [R1+0xc60] ;  /* 0x000c600001087983 */ /* 0x001f220000300a00 */
[----:B------:R-:W2:Y:S03]  /*3df50*/  LDL.LU.64 R10, [R1+0xc68] ;  /* 0x000c6800010a7983 */ /* 0x000ea60000300a00 */
[----:B--2---:R-:W-:Y:S01]  /*3df60*/  STL.64 [R1+0x9e18], R10 ;  /* 0x009e180a01007387 */ /* 0x004fe20000100a00 */
[----:B----4-:R0:W-:Y:S03]  /*3df70*/  STL.64 [R1+0x9e10], R8 ;  /* 0x009e100801007387 */ /* 0x0101e60000100a00 */
[----:B0-----:R-:W2:Y:S01]  /*3df80*/  LDL.64 R8, [R1] ;  /* 0x0000000001087983 */ /* 0x001ea20000100a00 */
[----:B---3--:R-:W-:Y:S03]  /*3df90*/  HMMA.16816.F32 R24, R20, R16, R24 ;  /* 0x000000101418723c */ /* 0x008fe60000001818 */
[----:B--2---:R0:W-:Y:S04]  /*3dfa0*/  STL.64 [R1+0x9e40], R8 ;  /* 0x009e400801007387 */ /* 0x0041e80000100a00 */
[----:B0-----:R-:W2:Y:S01]  /*3dfb0*/  LDL.LU.64 R8, [R1+0xc80] ;  /* 0x000c800001087983 */ /* 0x001ea20000300a00 */
[----:B------:R-:W3:Y:S03]  /*3dfc0*/  LDL.LU.64 R10, [R1+0xc88] ;  /* 0x000c8800010a7983 */ /* 0x000ee60000300a00 */
[----:B---3--:R-:W-:Y:S01]  /*3dfd0*/  STL.64 [R1+0x9e58], R10 ;  /* 0x009e580a01007387 */ /* 0x008fe20000100a00 */
[----:B--2---:R0:W-:Y:S03]  /*3dfe0*/  STL.64 [R1+0x9e50], R8 ;  /* 0x009e500801007387 */ /* 0x0041e60000100a00 */
[----:B0-----:R-:W2:Y:S01]  /*3dff0*/  LDL.LU.64 R8, [R1+0xc90] ;  /* 0x000c900001087983 */ /* 0x001ea20000300a00 */
[----:B------:R-:W2:Y:S02]  /*3e000*/  LDL.LU.64 R10, [R1+0xc98] ;  /* 0x000c9800010a7983 */ /* 0x000ea40000300a00 */
[----:B------:R-:W3:Y:S02]  /*3e010*/  LDL.LU.64 R4, [R1+0x850] ;  /* 0x0008500001047983 */ /* 0x000ee40000300a00 */
[----:B------:R-:W3:Y:S03]  /*3e020*/  LDL.LU.64 R6, [R1+0x858] ;  /* 0x0008580001067983 */ /* 0x000ee60000300a00 */
[----:B------:R0:W-:Y:S01]  /*3e030*/  STL.64 [R1+0x950], R24 ;  /* 0x0009501801007387 */ /* 0x0001e20000100a00 */
[----:B------:R1:W-:Y:S03]  /*3e040*/  STL.64 [R1+0x958], R26 ;  /* 0x0009581a01007387 */ /* 0x0003e60000100a00 */
[----:B0-----:R-:W4:Y:S01]  /*3e050*/  LDL.LU R24, [R1+0x9e80] ;  /* 0x009e800001187983 */ /* 0x001f220000300800 */
[----:B-1----:R-:W-:-:S02]  /*3e060*/  IMAD.MOV.U32 R26, RZ, RZ, R16 ;  /* 0x000000ffff1a7224 */ /* 0x002fc400078e0010 */
[----:B------:R-:W-:Y:S02]  /*3e070*/  IMAD.MOV.U32 R25, RZ, RZ, R17 ;  /* 0x000000ffff197224 */ /* 0x000fe400078e0011 */
[----:B------:R-:W2:Y:S02]  /*3e080*/  LDL.LU.64 R16, [R1+0x9e78] ;  /* 0x009e780001107983 */ /* 0x000ea40000300a00 */
[----:B--2---:R-:W-:Y:S02]  /*3e090*/  HMMA.16816.F32 R20, R20, R16, R12 ;  /* 0x000000101414723c */ /* 0x004fe4000000180c */
[----:B------:R-:W2:Y:S01]  /*3e0a0*/  LDL.LU.64 R12, [R1+0x9e70] ;  /* 0x009e7000010c7983 */ /* 0x000ea20000300a00 */
[----:B------:R-:W2:Y:S02]  /*3e0b0*/  LDL.LU.64 R18, [R1+0x9e68] ;  /* 0x009e680001127983 */ /* 0x000ea40000300a00 */
[----:B------:R-:W2:Y:S11]  /*3e0c0*/  LDL.LU.64 R16, [R1+0x9e60] ;  /* 0x009e600001107983 */ /* 0x000eb60000300a00 */
[----:B------:R-:W-:Y:S07]  /*3e0d0*/  @!UPT UIADD3 URZ, URZ, URZ, URZ ;  /* 0x0000003f3f3ff290 */ /* 0x000fee000fffe03f */
        /* <DEDUP_REMOVED lines=15> */
[----:B------:R0:W-:Y:S01]  /*3e1d0*/  STL.64 [R1+0x5e0], R8 ;  /* 0x0005e00801007387 */ /* 0x0001e20000100a00 */
[----:B------:R-:W-:Y:S03]  /*3e1e0*/  STL.64 [R1+0x5e8], R10 ;  /* 0x0005e80a01007387 */ /* 0x000fe60000100a00 */
        /* <DEDUP_REMOVED lines=8> */
[----:B0-----:R-:W2:Y:S01]  /*3e270*/  LDL.LU R14, [R1+0x9e28] ;  /* 0x009e2800010e7983 */ /* 0x001ea20000300800 */
[----:B------:R-:W2:Y:S02]  /*3e280*/  LDL.LU.64 R12, [R1+0x9e20] ;  /* 0x009e2000010c7983 */ /* 0x000ea40000300a00 */
[----:B------:R-:W-:Y:S02]  /*3e290*/  IMAD.MOV.U32 R15, RZ, RZ, R8 ;  /* 0x000000ffff0f7224 */ /* 0x000fe400078e0008 */
[----:B------:R-:W2:Y:S01]  /*3e2a0*/  LDL.LU.64 R10, [R1+0x9e18] ;  /* 0x009e1800010a7983 */ /* 0x000ea20000300a00 */
[----:B------:R-:W2:Y:S02]  /*3e2b0*/  LDL.LU.64 R8, [R1+0x9e10] ;  /* 0x009e100001087983 */ /* 0x000ea40000300a00 */
[----:B--2---:R-:W-:Y:S11]  /*3e2c0*/  HMMA.16816.F32 R8, R16, R12, R8 ;  /* 0x0000000c1008723c */ /* 0x004ff60000001808 */
[----:B------:R-:W-:Y:S11]  /*3e2d0*/  @!UPT UIADD3 URZ, URZ, URZ, URZ ;  /* 0x0000003f3f3ff290 */ /* 0x000ff6000fffe03f */
[----:B------:R-:W-:Y:S01]  /*3e2e0*/  @!UPT UIADD3 URZ, URZ, URZ, URZ ;  /* 0x0000003f3f3ff290 */ /* 0x000fe2000fffe03f */
[----:B------:R-:W-:Y:S01]  /*3e2f0*/  STL.64 [R1+0x5c0], R8 ;  /* 0x0005c00801007387 */ /* 0x000fe20000100a00 */
[----:B------:R0:W-:Y:S03]  /*3e300*/  STL.64 [R1+0x5c8], R10 ;  /* 0x0005c80a01007387 */ /* 0x0001e60000100a00 */
[----:B0-----:R-:W2:Y:S01]  /*3e310*/  LDL.LU.64 R10, [R1+0x9e08] ;  /* 0x009e0800010a7983 */ /* 0x001ea20000300a00 */
[----:B------:R-:W3:Y:S02]  /*3e320*/  LDL.LU.64 R8, [R1+0x9e00] ;  /* 0x009e000001087983 */ /* 0x000ee40000300a00 */
[----:B------:R0:W-:Y:S02]  /*3e330*/  STL.64 [R1+0x9ce8], R12 ;  /* 0x009ce80c01007387 */ /* 0x0001e40000100a00 */
[----:B0-----:R-:W-:Y:S02]  /*3e340*/  IMAD.MOV.U32 R12, RZ, RZ, R15 ;  /* 0x000000ffff0c7224 */ /* 0x001fe400078e000f */
[----:B------:R-:W-:Y:S01]  /*3e350*/  IMAD.MOV.U32 R13, RZ, RZ, R28 ;  /* 0x000000ffff0d7224 */ /* 0x000fe200078e001c */
[----:B------:R-:W2:Y:S01]  /*3e360*/  LDL.LU R15, [R1+0x9dfc] ;  /* 0x009dfc00010f7983 */ /* 0x000ea20000300800 */
[----:B------:R-:W2:Y:S03]  /*3e370*/  LDL.LU R28, [R1+0x9df8] ;  /* 0x009df800011c7983 */ /* 0x000ea60000300800 */
[----:B------:R0:W-:Y:S02]  /*3e380*/  STL.64 [R1+0x9d00], R12 ;  /* 0x009d000c01007387 */ /* 0x0001e40000100a00 */
[----:B0-----:R-:W-:-:S02]  /*3e390*/  IMAD.MOV.U32 R12, RZ, RZ, R3 ;  /* 0x000000ffff0c7224 */ /* 0x001fc400078e0003 */
[----:B------:R-:W-:Y:S01]  /*3e3a0*/  IMAD.MOV.U32 R13, RZ, RZ, R27 ;  /* 0x000000ffff0d7224 */ /* 0x000fe200078e001b */
[C---:B---3--:R-:W-:Y:S11]  /*3e3b0*/  HMMA.16816.F32 R4, R16.reuse, R8, R4 ;  /* 0x000000081004723c */ /* 0x048ff60000001804 */
[----:B------:R-:W-:Y:S11]  /*3e3c0*/  @!UPT UIADD3 URZ, URZ, URZ, URZ ;  /* 0x0000003f3f3ff290 */ /* 0x000ff6000fffe03f */
[----:B------:R-:W-:Y:S01]  /*3e3d0*/  @!UPT UIADD3 URZ, URZ, URZ, URZ ;  /* 0x0000003f3f3ff290 */ /* 0x000fe2000fffe03f */
[----:B------:R-:W-:Y:S01]  /*3e3e0*/  STL.64 [R1+0x5b0], R4 ;  /* 0x0005b00401007387 */ /* 0x000fe20000100a00 */
[----:B------:R0:W-:Y:S03]  /*3e3f0*/  STL.64 [R1+0x5b8], R6 ;  /* 0x0005b80601007387 */ /* 0x0001e60000100a00 */
[----:B0-----:R-:W3:Y:S01]  /*3e400*/  LDL.LU.64 R6, [R1+0x9df0] ;  /* 0x009df00001067983 */ /* 0x001ee20000300a00 */
[----:B------:R-:W2:Y:S02]  /*3e410*/  LDL.LU.64 R4, [R1+0x9de8] ;  /* 0x009de80001047983 */ /* 0x000ea40000300a00 */
[----:B------:R-:W3:Y:S02]  /*3e420*/  LDL.LU R3, [R1+0x9de0] ;  /* 0x009de00001037983 */ /* 0x000ee40000300800 */
[----:B------:R0:W-:Y:S02]  /*3e430*/  STL.64 [R1+0x9d18], R12 ;  /* 0x009d180c01007387 */ /* 0x0001e40000100a00 */
[----:B0-----:R-:W3:Y:S01]  /*3e440*/  LDL.64 R12, [R1+0x20] ;  /* 0x00002000010c7983 */ /* 0x001ee20000100a00 */
[----:B--2---:R-:W-:Y:S03]  /*3e450*/  HMMA.16816.F32 R20, R16, R4, R20 ;  /* 0x000000041014723c */ /* 0x004fe60000001814 */
[----:B---3--:R0:W-:Y:S01]  /*3e460*/  STL.64 [R1+0x9d40], R12 ;  /* 0x009d400c01007387 */ /* 0x0081e20000100a00 */
[----:B------:R-:W-:Y:S02]  /*3e470*/  STL.64 [R1+0x9ce0], R8 ;  /* 0x009ce00801007387 */ /* 0x000fe40000100a00 */
[----:B------:R-:W-:Y:S02]  /*3e480*/  STL [R1+0x9dc8], R6 ;  /* 0x009dc80601007387 */ /* 0x000fe40000100800 */
[----:B------:R1:W-:Y:S11]  /*3e490*/  STL.64 [R1+0x9dc0], R4 ;  /* 0x009dc00401007387 */ /* 0x0003f60000100a00 */
[----:B------:R-:W-:Y:S04]  /*3e4a0*/  @!UPT UIADD3 URZ, URZ, URZ, URZ ;  /* 0x0000003f3f3ff290 */ /* 0x000fe8000fffe03f */
[----:B------:R-:W-:Y:S01]  /*3e4b0*/  STL.64 [R1+0x5a0], R20 ;  /* 0x0005a01401007387 */ /* 0x000fe20000100a00 */
[----:B0-----:R-:W-:Y:S02]  /*3e4c0*/  IMAD.MOV.U32 R12, RZ, RZ, R26 ;  /* 0x000000ffff0c7224 */ /* 0x001fe400078e001a */
[----:B------:R-:W-:Y:S01]  /*3e4d0*/  IMAD.MOV.U32 R13, RZ, RZ, R25 ;  /* 0x000000ffff0d7224 */ /* 0x000fe200078e0019 */
[----:B------:R-:W-:Y:S01]  /*3e4e0*/  STL.64 [R1+0x5a8], R22 ;  /* 0x0005a81601007387 */ /* 0x000fe20000100a00 */
[----:B-1----:R-:W2:Y:S02]  /*3e4f0*/  LDL.64 R4, [R1+0x30] ;  /* 0x0000300001047983 */ /* 0x002ea40000100a00 */
[----:B------:R-:W0:Y:S01]  /*3e500*/  LDSM.16.MT88.4 R20, [R3+0x380] ;  /* 0x000380000314783b */ /* 0x000e220000004200 */
[----:B------:R4:W-:Y:S03]  /*3e510*/  STL.64 [R1+0x9d58], R12 ;  /* 0x009d580c01007387 */ /* 0x0009e60000100a00 */
[----:B----4-:R-:W-:-:S02]  /*3e520*/  IMAD.MOV.U32 R12, RZ, RZ, R24 ;  /* 0x000000ffff0c7224 */ /* 0x010fc400078e0018 */
[----:B------:R-:W-:-:S05]  /*3e530*/  IMAD.MOV.U32 R13, RZ, RZ, R11 ;  /* 0x000000ffff0d7224 */ /* 0x000fca00078e000b */
[----:B------:R-:W-:Y:S01]  /*3e540*/  STL.64 [R1+0x9d70], R12 ;  /* 0x009d700c01007387 */ /* 0x000fe20000100a00 */
[----:B------:R-:W3:Y:S02]  /*3e550*/  LDL.LU.64 R24, [R1+0x8d0] ;  /* 0x0008d00001187983 */ /* 0x000ee40000300a00 */
[----:B------:R-:W4:Y:S02]  /*3e560*/  LDL.LU.64 R26, [R1+0x8d8] ;  /* 0x0008d800011a7983 */ /* 0x000f240000300a00 */
[----:B----4-:R-:W-:Y:S01]  /*3e570*/  STL.64 [R1+0x9dd8], R26 ;  /* 0x009dd81a01007387 */ /* 0x010fe20000100a00 */
[----:B---3--:R1:W-:Y:S03]  /*3e580*/  STL.64 [R1+0x9dd0], R24 ;  /* 0x009dd01801007387 */ /* 0x0083e60000100a00 */
[----:B-1----:R-:W3:Y:S01]  /*3e590*/  LDL.LU.64 R24, [R1+0x8e0] ;  /* 0x0008e00001187983 */ /* 0x002ee20000300a00 */
[----:B------:R-:W3:Y:S02]  /*3e5a0*/  LDL.LU.64 R26, [R1+0x8e8] ;  /* 0x0008e800011a7983 */ /* 0x000ee40000300a00 */
[----:B------:R-:W-:-:S02]  /*3e5b0*/  IMAD.MOV.U32 R12, RZ, RZ, R10 ;  /* 0x000000ffff0c7224 */ /* 0x000fc400078e000a */
[----:B------:R-:W-:Y:S01]  /*3e5c0*/  IMAD.MOV.U32 R13, RZ, RZ, R7 ;  /* 0x000000ffff0d7224 */ /* 0x000fe200078e0007 */
[----:B------:R-:W4:Y:S01]  /*3e5d0*/  LDL.LU.64 R8, [R1+0x8b0] ;  /* 0x0008b00001087983 */ /* 0x000f220000300a00 */
[----:B------:R-:W4:Y:S03]  /*3e5e0*/  LDL.LU.64 R10, [R1+0x8b8] ;  /* 0x0008b800010a7983 */ /* 0x000f260000300a00 */
[----:B------:R-:W-:Y:S01]  /*3e5f0*/  STL.64 [R1+0x9d88], R12 ;  /* 0x009d880c01007387 */ /* 0x000fe20000100a00 */
[----:B0-----:R-:W-:Y:S02]  /*3e600*/  STL.64 [R1+0x9c60], R22 ;  /* 0x009c601601007387 */ /* 0x001fe40000100a00 */
[----:B------:R0:W-:Y:S02]  /*3e610*/  STL.64 [R1+0x9c58], R20 ;  /* 0x009c581401007387 */ /* 0x0001e40000100a00 */
[----:B--2---:R-:W-:Y:S01]  /*3e620*/  IMAD.MOV.U32 R7, RZ, RZ, R5 ;  /* 0x000000ffff077224 */ /* 0x004fe200078e0005 */
[----:B0-----:R-:W2:Y:S01]  /*3e630*/  LDL.64 R20, [R1+0x40] ;  /* 0x0000400001147983 */ /* 0x001ea20000100a00 */
[----:B------:R-:W-:Y:S01]  /*3e640*/  IMAD.MOV.U32 R22, RZ, RZ, R4 ;  /* 0x000000ffff167224 */ /* 0x000fe200078e0004 */
[----:B---3--:R-:W-:Y:S11]  /*3e650*/  HMMA.16816.F32 R24, R16, R4, R24 ;  /* 0x000000041018723c */ /* 0x008ff60000001818 */
[----:B------:R-:W-:Y:S11]  /*3e660*/  @!UPT UIADD3 URZ, URZ, URZ, URZ ;  /* 0x0000003f3f3ff290 */ /* 0x000ff6000fffe03f */
[----:B------:R-:W-:Y:S01]  /*3e670*/  @!UPT UIADD3 URZ, URZ, URZ, URZ ;  /* 0x0000003f3f3ff290 */ /* 0x000fe2000fffe03f */
[----:B------:R-:W-:Y:S01]  /*3e680*/  STL.64 [R1+0x940], R24 ;  /* 0x0009401801007387 */ /* 0x000fe20000100a00 */
[----:B------:R0:W-:Y:S03]  /*3e690*/  STL.64 [R1+0x948], R26 ;  /* 0x0009481a01007387 */ /* 0x0001e60000100a00 */
[----:B0-----:R-:W3:Y:S01]  /*3e6a0*/  LDL.LU.64 R26, [R1+0x9dd8] ;  /* 0x009dd800011a7983 */ /* 0x001ee20000300a00 */
[----:B------:R-:W3:Y:S02]  /*3e6b0*/  LDL.LU.64 R24, [R1+0x9dd0] ;  /* 0x009dd00001187983 */ /* 0x000ee40000300a00 */
[----:B------:R-:W2:Y:S02]  /*3e6c0*/  LDL.LU R6, [R1+0x9dc8] ;  /* 0x009dc80001067983 */ /* 0x000ea40000300800 */
[----:B------:R-:W2:Y:S01]  /*3e6d0*/  LDL.LU.64 R4, [R1+0x9dc0] ;  /* 0x009dc00001047983 */ /* 0x000ea20000300a00 */
[----:B------:R-:W2:Y:S01]  /*3e6e0*/  LDL R12, [R1+0x80] ;  /* 0x00008000010c7983 */ /* 0x000ea20000100800 */
[----:B------:R-:W-:-:S05]  /*3e6f0*/  IMAD.MOV.U32 R13, RZ, RZ, R29 ;  /* 0x000000ffff0d7224 */ /* 0x000fca00078e001d */
[----:B--2---:R-:W-:Y:S01]  /*3e700*/  STL.64 [R1+0x9da0], R12 ;  /* 0x009da00c01007387 */ /* 0x004fe20000100a00 */
[----:B------:R-:W-:Y:S02]  /*3e710*/  STL [R1+0x9d50], R22 ;  /* 0x009d501601007387 */ /* 0x000fe40000100800 */
[----:B------:R0:W-:Y:S02]  /*3e720*/  STL.64 [R1+0x9d48], R20 ;  /* 0x009d481401007387 */ /* 0x0001e40000100a00 */
[----:B------:R-:W-:Y:S01]  /*3e730*/  STL [R1+0x9d28], R7 ;  /* 0x009d280701007387 */ /* 0x000fe20000100800 */
[----:B------:R1:W-:Y:S01]  /*3e740*/  STL.64 [R1+0x9d20], R4 ;  /* 0x009d200401007387 */ /* 0x0003e20000100a00 */
[----:B0-----:R-:W-:-:S03]  /*3e750*/  IMAD.MOV.U32 R21, RZ, RZ, R6 ;  /* 0x000000ffff157224 */ /* 0x001fc600078e0006 */
[----:B-1----:R-:W2:Y:S01]  /*3e760*/  LDL.LU.64 R4, [R1+0x8c0] ;  /* 0x0008c00001047983 */ /* 0x002ea20000300a00 */
[----:B------:R-:W2:Y:S02]  /*3e770*/  LDL.LU.64 R6, [R1+0x8c8] ;  /* 0x0008c80001067983 */ /* 0x000ea40000300a00 */
[----:B------:R-:W-:Y:S02]  /*3e780*/  IMAD.MOV.U32 R12, RZ, RZ, R28 ;  /* 0x000000ffff0c7224 */ /* 0x000fe400078e001c */
[----:B------:R-:W-:Y:S02]  /*3e790*/  IMAD.MOV.U32 R13, RZ, RZ, R15 ;  /* 0x000000ffff0d7224 */ /* 0x000fe400078e000f */
[----:B------:R-:W-:-:S05]  /*3e7a0*/  IMAD.MOV.U32 R20, RZ, RZ, R14 ;  /* 0x000000ffff147224 */ /* 0x000fca00078e000e */
[C---:B---3--:R-:W-:Y:S01]  /*3e7b0*/  HMMA.16816.F32 R12, R16.reuse, R12, R24 ;  /* 0x0000000c100c723c */ /* 0x048fe20000001818 */
[----:B------:R-:W4:Y:S11]  /*3e7c0*/  LDL.LU.64 R24, [R1+0x9db8] ;  /* 0x009db80001187983 */ /* 0x000f360000300a00 */
[----:B------:R-:W-:Y:S11]  /*3e7d0*/  @!UPT UIADD3 URZ, URZ, URZ, URZ ;  /* 0x0000003f3f3ff290 */ /* 0x000ff6000fffe03f */
[----:B------:R-:W-:Y:S01]  /*3e7e0*/  STL.64 [R1+0x930], R12 ;  /* 0x0009300c01007387 */ /* 0x000fe20000100a00 */
[----:B------:R-:W-:Y:S01]  /*3e7f0*/  STL.64 [R1+0x938], R14 ;  /* 0x0009380e01007387 */ /* 0x000fe20000100a00 */
[C---:B--2---:R-:W-:Y:S11]  /*3e800*/  HMMA.16816.F32 R20, R16.reuse, R20, R4 ;  /* 0x000000141014723c */ /* 0x044ff60000001804 */
[----:B------:R-:W-:Y:S11]  /*3e810*/  @!UPT UIADD3 URZ, URZ, URZ, URZ ;  /* 0x0000003f3f3ff290 */ /* 0x000ff6000fffe03f */
[----:B------:R-:W-:Y:S01]  /*3e820*/  @!UPT UIADD3 URZ, URZ, URZ, URZ ;  /* 0x0000003f3f3ff290 */ /* 0x000fe2000fffe03f */
[----:B------:R0:W-:Y:S01]  /*3e830*/  STL.64 [R1+0x920], R20 ;  /* 0x0009201401007387 */ /* 0x0001e20000100a00 */
[----:B------:R1:W-:Y:S03]  /*3e840*/  STL.64 [R1+0x928], R22 ;  /* 0x0009281601007387 */ /* 0x0003e60000100a00 */
[----:B0-----:R-:W2:Y:S01]  /*3e850*/  LDL.LU.64 R20, [R1+0x860] ;  /* 0x0008600001147983 */ /* 0x001ea20000300a00 */
[----:B-1----:R-:W3:Y:S01]  /*3e860*/  LDL.LU.64 R22, [R1+0x868] ;  /* 0x0008680001167983 */ /* 0x002ee20000300a00 */
[----:B----4-:R-:W-:Y:S11]  /*3e870*/  HMMA.16816.F32 R4, R16, R24, R8 ;  /* 0x000000181004723c */ /* 0x010ff60000001808 */
[----:B------:R-:W-:Y:S11]  /*3e880*/  @!UPT UIADD3 URZ, URZ, URZ, URZ ;  /* 0x0000003f3f3ff290 */ /* 0x000ff6000fffe03f */
[----:B------:R-:W-:Y:S01]  /*3e890*/  @!UPT UIADD3 URZ, URZ, URZ, URZ ;  /* 0x0000003f3f3ff290 */ /* 0x000fe2000fffe03f */
[----:B------:R-:W-:Y:S01]  /*3e8a0*/  STL.64 [R1+0x910], R4 ;  /* 0x0009100401007387 */ /* 0x000fe20000100a00 */
[----:B------:R-:W-:Y:S03]  /*3e8b0*/  STL.64 [R1+0x918], R6 ;  /* 0x0009180601007387 */ /* 0x000fe60000100a00 */
[----:B---3--:R-:W-:Y:S01]  /*3e8c0*/  STL.64 [R1+0x9d68], R22 ;  /* 0x009d681601007387 */ /* 0x008fe20000100a00 */
[----:B--2---:R0:W-:Y:S03]  /*3e8d0*/  STL.64 [R1+0x9d60], R20 ;  /* 0x009d601401007387 */ /* 0x0041e60000100a00 */
[----:B0-----:R-:W2:Y:S01]  /*3e8e0*/  LDL.LU.64 R20, [R1+0x870] ;  /* 0x0008700001147983 */ /* 0x001ea20000300a00 */
[----:B------:R-:W3:Y:S03]  /*3e8f0*/  LDL.LU.64 R22, [R1+0x878] ;  /* 0x0008780001167983 */ /* 0x000ee60000300a00 */
        /* <DEDUP_REMOVED lines=11> */
[----:B------:R-:W2:Y:S02]  /*3e9b0*/  LDL.LU.64 R22, [R1+0x8a8] ;  /* 0x0008a80001167983 */ /* 0x000ea40000300a00 */
[----:B------:R-:W3:Y:S02]  /*3e9c0*/  LDL.LU.64 R24, [R1+0x830] ;  /* 0x0008300001187983 */ /* 0x000ee40000300a00 */
[----:B------:R-:W3:Y:S01]  /*3e9d0*/  LDL.LU.64 R26, [R1+0x838] ;  /* 0x00083800011a7983 */ /* 0x000ee20000300a00 */
[----:B------:R-:W4:Y:S01]  /*3e9e0*/  LDL.LU.64 R4, [R1+0x4a0] ;  /* 0x0004a00001047983 */ /* 0x000f220000300a00 */
[----:B------:R-:W4:Y:S02]  /*3e9f0*/  LDL.LU.64 R6, [R1+0x4a8] ;  /* 0x0004a80001067983 */ /* 0x000f240000300a00 */
[----:B------:R-:W2:Y:S02]  /*3ea00*/  LDL.LU.64 R8, [R1+0x470] ;  /* 0x0004700001087983 */ /* 0x000ea40000300a00 */
[----:B------:R-:W2:Y:S02]  /*3ea10*/  LDL.LU.64 R10, [R1+0x478] ;  /* 0x00047800010a7983 */ /* 0x000ea40000300a00 */
[----:B------:R-:W-:-:S02]  /*3ea20*/  IMAD.MOV.U32 R12, RZ, RZ, R2 ;  /* 0x000000ffff0c7224 */ /* 0x000fc400078e0002 */
[----:B------:R-:W-:Y:S01]  /*3ea30*/  IMAD.MOV.U32 R13, RZ, RZ, R0 ;  /* 0x000000ffff0d7224 */ /* 0x000fe200078e0000 */
[----:B--2---:R-:W-:Y:S01]  /*3ea40*/  STL.64 [R1+0x9cf8], R10 ;  /* 0x009cf80a01007387 */ /* 0x004fe20000100a00 */
[----:B------:R0:W-:Y:S03]  /*3ea50*/  STL.64 [R1+0x9cf0], R8 ;  /* 0x009cf00801007387 */ /* 0x0001e60000100a00 */
[----:B0-----:R-:W2:Y:S01]  /*3ea60*/  LDL.LU.64 R8, [R1+0x480] ;  /* 0x0004800001087983 */ /* 0x001ea20000300a00 */
[----:B------:R-:W2:Y:S01]  /*3ea70*/  LDL.LU.64 R10, [R1+0x488] ;  /* 0x00048800010a7983 */ /* 0x000ea20000300a00 */
[C---:B------:R-:W-:Y:S02]  /*3ea80*/  HMMA.16816.F32 R12, R16.reuse, R12, R20 ;  /* 0x0000000c100c723c */ /* 0x040fe40000001814 */
[----:B--2---:R-:W-:Y:S01]  /*3ea90*/  STL.64 [R1+0x9d10], R10 ;  /* 0x009d100a01007387 */ /* 0x004fe20000100a00 */
[----:B------:R0:W-:Y:S03]  /*3eaa0*/  STL.64 [R1+0x9d08], R8 ;  /* 0x009d080801007387 */ /* 0x0001e60000100a00 */
[----:B0-----:R-:W2:Y:S01]  /*3eab0*/  LDL.LU.64 R8, [R1+0x490] ;  /* 0x0004900001087983 */ /* 0x001ea20000300a00 */
[----:B------:R-:W2:Y:S02]  /*3eac0*/  LDL.LU.64 R10, [R1+0x498] ;  /* 0x00049800010a7983 */ /* 0x000ea40000300a00 */
[----:B------:R-:W2:Y:S02]  /*3ead0*/  LDL.LU.64 R22, [R1+0x9db0] ;  /* 0x009db00001167983 */ /* 0x000ea40000300a00 */
[----:B------:R-:W2:Y:S11]  /*3eae0*/  LDL.LU.64 R20, [R1+0x9da8] ;  /* 0x009da80001147983 */ /* 0x000eb60000300a00 */
[----:B------:R-:W-:Y:S01]  /*3eaf0*/  @!UPT UIADD3 URZ, URZ, URZ, URZ ;  /* 0x0000003f3f3ff290 */ /* 0x000fe2000fffe03f */
        /* <DEDUP_REMOVED lines=25> */
[----:B------:R-:W2:Y:S01]  /*3ec90*/  LDL.LU R22, [R1+0x9d50] ;  /* 0x009d500001167983 */ /* 0x000ea20000300800 */
[----:B------:R-:W3:Y:S11]  /*3eca0*/  LDL.LU.64 R20, [R1+0x9d48] ;  /* 0x009d480001147983 */ /* 0x000ef60000300a00 */
[----:B------:R-:W-:Y:S09]  /*3ecb0*/  @!UPT UIADD3 URZ, URZ, URZ, URZ ;  /* 0x0000003f3f3ff290 */ /* 0x000ff2000fffe03f */
[----:B------:R0:W-:Y:S01]  /*3ecc0*/  STL.64 [R1+0x8c0], R12 ;  /* 0x0008c00c01007387 */ /* 0x0001e20000100a00 */
[----:B------:R-:W-:Y:S03]  /*3ecd0*/  STL.64 [R1+0x8c8], R14 ;  /* 0x0008c80e01007387 */ /* 0x000fe60000100a00 */
[----:B0-----:R-:W2:Y:S01]  /*3ece0*/  LDL.LU.64 R12, [R1+0x9d40] ;  /* 0x009d4000010c7983 */ /* 0x001ea20000300a00 */
[----:B---3--:R-:W-:Y:S03]  /*3ecf0*/  HMMA.16816.F32 R16, R16, R20, R24 ;  /* 0x000000141010723c */ /* 0x008fe60000001818 */
[----:B------:R-:W4:Y:S01]  /*3ed00*/  LDL.LU.64 R26, [R1+0x9d38] ;  /* 0x009d3800011a7983 */ /* 0x000f220000300a00 */
[----:B------:R-:W4:Y:S11]  /*3ed10*/  LDL.LU.64 R24, [R1+0x9d30] ;  /* 0x009d300001187983 */ /* 0x000f360000300a00 */
[----:B------:R-:W-:Y:S08]  /*3ed20*/  @!UPT UIADD3 URZ, URZ, URZ, URZ ;  /* 0x0000003f3f3ff290 */ /* 0x000ff0000fffe03f */
[----:B------:R0:W-:Y:S01]  /*3ed30*/  STL.64 [R1+0x590], R16 ;  /* 0x0005901001007387 */ /* 0x0001e20000100a00 */
[----:B------:R1:W-:Y:S03]  /*3ed40*/  STL.64 [R1+0x598], R18 ;  /* 0x0005981201007387 */ /* 0x0003e60000100a00 */
[----:B0-----:R-:W3:Y:S01]  /*3ed50*/  LDL.LU.64 R16, [R1+0x450] ;  /* 0x0004500001107983 */ /* 0x001ee20000300a00 */
[----:B-1----:R-:W3:Y:S02]  /*3ed60*/  LDL.LU.64 R18, [R1+0x458] ;  /* 0x0004580001127983 */ /* 0x002ee40000300a00 */
[----:B------:R-:W-:Y:S02]  /*3ed70*/  STL.64 [R1+0x9c70], R20 ;  /* 0x009c701401007387 */ /* 0x000fe40000100a00 */
[----:B--2---:R-:W-:Y:S01]  /*3ed80*/  IMAD.MOV.U32 R0, RZ, RZ, R13 ;  /* 0x000000ffff007224 */ /* 0x004fe200078e000d */
[C---:B----4-:R-:W-:Y:S11]  /*3ed90*/  HMMA.16816.F32 R4, R24.reuse, R12, R4 ;  /* 0x0000000c1804723c */ /* 0x050ff60000001804 */
[----:B------:R-:W-:Y:S11]  /*3eda0*/  @!UPT UIADD3 URZ, URZ, URZ, URZ ;  /* 0x0000003f3f3ff290 */ /* 0x000ff6000fffe03f */
[----:B------:R-:W-:Y:S01]  /*3edb0*/  @!UPT UIADD3 URZ, URZ, URZ, URZ ;  /* 0x0000003f3f3ff290 */ /* 0x000fe2000fffe03f */
[----:B------:R-:W-:Y:S01]  /*3edc0*/  STL.64 [R1+0x580], R4 ;  /* 0x0005800401007387 */ /* 0x000fe20000100a00 */
[----:B------:R0:W-:Y:S03]  /*3edd0*/  STL.64 [R1+0x588], R6 ;  /* 0x0005880601007387 */ /* 0x0001e60000100a00 */
[----:B0-----:R-:W2:Y:S01]  /*3ede0*/  LDL.LU R7, [R1+0x9d28] ;  /* 0x009d280001077983 */ /* 0x001ea20000300800 */
[----:B------:R-:W3:Y:S02]  /*3edf0*/  LDL.LU.64 R4, [R1+0x9d20] ;  /* 0x009d200001047983 */ /* 0x000ee40000300a00 */
[----:B------:R-:W-:Y:S02]  /*3ee00*/  IMAD.MOV.U32 R6, RZ, RZ, R12 ;  /* 0x000000ffff067224 */ /* 0x000fe400078e000c */
[----:B------:R-:W4:Y:S02]  /*3ee10*/  LDL.LU.64 R12, [R1+0x9d18] ;  /* 0x009d1800010c7983 */ /* 0x000f240000300a00 */
        /* <DEDUP_REMOVED lines=12> */
[----:B------:R-:W-:Y:S03]  /*3eee0*/  STL.64 [R1+0x568], R14 ;  /* 0x0005680e01007387 */ /* 0x000fe60000100a00 */
[----:B0-----:R-:W4:Y:S01]  /*3eef0*/  LDL.LU.64 R12, [R1+0x9ce8] ;  /* 0x009ce800010c7983 */ /* 0x001f220000300a00 */
[----:B------:R-:W-:Y:S01]  /*3ef00*/  STL [R1+0x9630], R3 ;  /* 0x0096300301007387 */ /* 0x000fe20000100800 */
[C---:B----4-:R-:W-:Y:S11]  /*3ef10*/  HMMA.16816.F32 R8, R24.reuse, R12, R8 ;  /* 0x0000000c1808723c */ /* 0x050ff60000001808 */
[----:B------:R-:W-:Y:S11]  /*3ef20*/  @!UPT UIADD3 URZ, URZ, URZ, URZ ;  /* 0x0000003f3f3ff290 */ /* 0x000ff6000fffe03f */
[----:B------:R-:W-:Y:S01]  /*3ef30*/  @!UPT UIADD3 URZ, URZ, URZ, URZ ;  /* 0x0000003f3f3ff290 */ /* 0x000fe2000fffe03f */
[----:B------:R0:W-:Y:S01]  /*3ef40*/  STL.64 [R1+0x550], R8 ;  /* 0x0005500801007387 */ /* 0x0001e20000100a00 */
[----:B------:R-:W-:Y:S03]  /*3ef50*/  STL.64 [R1+0x558], R10 ;  /* 0x0005580a01007387 */ /* 0x000fe60000100a00 */
[----:B0-----:R-:W4:Y:S01]  /*3ef60*/  LDL.LU.64 R8, [R1+0x9ce0] ;  /* 0x009ce00001087983 */ /* 0x001f220000300a00 */
[----:B------:R0:W-:Y:S03]  /*3ef70*/  STL.64 [R1+0x9c38], R12 ;  /* 0x009c380c01007387 */ /* 0x0001e60000100a00 */
[----:B0-----:R-:W4:Y:S01]  /*3ef80*/  LDL.LU.64 R12, [R1+0x460] ;  /* 0x00046000010c7983 */ /* 0x001f220000300a00 */
[----:B------:R-:W4:Y:S02]  /*3ef90*/  LDL.LU.64 R14, [R1+0x468] ;  /* 0x00046800010e7983 */ /* 0x000f240000300a00 */
[C---:B----4-:R-:W-:Y:S01]  /*3efa0*/  HMMA.16816.F32 R12, R24.reuse, R8, R12 ;  /* 0x00000008180c723c */ /* 0x050fe2000000180c */
[----:B------:R0:W-:Y:S11]  /*3efb0*/  STL.64 [R1+0x9cd8], R8 ;  /* 0x009cd80801007387 */ /* 0x0001f60000100a00 */
[----:B------:R-:W-:Y:S11]  /*3efc0*/  @!UPT UIADD3 URZ, URZ, URZ, URZ ;  /* 0x0000003f3f3ff290 */ /* 0x000ff6000fffe03f */
[----:B------:R-:W-:Y:S01]  /*3efd0*/  STL.64 [R1+0x540], R12 ;  /* 0x0005400c01007387 */ /* 0x000fe20000100a00 */
[----:B------:R3:W-:Y:S02]  /*3efe0*/  STL.64 [R1+0x548], R14 ;  /* 0x0005480e01007387 */ /* 0x0007e40000100a00 */
[----:B0-----:R-:W4:Y:S02]  /*3eff0*/  LDL.LU.64 R8, [R1+0x430] ;  /* 0x0004300001087983 */ /* 0x001f240000300a00 */
[----:B------:R-:W4:Y:S01]  /*3f000*/  LDL.LU.64 R10, [R1+0x438] ;  /* 0x00043800010a7983 */ /* 0x000f220000300a00 */
[----:B---3--:R-:W-:Y:S11]  /*3f010*/  HMMA.16816.F32 R12, R24, R4, R16 ;  /* 0x00000004180c723c */ /* 0x008ff60000001810 */
[----:B------:R-:W-:Y:S11]  /*3f020*/  @!UPT UIADD3 URZ, URZ, URZ, URZ ;  /* 0x0000003f3f3ff290 */ /* 0x000ff6000fffe03f */
[----:B------:R-:W-:Y:S01]  /*3f030*/  @!UPT UIADD3 URZ, URZ, URZ, URZ ;  /* 0x0000003f3f3ff290 */ /* 0x000fe2000fffe03f */
[----:B------:R-:W-:Y:S01]  /*3f040*/  STL.64 [R1+0x530], R12 ;  /* 0x0005300c01007387 */ /* 0x000fe20000100a00 */
[----:B------:R-:W-:Y:S02]  /*3f050*/  STL.64 [R1+0x538], R14 ;  /* 0x0005380e01007387 */ /* 0x000fe40000100a00 */
[----:B------:R-:W3:Y:S02]  /*3f060*/  LDL.64 R20, [R1+0x90] ;  /* 0x0000900001147983 */ /* 0x000ee40000100a00 */
[----:B---3--:R0:W-:Y:S04]  /*3f070*/  STL.64 [R1+0x9cb8], R20 ;  /* 0x009cb81401007387 */ /* 0x0081e80000100a00 */
[----:B0-----:R-:W3:Y:S04]  /*3f080*/  LDL.64 R20, [R1+0xa0] ;  /* 0x0000a00001147983 */ /* 0x001ee80000100a00 */
[----:B---3--:R0:W-:Y:S04]  /*3f090*/  STL.64 [R1+0x9cc8], R20 ;  /* 0x009cc81401007387 */ /* 0x0081e80000100a00 */
[----:B0-----:R-:W3:Y:S04]  /*3f0a0*/  LDL.64 R20, [R1+0xb0] ;  /* 0x0000b00001147983 */ /* 0x001ee80000100a00 */
[----:B---3--:R0:W-:Y:S01]  /*3f0b0*/  STL.64 [R1+0x9cd0], R20 ;  /* 0x009cd01401007387 */ /* 0x0081e20000100a00 */
[----:B------:R-:W3:Y:S03]  /*3f0c0*/  LDL.64 R12, [R1+0x60] ;  /* 0x00006000010c7983 */ /* 0x000ee60000100a00 */
[----:B0-----:R-:W4:Y:S04]  /*3f0d0*/  LDL.64 R20, [R1+0xc0] ;  /* 0x0000c00001147983 */ /* 0x001f280000100a00 */
[----:B---3--:R0:W-:Y:S04]  /*3f0e0*/  STL.64 [R1+0x9c90], R12 ;  /* 0x009c900c01007387 */ /* 0x0081e80000100a00 */
[----:B0-----:R-:W3:Y:S04]  /*3f0f0*/  LDL.64 R12, [R1+0x70] ;  /* 0x00007000010c7983 */ /* 0x001ee80000100a00 */
[----:B---3--:R0:W-:Y:S04]  /*3f100*/  STL.64 [R1+0x9ca8], R12 ;  /* 0x009ca80c01007387 */ /* 0x0081e80000100a00 */
[----:B0-----:R-:W3:Y:S01]  /*3f110*/  LDL.64 R12, [R1+0x80] ;  /* 0x00008000010c7983 */ /* 0x001ee20000100a00 */
[----:B------:R-:W-:-:S05]  /*3f120*/  LOP3.LUT R2, R3, 0x40, RZ, 0x3c, !PT ;  /* 0x0000004003027812 */ /* 0x000fca00078e3cff */
[----:B------:R-:W0:Y:S04]  /*3f130*/  LDSM.16.MT88.4 R16, [R2] ;  /* 0x000000000210783b */ /* 0x000e280000004200 */
[----:B---3--:R1:W-:Y:S04]  /*3f140*/  STL.64 [R1+0x9cb0], R12 ;  /* 0x009cb00c01007387 */ /* 0x0083e80000100a00 */
[----:B-1----:R-:W3:Y:S01]  /*3f150*/  LDL.LU.64 R12, [R1+0x440] ;  /* 0x00044000010c7983 */ /* 0x002ee20000300a00 */
[----:B------:R-:W3:Y:S02]  /*3f160*/  LDL.LU.64 R14, [R1+0x448] ;  /* 0x00044800010e7983 */ /* 0x000ee40000300a00 */
[----:B------:R-:W-:Y:S02]  /*3f170*/  STL [R1+0x9be4], R4 ;  /* 0x009be40401007387 */ /* 0x000fe40000100800 */
[----:B------:R1:W-:Y:S01]  /*3f180*/  STL [R1+0x9be0], R5 ;  /* 0x009be00501007387 */ /* 0x0003e20000100800 */
[----:B------:R-:W-:Y:S01]  /*3f190*/  STL [R1+0x9cc0], R6 ;  /* 0x009cc00601007387 */ /* 0x000fe20000100800 */
[----:B------:R-:W-:Y:S02]  /*3f1a0*/  STL [R1+0x9bd8], R2 ;  /* 0x009bd80201007387 */ /* 0x000fe40000100800 */
[----:B0-----:R-:W-:Y:S02]  /*3f1b0*/  STL.64 [R1+0x9b30], R18 ;  /* 0x009b301201007387 */ /* 0x001fe40000100a00 */
[----:B------:R0:W-:Y:S01]  /*3f1c0*/  STL.64 [R1+0x9b28], R16 ;  /* 0x009b281001007387 */ /* 0x0001e20000100a00 */
[----:B----4-:R-:W-:Y:S01]  /*3f1d0*/  HMMA.16816.F32 R8, R24, R20, R8 ;  /* 0x000000141808723c */ /* 0x010fe20000001808 */
[----:B-1----:R-:W4:Y:S01]  /*3f1e0*/  LDL.LU.64 R4, [R1+0x410] ;  /* 0x0004100001047983 */ /* 0x002f220000300a00 */
[----:B0-----:R-:W-:-:S02]  /*3f1f0*/  IMAD.MOV.U32 R16, RZ, RZ, R22 ;  /* 0x000000ffff107224 */ /* 0x001fc400078e0016 */
[----:B--2---:R-:W-:Y:S02]  /*3f200*/  IMAD.MOV.U32 R17, RZ, RZ, R7 ;  /* 0x000000ffff117224 */ /* 0x004fe400078e0007 */
[----:B------:R-:W4:Y:S05]  /*3f210*/  LDL.LU.64 R6, [R1+0x418] ;  /* 0x0004180001067983 */ /* 0x000f2a0000300a00 */
[----:B---3--:R-:W-:Y:S11]  /*3f220*/  HMMA.16816.F32 R12, R24, R16, R12 ;  /* 0x00000010180c723c */ /* 0x008ff6000000180c */
[----:B------:R-:W-:Y:S11]  /*3f230*/  @!UPT UIADD3 URZ, URZ, URZ, URZ ;  /* 0x0000003f3f3ff290 */ /* 0x000ff6000fffe03f */
[----:B------:R-:W-:Y:S01]  /*3f240*/  @!UPT UIADD3 URZ, URZ, URZ, URZ ;  /* 0x0000003f3f3ff290 */ /* 0x000fe2000fffe03f */
[----:B------:R0:W-:Y:S01]  /*3f250*/  STL.64 [R1+0x8b0], R12 ;  /* 0x0008b00c01007387 */ /* 0x0001e20000100a00 */
[----:B------:R1:W-:Y:S03]  /*3f260*/  STL.64 [R1+0x8b8], R14 ;  /* 0x0008b80e01007387 */ /* 0x0003e60000100a00 */
[----:B0-----:R-:W2:Y:S01]  /*3f270*/  LDL.LU.64 R12, [R1+0x400] ;  /* 0x00040000010c7983 */ /* 0x001ea20000300a00 */
[----:B-1----:R-:W2:Y:S02]  /*3f280*/  LDL.LU.64 R14, [R1+0x408] ;  /* 0x00040800010e7983 */ /* 0x002ea40000300a00 */
[----:B------:R-:W-:Y:S02]  /*3f290*/  STL [R1+0x9be8], R16 ;  /* 0x009be81001007387 */ /* 0x000fe40000100800 */
[----:B------:R0:W-:Y:S02]  /*3f2a0*/  STL [R1+0x9bdc], R17 ;  /* 0x009bdc1101007387 */ /* 0x0001e40000100800 */
[----:B0-----:R-:W3:Y:S01]  /*3f2b0*/  LDL.LU.64 R16, [R1+0x420] ;  /* 0x0004200001107983 */ /* 0x001ee20000300a00 */
[----:B------:R-:W3:Y:S02]  /*3f2c0*/  LDL.LU.64 R18, [R1+0x428] ;  /* 0x0004280001127983 */ /* 0x000ee40000300a00 */
[----:B------:R0:W-:Y:S02]  /*3f2d0*/  STL.64 [R1+0x8a0], R8 ;  /* 0x0008a00801007387 */ /* 0x0001e40000100a00 */
[----:B------:R1:W-:Y:S01]  /*3f2e0*/  STL.64 [R1+0x8a8], R10 ;  /* 0x0008a80a01007387 */ /* 0x0003e20000100a00 */
[----:B0-----:R-:W2:Y:S01]  /*3f2f0*/  LDL.LU.64 R8, [R1+0x9cd8] ;  /* 0x009cd80001087983 */ /* 0x001ea20000300a00 */
[----:B-1----:R-:W-:-:S02]  /*3f300*/  IMAD.MOV.U32 R11, RZ, RZ, R20 ;  /* 0x000000ffff0b7224 */ /* 0x002fc400078e0014 */
[----:B------:R-:W-:Y:S02]  /*3f310*/  IMAD.MOV.U32 R10, RZ, RZ, R21 ;  /* 0x000000ffff0a7224 */ /* 0x000fe400078e0015 */
[----:B------:R-:W3:Y:S03]  /*3f320*/  LDL.LU.64 R20, [R1+0x9cd0] ;  /* 0x009cd00001147983 */ /* 0x000ee60000300a00 */
[----:B------:R-:W-:Y:S02]  /*3f330*/  STL [R1+0x9bf0], R10 ;  /* 0x009bf00a01007387 */ /* 0x000fe40000100800 */
[----:B------:R-:W-:Y:S01]  /*3f340*/  STL [R1+0x9bec], R11 ;  /* 0x009bec0b01007387 */ /* 0x000fe20000100800 */
[C---:B---3--:R-:W-:Y:S11]  /*3f350*/  HMMA.16816.F32 R16, R24.reuse, R20, R16 ;  /* 0x000000141810723c */ /* 0x048ff60000001810 */
[----:B------:R-:W-:Y:S11]  /*3f360*/  @!UPT UIADD3 URZ, URZ, URZ, URZ ;  /* 0x0000003f3f3ff290 */ /* 0x000ff6000fffe03f */
[----:B------:R-:W-:Y:S01]  /*3f370*/  @!UPT UIADD3 URZ, URZ, URZ, URZ ;  /* 0x0000003f3f3ff290 */ /* 0x000fe2000fffe03f */
[----:B------:R-:W-:Y:S01]  /*3f380*/  STL.64 [R1+0x890], R16 ;  /* 0x0008901001007387 */ /* 0x000fe20000100a00 */
[----:B------:R0:W-:Y:S02]  /*3f390*/  STL.64 [R1+0x898], R18 ;  /* 0x0008981201007387 */ /* 0x0001e40000100a00 */
[----:B0-----:R-:W-:Y:S02]  /*3f3a0*/  IMAD.MOV.U32 R19, RZ, RZ, R20 ;  /* 0x000000ffff137224 */ /* 0x001fe400078e0014 */
[----:B------:R-:W-:Y:S02]  /*3f3b0*/  IMAD.MOV.U32 R18, RZ, RZ, R21 ;  /* 0x000000ffff127224 */ /* 0x000fe400078e0015 */
[----:B------:R-:W4:Y:S03]  /*3f3c0*/  LDL.LU.64 R20, [R1+0x9cc8] ;  /* 0x009cc80001147983 */ /* 0x000f260000300a00 */
[----:B------:R-:W-:Y:S02]  /*3f3d0*/  STL [R1+0x9bf8], R18 ;  /* 0x009bf81201007387 */ /* 0x000fe40000100800 */
[----:B------:R0:W-:Y:S02]  /*3f3e0*/  STL [R1+0x9bf4], R19 ;  /* 0x009bf41301007387 */ /* 0x0001e40000100800 */
[----:B------:R-:W3:Y:S01]  /*3f3f0*/  LDL.LU.64 R16, [R1+0x3f0] ;  /* 0x0003f00001107983 */ /* 0x000ee20000300a00 */
[----:B0-----:R-:W3:Y:S01]  /*3f400*/  LDL.LU.64 R18, [R1+0x3f8] ;  /* 0x0003f80001127983 */ /* 0x001ee20000300a00 */
[----:B----4-:R-:W-:Y:S01]  /*3f410*/  HMMA.16816.F32 R4, R24, R20, R4 ;  /* 0x000000141804723c */ /* 0x010fe20000001804 */
[----:B------:R-:W-:-:S02]  /*3f420*/  IMAD.MOV.U32 R29, RZ, RZ, R20 ;  /* 0x000000ffff1d7224 */ /* 0x000fc400078e0014 */
[----:B------:R-:W-:Y:S11]  /*3f430*/  IMAD.MOV.U32 R28, RZ, RZ, R21 ;  /* 0x000000ffff1c7224 */ /* 0x000ff600078e0015 */
[----:B------:R-:W-:Y:S09]  /*3f440*/  @!UPT UIADD3 URZ, URZ, URZ, URZ ;  /* 0x0000003f3f3ff290 */ /* 0x000ff2000fffe03f */
[----:B------:R-:W-:Y:S01]  /*3f450*/  STL.64 [R1+0x880], R4 ;  /* 0x0008800401007387 */ /* 0x000fe20000100a00 */
[----:B------:R0:W-:Y:S03]  /*3f460*/  STL.64 [R1+0x888], R6 ;  /* 0x0008880601007387 */ /* 0x0001e60000100a00 */
[----:B0-----:R-:W4:Y:S01]  /*3f470*/  LDL.LU R6, [R1+0x9cc0] ;  /* 0x009cc00001067983 */ /* 0x001f220000300800 */
[----:B------:R-:W2:Y:S02]  /*3f480*/  LDL.LU.64 R20, [R1+0x9cb8] ;  /* 0x009cb80001147983 */ /* 0x000ea40000300a00 */
[----:B------:R-:W-:Y:S01]  /*3f490*/  STL [R1+0x9bfc], R29 ;  /* 0x009bfc1d01007387 */ /* 0x000fe20000100800 */
[C---:B--2---:R-:W-:Y:S01]  /*3f4a0*/  HMMA.16816.F32 R12, R24.reuse, R20, R12 ;  /* 0x00000014180c723c */ /* 0x044fe2000000180c */
[----:B------:R-:W-:Y:S02]  /*3f4b0*/  IMAD.MOV.U32 R4, RZ, RZ, R20 ;  /* 0x000000ffff047224 */ /* 0x000fe400078e0014 */
[----:B------:R-:W-:Y:S11]  /*3f4c0*/  IMAD.MOV.U32 R5, RZ, RZ, R21 ;  /* 0x000000ffff057224 */ /* 0x000ff600078e0015 */
[----:B------:R-:W-:Y:S09]  /*3f4d0*/  @!UPT UIADD3 URZ, URZ, URZ, URZ ;  /* 0x0000003f3f3ff290 */ /* 0x000ff2000fffe03f */
[----:B------:R0:W-:Y:S01]  /*3f4e0*/  STL.64 [R1+0x870], R12 ;  /* 0x0008700c01007387 */ /* 0x0001e20000100a00 */
[----:B------:R-:W-:Y:S03]  /*3f4f0*/  STL.64 [R1+0x878], R14 ;  /* 0x0008780e01007387 */ /* 0x000fe60000100a00 */
[----:B0-----:R-:W3:Y:S01]  /*3f500*/  LDL.LU.64 R12, [R1+0x9cb0] ;  /* 0x009cb000010c7983 */ /* 0x001ee20000300a00 */
[----:B------:R-:W2:Y:S03]  /*3f510*/  LDL.64 R20, [R1+0x50] ;  /* 0x0000500001147983 */ /* 0x000ea60000100a00 */
[----:B--2---:R0:W-:Y:S04]  /*3f520*/  STL.64 [R1+0x9c88], R20 ;  /* 0x009c881401007387 */ /* 0x0041e80000100a00 */
[----:B0-----:R-:W2:Y:S01]  /*3f530*/  LDL.LU.64 R20, [R1+0x3d0] ;  /* 0x0003d00001147983 */ /* 0x001ea20000300a00 */
[----:B------:R-:W2:Y:S01]  /*3f540*/  LDL.LU.64 R22, [R1+0x3d8] ;  /* 0x0003d80001167983 */ /* 0x000ea20000300a00 */
[C---:B---3--:R-:W-:Y:S01]  /*3f550*/  HMMA.16816.F32 R16, R24.reuse, R12, R16 ;  /* 0x0000000c1810723c */ /* 0x048fe20000001810 */
[----:B------:R-:W-:Y:S01]  /*3f560*/  IMAD.MOV.U32 R10, RZ, RZ, R13 ;  /* 0x000000ffff0a7224 */ /* 0x000fe200078e000d */
[----:B--2---:R-:W-:Y:S01]  /*3f570*/  STL.64 [R1+0x9ca0], R22 ;  /* 0x009ca01601007387 */ /* 0x004fe20000100a00 */
[----:B------:R0:W-:Y:S03]  /*3f580*/  STL.64 [R1+0x9c98], R20 ;  /* 0x009c981401007387 */ /* 0x0001e60000100a00 */
[----:B0-----:R-:W2:Y:S01]  /*3f590*/  LDL.LU.64 R20, [R1+0x3e0] ;  /* 0x0003e00001147983 */ /* 0x001ea20000300a00 */
[----:B------:R-:W2:Y:S02]  /*3f5a0*/  LDL.LU.64 R22, [R1+0x3e8] ;  /* 0x0003e80001167983 */ /* 0x000ea40000300a00 */
[----:B------:R-:W-:Y:S11]  /*3f5b0*/  STL.64 [R1+0x9c68], R4 ;  /* 0x009c680401007387 */ /* 0x000ff60000100a00 */
[----:B------:R-:W-:Y:S03]  /*3f5c0*/  @!UPT UIADD3 URZ, URZ, URZ, URZ ;  /* 0x0000003f3f3ff290 */ /* 0x000fe6000fffe03f */
[----:B------:R-:W-:Y:S01]  /*3f5d0*/  STL.64 [R1+0x860], R16 ;  /* 0x0008601001007387 */ /* 0x000fe20000100a00 */
[----:B------:R0:W-:Y:S02]  /*3f5e0*/  STL.64 [R1+0x868], R18 ;  /* 0x0008681201007387 */ /* 0x0001e40000100a00 */
[----:B0-----:R-:W-:Y:S02]  /*3f5f0*/  IMAD.MOV.U32 R19, RZ, RZ, R12 ;  /* 0x000000ffff137224 */ /* 0x001fe400078e000c */
[----:B------:R-:W2:Y:S02]  /*3f600*/  LDL.LU.64 R12, [R1+0x9ca8] ;  /* 0x009ca800010c7983 */ /* 0x000ea40000300a00 */
        /* <DEDUP_REMOVED lines=9> */
[----:B--2---:R-:W-:Y:S01]  /*3f6a0*/  HMMA.16816.F32 R20, R24, R12, R20 ;  /* 0x0000000c1814723c */ /* 0x004fe20000001814 */
[----:B------:R-:W-:-:S02]  /*3f6b0*/  IMAD.MOV.U32 R16, RZ, RZ, R13 ;  /* 0x000000ffff107224 */ /* 0x000fc400078e000d */
[----:B------:R-:W-:Y:S11]  /*3f6c0*/  IMAD.MOV.U32 R11, RZ, RZ, R12 ;  /* 0x000000ffff0b7224 */ /* 0x000ff600078e000c */
[----:B------:R-:W-:Y:S09]  /*3f6d0*/  @!UPT UIADD3 URZ, URZ, URZ, URZ ;  /* 0x0000003f3f3ff290 */ /* 0x000ff2000fffe03f */
[----:B------:R0:W-:Y:S01]  /*3f6e0*/  STL.64 [R1+0x840], R20 ;  /* 0x0008401401007387 */ /* 0x0001e20000100a00 */
[----:B------:R-:W-:Y:S03]  /*3f6f0*/  STL.64 [R1+0x848], R22 ;  /* 0x0008481601007387 */ /* 0x000fe60000100a00 */
[----:B0-----:R-:W2:Y:S01]  /*3f700*/  LDL.LU.64 R20, [R1+0x9c88] ;  /* 0x009c880001147983 */ /* 0x001ea20000300a00 */
[----:B------:R-:W-:Y:S02]  /*3f710*/  STL [R1+0x9c80], R19 ;  /* 0x009c801301007387 */ /* 0x000fe40000100800 */
[----:B------:R0:W-:Y:S02]  /*3f720*/  STL.64 [R1+0x9c78], R16 ;  /* 0x009c781001007387 */ /* 0x0001e40000100a00 */
[----:B0-----:R-:W2:Y:S01]  /*3f730*/  LDL.LU.64 R16, [R1+0x3c0] ;  /* 0x0003c00001107983 */ /* 0x001ea20000300a00 */
[----:B------:R-:W2:Y:S02]  /*3f740*/  LDL.LU.64 R18, [R1+0x3c8] ;  /* 0x0003c80001127983 */ /* 0x000ea40000300a00 */
[----:B------:R-:W3:Y:S02]  /*3f750*/  LDL.LU.64 R12, [R1+0x280] ;  /* 0x00028000010c7983 */ /* 0x000ee40000300a00 */
[----:B------:R-:W2:Y:S02]  /*3f760*/  LDL.LU.64 R14, [R1+0x288] ;  /* 0x00028800010e7983 */ /* 0x000ea40000300a00 */
[----:B--2---:R-:W-:Y:S01]  /*3f770*/  STL.64 [R1+0x9c48], R14 ;  /* 0x009c480e01007387 */ /* 0x004fe20000100a00 */
[----:B---3--:R4:W-:Y:S02]  /*3f780*/  STL.64 [R1+0x9c40], R12 ;  /* 0x009c400c01007387 */ /* 0x0089e40000100a00 */
[----:B------:R-:W2:Y:S02]  /*3f790*/  LDL.LU.64 R4, [R1+0x320] ;  /* 0x0003200001047983 */ /* 0x000ea40000300a00 */
[----:B----4-:R-:W-:-:S02]  /*3f7a0*/  IMAD.MOV.U32 R12, RZ, RZ, R6 ;  /* 0x000000ffff0c7224 */ /* 0x010fc400078e0006 */
[----:B------:R-:W2:Y:S01]  /*3f7b0*/  LDL.LU.64 R6, [R1+0x328] ;  /* 0x0003280001067983 */ /* 0x000ea20000300a00 */
[----:B------:R-:W-:Y:S02]  /*3f7c0*/  STL.64 [R1+0x9c08], R10 ;  /* 0x009c080a01007387 */ /* 0x000fe40000100a00 */
[----:B------:R0:W-:Y:S02]  /*3f7d0*/  STL.64 [R1+0x9c00], R8 ;  /* 0x009c000801007387 */ /* 0x0001e40000100a00 */
[----:B0-----:R-:W3:Y:S01]  /*3f7e0*/  LDL.LU.64 R8, [R1+0x260] ;  /* 0x0002600001087983 */ /* 0x001ee20000300a00 */
[----:B------:R-:W4:Y:S03]  /*3f7f0*/  LDL.LU.64 R10, [R1+0x268] ;  /* 0x00026800010a7983 */ /* 0x000f260000300a00 */
[----:B----4-:R-:W-:Y:S01]  /*3f800*/  STL.64 [R1+0x9c18], R10 ;  /* 0x009c180a01007387 */ /* 0x010fe20000100a00 */
[----:B---3--:R0:W-:Y:S03]  /*3f810*/  STL.64 [R1+0x9c10], R8 ;  /* 0x009c100801007387 */ /* 0x0081e60000100a00 */
[----:B0-----:R-:W3:Y:S01]  /*3f820*/  LDL.64 R8, [R1] ;  /* 0x0000000001087983 */ /* 0x001ee20000100a00 */
[----:B------:R-:W-:Y:S03]  /*3f830*/  HMMA.16816.F32 R16, R24, R20, R16 ;  /* 0x000000141810723c */ /* 0x000fe60000001810 */
[----:B---3--:R0:W-:Y:S04]  /*3f840*/  STL.64 [R1+0x9c30], R8 ;  /* 0x009c300801007387 */ /* 0x0081e80000100a00 */
[----:B0-----:R-:W3:Y:S01]  /*3f850*/  LDL.64 R8, [R1+0x10] ;  /* 0x0000100001087983 */ /* 0x001ee20000100a00 */
[----:B------:R-:W-:-:S03]  /*3f860*/  IMAD.MOV.U32 R29, RZ, RZ, R20 ;  /* 0x000000ffff1d7224 */ /* 0x000fc600078e0014 */
[----:B---3--:R0:W-:Y:S04]  /*3f870*/  STL.64 [R1+0x9c50], R8 ;  /* 0x009c500801007387 */ /* 0x0081e80000100a00 */
[----:B0-----:R-:W3:Y:S01]  /*3f880*/  LDL.LU.64 R8, [R1+0x290] ;  /* 0x0002900001087983 */ /* 0x001ee20000300a00 */
[----:B------:R-:W3:Y:S07]  /*3f890*/  LDL.LU.64 R10, [R1+0x298] ;  /* 0x00029800010a7983 */ /* 0x000eee0000300a00 */
[----:B------:R-:W-:Y:S02]  /*3f8a0*/  STL.64 [R1+0x830], R16 ;  /* 0x0008301001007387 */ /* 0x000fe40000100a00 */
[----:B------:R0:W-:Y:S02]  /*3f8b0*/  STL.64 [R1+0x838], R18 ;  /* 0x0008381201007387 */ /* 0x0001e40000100a00 */
[----:B0-----:R-:W4:Y:S01]  /*3f8c0*/  LDL.LU R19, [R1+0x9c80] ;  /* 0x009c800001137983 */ /* 0x001f220000300800 */
[----:B------:R-:W2:Y:S02]  /*3f8d0*/  LDL.LU.64 R16, [R1+0x9c78] ;  /* 0x009c780001107983 */ /* 0x000ea40000300a00 */
[----:B------:R-:W-:-:S02]  /*3f8e0*/  IMAD.MOV.U32 R18, RZ, RZ, R21 ;  /* 0x000000ffff127224 */ /* 0x000fc400078e0015 */
[----:B------:R-:W2:Y:S02]  /*3f8f0*/  LDL.LU.64 R20, [R1+0x9c70] ;  /* 0x009c700001147983 */ /* 0x000ea40000300a00 */
[----:B--2---:R-:W-:Y:S02]  /*3f900*/  HMMA.16816.F32 R24, R24, R20, R4 ;  /* 0x000000141818723c */ /* 0x004fe40000001804 */
[----:B----4-:R-:W-:Y:S01]  /*3f910*/  STL.64 [R1+0x9c28], R18 ;  /* 0x009c281201007387 */ /* 0x010fe20000100a00 */
[----:B------:R0:W-:Y:S04]  /*3f920*/  STL.64 [R1+0x9c20], R16 ;  /* 0x009c201001007387 */ /* 0x0001e80000100a00 */
[----:B------:R-:W-:Y:S02]  /*3f930*/  IMAD.MOV.U32 R7, RZ, RZ, R20 ;  /* 0x000000ffff077224 */ /* 0x000fe400078e0014 */
[----:B------:R-:W-:Y:S01]  /*3f940*/  IMAD.MOV.U32 R6, RZ, RZ, R21 ;  /* 0x000000ffff067224 */ /* 0x000fe200078e0015 */
[----:B0-----:R-:W2:Y:S01]  /*3f950*/  LDL.LU.64 R16, [R1+0x270] ;  /* 0x0002700001107983 */ /* 0x001ea20000300a00 */
[----:B------:R-:W2:Y:S02]  /*3f960*/  LDL.LU.64 R18, [R1+0x278] ;  /* 0x0002780001127983 */ /* 0x000ea40000300a00 */
[----:B------:R-:W4:Y:S10]  /*3f970*/  LDL.LU.64 R4, [R1+0x9c68] ;  /* 0x009c680001047983 */ /* 0x000f340000300a00 */
[----:B------:R0:W-:Y:S01]  /*3f980*/  STL.64 [R1+0x520], R24 ;  /* 0x0005201801007387 */ /* 0x0001e20000100a00 */
[----:B------:R1:W-:Y:S02]  /*3f990*/  STL.64 [R1+0x528], R26 ;  /* 0x0005281a01007387 */ /* 0x0003e40000100a00 */
[----:B------:R-:W3:Y:S02]  /*3f9a0*/  LDL.LU.64 R22, [R1+0x9c60] ;  /* 0x009c600001167983 */ /* 0x000ee40000300a00 */
[----:B------:R-:W3:Y:S02]  /*3f9b0*/  LDL.LU.64 R20, [R1+0x9c58] ;  /* 0x009c580001147983 */ /* 0x000ee40000300a00 */
[----:B------:R-:W-:Y:S01]  /*3f9c0*/  IMAD.MOV.U32 R13, RZ, RZ, R0 ;  /* 0x000000ffff0d7224 */ /* 0x000fe200078e0000 */
[----:B0-----:R-:W2:Y:S01]  /*3f9d0*/  LDL.LU.64 R24, [R1+0x100] ;  /* 0x0001000001187983 */ /* 0x001ea20000300a00 */
[----:B-1----:R-:W2:Y:S05]  /*3f9e0*/  LDL.LU.64 R26, [R1+0x108] ;  /* 0x00010800011a7983 */ /* 0x002eaa0000300a00 */
[C---:B---3--:R-:W-:Y:S01]  /*3f9f0*/  HMMA.16816.F32 R12, R20.reuse, R12, R8 ;  /* 0x0000000c140c723c */ /* 0x048fe20000001808 */
[----:B------:R-:W3:Y:S11]  /*3fa00*/  LDL.LU.64 R8, [R1+0x9c50] ;  /* 0x009c500001087983 */ /* 0x000ef60000300a00 */
[----:B------:R-:W-:Y:S11]  /*3fa10*/  @!UPT UIADD3 URZ, URZ, URZ, URZ ;  /* 0x0000003f3f3ff290 */ /* 0x000ff6000fffe03f */
[----:B------:R-:W-:Y:S01]  /*3fa20*/  STL.64 [R1+0x510], R12 ;  /* 0x0005100c01007387 */ /* 0x000fe20000100a00 */
[----:B------:R0:W-:Y:S03]  /*3fa30*/  STL.64 [R1+0x518], R14 ;  /* 0x0005180e01007387 */ /* 0x0001e60000100a00 */
[----:B0-----:R-:W3:Y:S01]  /*3fa40*/  LDL.LU.64 R14, [R1+0x9c48] ;  /* 0x009c4800010e7983 */ /* 0x001ee20000300a00 */
[----:B------:R-:W3:Y:S02]  /*3fa50*/  LDL.LU.64 R12, [R1+0x9c40] ;  /* 0x009c4000010c7983 */ /* 0x000ee40000300a00 */
[C---:B---3--:R-:W-:Y:S11]  /*3fa60*/  HMMA.16816.F32 R12, R20.reuse, R8, R12 ;  /* 0x00000008140c723c */ /* 0x048ff6000000180c */
[----:B------:R-:W-:Y:S11]  /*3fa70*/  @!UPT UIADD3 URZ, URZ, URZ, URZ ;  /* 0x0000003f3f3ff290 */ /* 0x000ff6000fffe03f */
[----:B------:R-:W-:Y:S01]  /*3fa80*/  @!UPT UIADD3 URZ, URZ, URZ, URZ ;  /* 0x0000003f3f3ff290 */ /* 0x000fe2000fffe03f */
[----:B------:R0:W-:Y:S01]  /*3fa90*/  STL.64 [R1+0x500], R12 ;  /* 0x0005000c01007387 */ /* 0x0001e20000100a00 */
[----:B------:R1:W-:Y:S03]  /*3faa0*/  STL.64 [R1+0x508], R14 ;  /* 0x0005080e01007387 */ /* 0x0003e60000100a00 */
[----:B0-----:R-:W3:Y:S01]  /*3fab0*/  LDL.LU.64 R12, [R1+0x9c38] ;  /* 0x009c3800010c7983 */ /* 0x001ee20000300a00 */
[----:B-1----:R-:W-:Y:S02]  /*3fac0*/  IMAD.MOV.U32 R15, RZ, RZ, R8 ;  /* 0x000000ffff0f7224 */ /* 0x002fe400078e0008 */
[----:B------:R-:W-:Y:S02]  /*3fad0*/  IMAD.MOV.U32 R14, RZ, RZ, R9 ;  /* 0x000000ffff0e7224 */ /* 0x000fe400078e0009 */
[----:B------:R-:W2:Y:S02]  /*3fae0*/  LDL.LU.64 R8, [R1+0x9c30] ;  /* 0x009c300001087983 */ /* 0x000ea40000300a00 */
        /* <DEDUP_REMOVED lines=8> */
[----:B------:R-:W3:Y:S02]  /*3fb70*/  LDL.LU.64 R10, [R1+0x9c18] ;  /* 0x009c1800010a7983 */ /* 0x000ee40000300a00 */
[----:B------:R-:W3:Y:S02]  /*3fb80*/  LDL.LU.64 R8, [R1+0x9c10] ;  /* 0x009c100001087983 */ /* 0x000ee40000300a00 */
[C---:B---3--:R-:W-:Y:S11]  /*3fb90*/  HMMA.16816.F32 R8, R20.reuse, R12, R8 ;  /* 0x0000000c1408723c */ /* 0x048ff60000001808 */
[----:B------:R-:W-:Y:S11]  /*3fba0*/  @!UPT UIADD3 URZ, URZ, URZ, URZ ;  /* 0x0000003f3f3ff290 */ /* 0x000ff6000fffe03f */
[----:B------:R-:W-:Y:S01]  /*3fbb0*/  @!UPT UIADD3 URZ, URZ, URZ, URZ ;  /* 0x0000003f3f3ff290 */ /* 0x000fe2000fffe03f */
[----:B------:R-:W-:Y:S01]  /*3fbc0*/  STL.64 [R1+0x4e0], R8 ;  /* 0x0004e00801007387 */ /* 0x000fe20000100a00 */
[----:B------:R0:W-:Y:S03]  /*3fbd0*/  STL.64 [R1+0x4e8], R10 ;  /* 0x0004e80a01007387 */ /* 0x0001e60000100a00 */
[----:B0-----:R-:W3:Y:S01]  /*3fbe0*/  LDL.LU.64 R10, [R1+0x9c08] ;  /* 0x009c0800010a7983 */ /* 0x001ee20000300a00 */
[----:B------:R-:W3:Y:S02]  /*3fbf0*/  LDL.LU.64 R8, [R1+0x9c00] ;  /* 0x009c000001087983 */ /* 0x000ee40000300a00 */
[----:B------:R2:W-:Y:S02]  /*3fc00*/  STL.64 [R1+0x9b08], R12 ;  /* 0x009b080c01007387 */ /* 0x0005e40000100a00 */
[----:B--2---:R-:W-:Y:S01]  /*3fc10*/  IMAD.MOV.U32 R12, RZ, RZ, R19 ;  /* 0x000000ffff0c7224 */ /* 0x004fe200078e0013 */
[----:B---3--:R-:W-:Y:S01]  /*3fc20*/  HMMA.16816.F32 R24, R20, R8, R24 ;  /* 0x000000081418723c */ /* 0x008fe20000001818 */
[----:B------:R-:W-:Y:S11]  /*3fc30*/  IMAD.MOV.U32 R13, RZ, RZ, R10 ;  /* 0x000000ffff0d7224 */ /* 0x000ff600078e000a */
[----:B------:R-:W-:Y:S11]  /*3fc40*/  @!UPT UIADD3 URZ, URZ, URZ, URZ ;  /* 0x0000003f3f3ff290 */ /* 0x000ff6000fffe03f */
[----:B------:R0:W-:Y:S01]  /*3fc50*/  STL.64 [R1+0x4d0], R24 ;  /* 0x0004d01801007387 */ /* 0x0001e20000100a00 */
[----:B------:R1:W-:Y:S03]  /*3fc60*/  STL.64 [R1+0x4d8], R26 ;  /* 0x0004d81a01007387 */ /* 0x0003e60000100a00 */
[----:B0-----:R-:W2:Y:S01]  /*3fc70*/  LDL.LU.64 R24, [R1+0xe0] ;  /* 0x0000e00001187983 */ /* 0x001ea20000300a00 */
[----:B-1----:R-:W2:Y:S02]  /*3fc80*/  LDL.LU.64 R26, [R1+0xe8] ;  /* 0x0000e800011a7983 */ /* 0x002ea40000300a00 */
[----:B------:R0:W-:Y:S02]  /*3fc90*/  STL.64 [R1+0x9b00], R8 ;  /* 0x009b000801007387 */ /* 0x0001e40000100a00 */
[----:B0-----:R-:W-:Y:S02]  /*3fca0*/  IMAD.MOV.U32 R8, RZ, RZ, R29 ;  /* 0x000000ffff087224 */ /* 0x001fe400078e001d */
[----:B------:R-:W-:Y:S01]  /*3fcb0*/  IMAD.MOV.U32 R9, RZ, RZ, R18 ;  /* 0x000000ffff097224 */ /* 0x000fe200078e0012 */
[----:B------:R-:W3:Y:S01]  /*3fcc0*/  LDL.LU R29, [R1+0x9bfc] ;  /* 0x009bfc00011d7983 */ /* 0x000ee20000300800 */
[----:B------:R-:W2:Y:S02]  /*3fcd0*/  LDL.LU R18, [R1+0x9bf8] ;  /* 0x009bf80001127983 */ /* 0x000ea40000300800 */
[----:B------:R-:W2:Y:S02]  /*3fce0*/  LDL.LU R19, [R1+0x9bf4] ;  /* 0x009bf40001137983 */ /* 0x000ea40000300800 */
[----:B------:R-:W2:Y:S01]  /*3fcf0*/  LDL.LU R10, [R1+0x9bf0] ;  /* 0x009bf000010a7983 */ /* 0x000ea20000300800 */
[----:B------:R-:W-:Y:S01]  /*3fd00*/  STL.64 [R1+0x9b70], R12 ;  /* 0x009b700c01007387 */ /* 0x000fe20000100a00 */
[----:B------:R0:W-:Y:S02]  /*3fd10*/  STL.64 [R1+0x9b40], R8 ;  /* 0x009b400801007387 */ /* 0x0001e40000100a00 */
[----:B0-----:R-:W-:-:S02]  /*3fd20*/  IMAD.MOV.U32 R8, RZ, RZ, R11 ;  /* 0x000000ffff087224 */ /* 0x001fc400078e000b */
[----:B------:R-:W-:Y:S01]  /*3fd30*/  IMAD.MOV.U32 R9, RZ, RZ, R16 ;  /* 0x000000ffff097224 */ /* 0x000fe200078e0010 */
[----:B------:R-:W2:Y:S01]  /*3fd40*/  LDL.LU R11, [R1+0x9bec] ;  /* 0x009bec00010b7983 */ /* 0x000ea20000300800 */
[----:B------:R-:W2:Y:S02]  /*3fd50*/  LDL.LU R16, [R1+0x9be8] ;  /* 0x009be80001107983 */ /* 0x000ea40000300800 */
[----:B----4-:R-:W-:Y:S02]  /*3fd60*/  IMAD.MOV.U32 R12, RZ, RZ, R4 ;  /* 0x000000ffff0c7224 */ /* 0x010fe400078e0004 */
[----:B------:R-:W-:Y:S01]  /*3fd70*/  IMAD.MOV.U32 R13, RZ, RZ, R5 ;  /* 0x000000ffff0d7224 */ /* 0x000fe200078e0005 */
[----:B------:R-:W2:Y:S01]  /*3fd80*/  LDL.LU R4, [R1+0x9be4] ;  /* 0x009be40001047983 */ /* 0x000ea20000300800 */
[----:B------:R-:W2:Y:S03]  /*3fd90*/  LDL.LU R5, [R1+0x9be0] ;  /* 0x009be00001057983 */ /* 0x000ea60000300800 */
[----:B------:R-:W-:Y:S01]  /*3fda0*/  STL.64 [R1+0x9b88], R12 ;  /* 0x009b880c01007387 */ /* 0x000fe20000100a00 */
[----:B------:R0:W-:Y:S02]  /*3fdb0*/  STL.64 [R1+0x9b50], R8 ;  /* 0x009b500801007387 */ /* 0x0001e40000100a00 */
[----:B0-----:R-:W-:-:S02]  /*3fdc0*/  IMAD.MOV.U32 R8, RZ, RZ, R17 ;  /* 0x000000ffff087224 */ /* 0x001fc400078e0011 */
[----:B------:R-:W-:Y:S01]  /*3fdd0*/  IMAD.MOV.U32 R9, RZ, RZ, R2 ;  /* 0x000000ffff097224 */ /* 0x000fe200078e0002 */
[----:B------:R-:W4:Y:S01]  /*3fde0*/  LDL.LU R17, [R1+0x9bdc] ;  /* 0x009bdc0001117983 */ /* 0x000f220000300800 */
[----:B------:R-:W4:Y:S02]  /*3fdf0*/  LDL.LU R2, [R1+0x9bd8] ;  /* 0x009bd80001027983 */ /* 0x000f240000300800 */
[----:B------:R-:W-:Y:S02]  /*3fe00*/  IMAD.MOV.U32 R13, RZ, RZ, R28 ;  /* 0x000000ffff0d7224 */ /* 0x000fe400078e001c */
[----:B---3--:R-:W-:Y:S01]  /*3fe10*/  IMAD.MOV.U32 R12, RZ, RZ, R29 ;  /* 0x000000ffff0c7224 */ /* 0x008fe200078e001d */
[----:B--2---:R-:W-:Y:S04]  /*3fe20*/  HMMA.16816.F32 R24, R20, R4, R24 ;  /* 0x000000041418723c */ /* 0x004fe80000001818 */
[----:B------:R0:W-:Y:S01]  /*3fe30*/  STL.64 [R1+0x9ba0], R12 ;  /* 0x009ba00c01007387 */ /* 0x0001e20000100a00 */
[----:B------:R-:W-:Y:S11]  /*3fe40*/  STL.64 [R1+0x9b68], R8 ;  /* 0x009b680801007387 */ /* 0x000ff60000100a00 */
[----:B------:R-:W-:Y:S07]  /*3fe50*/  @!UPT UIADD3 URZ, URZ, URZ, URZ ;  /* 0x0000003f3f3ff290 */ /* 0x000fee000fffe03f */
[----:B------:R-:W-:Y:S01]  /*3fe60*/  STL.64 [R1+0x440], R24 ;  /* 0x0004401801007387 */ /* 0x000fe20000100a00 */
[----:B------:R-:W-:Y:S02]  /*3fe70*/  STL.64 [R1+0x448], R26 ;  /* 0x0004481a01007387 */ /* 0x000fe40000100a00 */
[----:B----4-:R-:W1:Y:S04]  /*3fe80*/  LDSM.16.MT88.4 R24, [R2+0x80] ;  /* 0x000080000218783b */ /* 0x010e680000004200 */
[----:B0-----:R-:W-:Y:S02]  /*3fe90*/  IMAD.MOV.U32 R12, RZ, RZ, R19 ;  /* 0x000000ffff0c7224 */ /* 0x001fe400078e0013 */
[----:B------:R-:W-:-:S05]  /*3fea0*/  IMAD.MOV.U32 R13, RZ, RZ, R18 ;  /* 0x000000ffff0d7224 */ /* 0x000fca00078e0012 */
[----:B------:R0:W-:Y:S01]  /*3feb0*/  STL.64 [R1+0x9bb8], R12 ;  /* 0x009bb80c01007387 */ /* 0x0001e20000100a00 */
[----:B------:R2:W-:Y:S02]  /*3fec0*/  STL.64 [R1+0x9b10], R4 ;  /* 0x009b100401007387 */ /* 0x0005e40000100a00 */
[----:B0-----:R-:W-:Y:S02]  /*3fed0*/  IMAD.MOV.U32 R12, RZ, RZ, R11 ;  /* 0x000000ffff0c7224 */ /* 0x001fe400078e000b */
[----:B------:R-:W-:Y:S02]  /*3fee0*/  IMAD.MOV.U32 R13, RZ, RZ, R10 ;  /* 0x000000ffff0d7224 */ /* 0x000fe400078e000a */
[----:B--2---:R-:W-:Y:S02]  /*3fef0*/  IMAD.MOV.U32 R4, RZ, RZ, R15 ;  /* 0x000000ffff047224 */ /* 0x004fe400078e000f */
[----:B------:R-:W-:Y:S01]  /*3ff00*/  IMAD.MOV.U32 R5, RZ, RZ, R14 ;  /* 0x000000ffff057224 */ /* 0x000fe200078e000e */
[----:B------:R0:W-:Y:S04]  /*3ff10*/  STL.64 [R1+0x9bd0], R12 ;  /* 0x009bd00c01007387 */ /* 0x0001e80000100a00 */
[----:B0-----:R-:W2:Y:S01]  /*3ff20*/  LDL.LU.64 R12, [R1+0x250] ;  /* 0x00025000010c7983 */ /* 0x001ea20000300a00 */
[----:B------:R-:W2:Y:S02]  /*3ff30*/  LDL.LU.64 R14, [R1+0x258] ;  /* 0x00025800010e7983 */ /* 0x000ea40000300a00 */
[----:B------:R-:W-:Y:S02]  /*3ff40*/  STL.64 [R1+0x9b38], R4 ;  /* 0x009b380401007387 */ /* 0x000fe40000100a00 */
[----:B-1----:R-:W-:Y:S01]  /*3ff50*/  STL.64 [R1+0x9a90], R26 ;  /* 0x009a901a01007387 */ /* 0x002fe20000100a00 */
[----:B------:R-:W-:Y:S01]  /*3ff60*/  STL.64 [R1+0x9a88], R24 ;  /* 0x009a881801007387 */ /* 0x000fe20000100a00 */
[----:B------:R-:W3:Y:S02]  /*3ff70*/  LDL.LU.64 R8, [R1+0x200] ;  /* 0x0002000001087983 */ /* 0x000ee40000300a00 */
[----:B------:R-:W4:Y:S02]  /*3ff80*/  LDL.LU.64 R10, [R1+0x208] ;  /* 0x00020800010a7983 */ /* 0x000f240000300a00 */
[----:B----4-:R-:W-:Y:S01]  /*3ff90*/  STL.64 [R1+0x9b80], R10 ;  /* 0x009b800a01007387 */ /* 0x010fe20000100a00 */
[----:B---3--:R0:W-:Y:S03]  /*3ffa0*/  STL.64 [R1+0x9b78], R8 ;  /* 0x009b780801007387 */ /* 0x0081e60000100a00 */
[----:B0-----:R-:W3:Y:S01]  /*3ffb0*/  LDL.LU.64 R8, [R1+0x210] ;  /* 0x0002100001087983 */ /* 0x001ee20000300a00 */
[----:B------:R-:W4:Y:S03]  /*3ffc0*/  LDL.LU.64 R10, [R1+0x218] ;  /* 0x00021800010a7983 */ /* 0x000f260000300a00 */
[----:B----4-:R-:W-:Y:S01]  /*3ffd0*/  STL.64 [R1+0x9b98], R10 ;  /* 0x009b980a01007387 */ /* 0x010fe20000100a00 */
[----:B---3--:R0:W-:Y:S03]  /*3ffe0*/  STL.64 [R1+0x9b90], R8 ;  /* 0x009b900801007387 */ /* 0x0081e60000100a00 */
[----:B0-----:R-:W3:Y:S01]  /*3fff0*/  LDL.LU.64 R8, [R1+0x220] ;  /* 0x0002200001087983 */ /* 0x001ee20000300a00 */
[----:B------:R-:W4:Y:S03]  /*40000*/  LDL.LU.64 R10, [R1+0x228] ;  /* 0x00022800010a7983 */ /* 0x000f260000300a00 */
[----:B----4-:R-:W-:Y:S01]  /*40010*/  STL.64 [R1+0x9bb0], R10 ;  /* 0x009bb00a01007387 */ /* 0x010fe20000100a00 */
[----:B---3--:R0:W-:Y:S03]  /*40020*/  STL.64 [R1+0x9ba8], R8 ;  /* 0x009ba80801007387 */ /* 0x0081e60000100a00 */
[----:B0-----:R-:W3:Y:S01]  /*40030*/  LDL.LU.64 R8, [R1+0x230] ;  /* 0x0002300001087983 */ /* 0x001ee20000300a00 */
[----:B------:R-:W4:Y:S02]  /*40040*/  LDL.LU.64 R10, [R1+0x238] ;  /* 0x00023800010a7983 */ /* 0x000f240000300a00 */
[----:B------:R-:W-:-:S02]  /*40050*/  IMAD.MOV.U32 R24, RZ, RZ, R7 ;  /* 0x000000ffff187224 */ /* 0x000fc400078e0007 */
[----:B------:R-:W-:Y:S01]  /*40060*/  IMAD.MOV.U32 R25, RZ, RZ, R6 ;  /* 0x000000ffff197224 */ /* 0x000fe200078e0006 */
[----:B----4-:R-:W-:Y:S01]  /*40070*/  STL.64 [R1+0x9bc8], R10 ;  /* 0x009bc80a01007387 */ /* 0x010fe20000100a00 */
[----:B---3--:R0:W-:Y:S03]  /*40080*/  STL.64 [R1+0x9bc0], R8 ;  /* 0x009bc00801007387 */ /* 0x0081e60000100a00 */
[----:B0-----:R-:W3:Y:S01]  /*40090*/  LDL.LU.64 R8, [R1+0x240] ;  /* 0x0002400001087983 */ /* 0x001ee20000300a00 */
[----:B------:R-:W3:Y:S02]  /*400a0*/  LDL.LU.64 R10, [R1+0x248] ;  /* 0x00024800010a7983 */ /* 0x000ee40000300a00 */
[----:B------:R0:W-:Y:S02]  /*400b0*/  STL.64 [R1+0x9b48], R24 ;  /* 0x009b481801007387 */ /* 0x0001e40000100a00 */
[----:B0-----:R-:W4:Y:S01]  /*400c0*/  LDL.LU.64 R24, [R1+0x110] ;  /* 0x0001100001187983 */ /* 0x001f220000300a00 */
[----:B------:R-:W3:Y:S01]  /*400d0*/  LDL.LU.64 R26, [R1+0x118] ;  /* 0x00011800011a7983 */ /* 0x000ee20000300a00 */
[C---:B--2---:R-:W-:Y:S02]  /*400e0*/  HMMA.16816.F32 R16, R20.reuse, R16, R12 ;  /* 0x000000101410723c */ /* 0x044fe4000000180c */
[----:B---3--:R-:W-:Y:S01]  /*400f0*/  STL.64 [R1+0x9b60], R26 ;  /* 0x009b601a01007387 */ /* 0x008fe20000100a00 */
[----:B----4-:R0:W-:Y:S03]  /*40100*/  STL.64 [R1+0x9b58], R24 ;  /* 0x009b581801007387 */ /* 0x0101e60000100a00 */
[----:B0-----:R-:W2:Y:S01]  /*40110*/  LDL.LU.64 R24, [R1+0x1f0] ;  /* 0x0001f00001187983 */ /* 0x001ea20000300a00 */
[----:B------:R-:W2:Y:S02]  /*40120*/  LDL.LU.64 R26, [R1+0x1f8] ;  /* 0x0001f800011a7983 */ /* 0x000ea40000300a00 */
[----:B------:R-:W3:Y:S02]  /*40130*/  LDL.LU.64 R4, [R1+0xf0] ;  /* 0x0000f00001047983 */ /* 0x000ee40000300a00 */
[----:B------:R-:W3:Y:S01]  /*40140*/  LDL.LU.64 R6, [R1+0xf8] ;  /* 0x0000f80001067983 */ /* 0x000ee20000300a00 */
[----:B------:R-:W4:Y:S11]  /*40150*/  LDL.LU.64 R12, [R1+0x9bd0] ;  /* 0x009bd000010c7983 */ /* 0x000f360000300a00 */
[----:B------:R0:W-:Y:S02]  /*40160*/  STL.64 [R1+0x4c0], R16 ;  /* 0x0004c01001007387 */ /* 0x0001e40000100a00 */
[----:B------:R1:W-:Y:S01]  /*40170*/  STL.64 [R1+0x4c8], R18 ;  /* 0x0004c81201007387 */ /* 0x0003e20000100a00 */
[----:B0-----:R-:W2:Y:S01]  /*40180*/  LDL.LU.64 R16, [R1+0xd0] ;  /* 0x0000d00001107983 */ /* 0x001ea20000300a00 */
[----:B-1----:R-:W2:Y:S01]  /*40190*/  LDL.LU.64 R18, [R1+0xd8] ;  /* 0x0000d80001127983 */ /* 0x002ea20000300a00 */
        /* <DEDUP_REMOVED lines=29> */
[----:B------:R-:W2:Y:S11]  /*40370*/  LDL.LU.64 R8, [R1+0x9b68] ;  /* 0x009b680001087983 */ /* 0x000eb60000300a00 */
[----:B------:R-:W-:Y:S10]  /*40380*/  @!UPT UIADD3 URZ, URZ, URZ, URZ ;  /* 0x0000003f3f3ff290 */ /* 0x000ff4000fffe03f */
[----:B------:R0:W-:Y:S01]  /*40390*/  STL.64 [R1+0x470], R12 ;  /* 0x0004700c01007387 */ /* 0x0001e20000100a00 */
[----:B------:R1:W-:Y:S03]  /*403a0*/  STL.64 [R1+0x478], R14 ;  /* 0x0004780e01007387 */ /* 0x0003e60000100a00 */
[----:B0-----:R-:W4:Y:S01]  /*403b0*/  LDL.LU.64 R12, [R1+0x1710] ;  /* 0x00171000010c7983 */ /* 0x001f220000300a00 */
[----:B-1----:R-:W3:Y:S01]  /*403c0*/  LDL.LU.64 R14, [R1+0x1718] ;  /* 0x00171800010e7983 */ /* 0x002ee20000300a00 */
[C---:B--2---:R-:W-:Y:S02]  /*403d0*/  HMMA.16816.F32 R8, R20.reuse, R8, R24 ;  /* 0x000000081408723c */ /* 0x044fe40000001818 */
[----:B---3--:R-:W-:Y:S01]  /*403e0*/  STL.64 [R1+0x9b20], R14 ;  /* 0x009b200e01007387 */ /* 0x008fe20000100a00 */
[----:B----4-:R0:W-:Y:S03]  /*403f0*/  STL.64 [R1+0x9b18], R12 ;  /* 0x009b180c01007387 */ /* 0x0101e60000100a00 */
[----:B0-----:R-:W2:Y:S01]  /*40400*/  LDL.LU.64 R12, [R1+0x1720] ;  /* 0x00172000010c7983 */ /* 0x001ea20000300a00 */
[----:B------:R-:W2:Y:S02]  /*40410*/  LDL.LU.64 R14, [R1+0x1728] ;  /* 0x00172800010e7983 */ /* 0x000ea40000300a00 */
[----:B------:R-:W3:Y:S02]  /*40420*/  LDL.LU.64 R26, [R1+0x9b60] ;  /* 0x009b6000011a7983 */ /* 0x000ee40000300a00 */
[----:B------:R-:W3:Y:S11]  /*40430*/  LDL.LU.64 R24, [R1+0x9b58] ;  /* 0x009b580001187983 */ /* 0x000ef60000300a00 */
[----:B------:R-:W-:Y:S01]  /*40440*/  @!UPT UIADD3 URZ, URZ, URZ, URZ ;  /* 0x0000003f3f3ff290 */ /* 0x000fe2000fffe03f */
[----:B------:R0:W-:Y:S01]  /*40450*/  STL.64 [R1+0x460], R8 ;  /* 0x0004600801007387 */ /* 0x0001e20000100a00 */
[----:B------:R3:W-:Y:S03]  /*40460*/  STL.64 [R1+0x468], R10 ;  /* 0x0004680a01007387 */ /* 0x0007e60000100a00 */
[----:B0-----:R-:W3:Y:S02]  /*40470*/  LDL.LU.64 R8, [R1+0x9b50] ;  /* 0x009b500001087983 */ /* 0x001ee40000300a00 */
[C---:B---3--:R-:W-:Y:S02]  /*40480*/  HMMA.16816.F32 R8, R20.reuse, R8, R24 ;  /* 0x000000081408723c */ /* 0x048fe40000001818 */
[----:B------:R-:W3:Y:S11]  /*40490*/  LDL.LU.64 R24, [R1+0x9b48] ;  /* 0x009b480001187983 */ /* 0x000ef60000300a00 */
[----:B------:R-:W-:Y:S10]  /*404a0*/  @!UPT UIADD3 URZ, URZ, URZ, URZ ;  /* 0x0000003f3f3ff290 */ /* 0x000ff4000fffe03f */
[----:B------:R0:W-:Y:S01]  /*404b0*/  STL.64 [R1+0x450], R8 ;  /* 0x0004500801007387 */ /* 0x0001e20000100a00 */
[----:B------:R1:W-:Y:S03]  /*404c0*/  STL.64 [R1+0x458], R10 ;  /* 0x0004580a01007387 */ /* 0x0003e60000100a00 */
[----:B0-----:R-:W1:Y:S02]  /*404d0*/  LDL.LU.64 R8, [R1+0x9b40] ;  /* 0x009b400001087983 */ /* 0x001e640000300a00 */
[C---:B-1----:R-:W-:Y:S08]  /*404e0*/  HMMA.16816.F32 R8, R20.reuse, R8, R4 ;  /* 0x000000081408723c */ /* 0x042ff00000001804 */
[----:B---3--:R-:W-:Y:S01]  /*404f0*/  HMMA.16816.F32 R20, R20, R24, R16 ;  /* 0x000000181414723c */ /* 0x008fe20000001810 */
[----:B------:R-:W2:Y:S11]  /*40500*/  LDL.LU.64 R4, [R1+0x9b38] ;  /* 0x009b380001047983 */ /* 0x000eb60000300a00 */
[----:B------:R-:W-:Y:S03]  /*40510*/  @!UPT UIADD3 URZ, URZ, URZ, URZ ;  /* 0x0000003f3f3ff290 */ /* 0x000fe6000fffe03f */
[----:B------:R0:W-:Y:S01]  /*40520*/  STL.64 [R1+0x430], R8 ;  /* 0x0004300801007387 */ /* 0x0001e20000100a00 */
[----:B------:R1:W-:Y:S03]  /*40530*/  STL.64 [R1+0x438], R10 ;  /* 0x0004380a01007387 */ /* 0x0003e60000100a00 */
[----:B0-----:R-:W3:Y:S01]  /*40540*/  LDL.LU.64 R8, [R1+0x1700] ;  /* 0x0017000001087983 */ /* 0x001ee20000300a00 */
[----:B-1----:R-:W3:Y:S02]  /*40550*/  LDL.LU.64 R10, [R1+0x1708] ;  /* 0x00170800010a7983 */ /* 0x002ee40000300a00 */
[----:B------:R-:W4:Y:S02]  /*40560*/  LDL.LU.64 R18, [R1+0x9b30] ;  /* 0x009b300001127983 */ /* 0x000f240000300a00 */
[----:B------:R-:W4:Y:S01]  /*40570*/  LDL.LU.64 R16, [R1+0x9b28] ;  /* 0x009b280001107983 */ /* 0x000f220000300a00 */
[----:B------:R0:W-:Y:S01]  /*40580*/  STL.64 [R1+0xd0], R20 ;  /* 0x0000d01401007387 */ /* 0x0001e20000100a00 */
[----:B------:R-:W-:Y:S03]  /*40590*/  STL.64 [R1+0xd8], R22 ;  /* 0x0000d81601007387 */ /* 0x000fe60000100a00 */
[----:B0-----:R-:W4:Y:S01]  /*405a0*/  LDL.64 R20, [R1+0x20] ;  /* 0x0000200001147983 */ /* 0x001f220000100a00 */
[----:B------:R0:W-:Y:S03]  /*405b0*/  STL.64 [R1+0x9aa0], R24 ;  /* 0x009aa01801007387 */ /* 0x0001e60000100a00 */
[----:B0-----:R-:W4:Y:S01]  /*405c0*/  LDL.LU.64 R24, [R1+0x1730] ;  /* 0x0017300001187983 */ /* 0x001f220000300a00 */
[----:B------:R-:W4:Y:S02]  /*405d0*/  LDL.LU.64 R26, [R1+0x1738] ;  /* 0x00173800011a7983 */ /* 0x000f240000300a00 */
[C---:B----4-:R-:W-:Y:S08]  /*405e0*/  HMMA.16816.F32 R24, R16.reuse, R20, R24 ;  /* 0x000000141018723c */ /* 0x050ff00000001818 */
[----:B--2---:R-:W-:Y:S11]  /*405f0*/  HMMA.16816.F32 R4, R16, R4, R12 ;  /* 0x000000041004723c */ /* 0x004ff6000000180c */
[----:B------:R-:W-:Y:S04]  /*40600*/  @!UPT UIADD3 URZ, URZ, URZ, URZ ;  /* 0x0000003f3f3ff290 */ /* 0x000fe8000fffe03f */
[----:B------:R-:W-:Y:S01]  /*40610*/  STL.64 [R1+0x270], R24 ;  /* 0x0002701801007387 */ /* 0x000fe20000100a00 */
[----:B------:R0:W-:Y:S02]  /*40620*/  STL.64 [R1+0x278], R26 ;  /* 0x0002781a01007387 */ /* 0x0001e40000100a00 */
[----:B0-----:R-:W-:Y:S02]  /*40630*/  IMAD.MOV.U32 R27, RZ, RZ, R20 ;  /* 0x000000ffff1b7224 */ /* 0x001fe400078e0014 */
[----:B------:R-:W-:Y:S02]  /*40640*/  IMAD.MOV.U32 R26, RZ, RZ, R21 ;  /* 0x000000ffff1a7224 */ /* 0x000fe400078e0015 */
[----:B------:R-:W2:Y:S01]  /*40650*/  LDL.LU.64 R20, [R1+0x1680] ;  /* 0x0016800001147983 */ /* 0x000ea20000300a00 */
[----:B------:R-:W2:Y:S02]  /*40660*/  LDL.LU.64 R22, [R1+0x1688] ;  /* 0x0016880001167983 */ /* 0x000ea40000300a00 */
[----:B------:R-:W-:Y:S02]  /*40670*/  STL.64 [R1+0x9ac8], R26 ;  /* 0x009ac81a01007387 */ /* 0x000fe40000100a00 */
[----:B------:R-:W4:Y:S01]  /*40680*/  LDL.LU.64 R14, [R1+0x9b20] ;  /* 0x009b2000010e7983 */ /* 0x000f220000300a00 */
[----:B------:R-:W4:Y:S01]  /*40690*/  LDL.LU.64 R12, [R1+0x9b18] ;  /* 0x009b1800010c7983 */ /* 0x000f220000300a00 */
[----:B------:R-:W-:-:S02]  /*406a0*/  IMAD.MOV.U32 R24, RZ, RZ, R3 ;  /* 0x000000ffff187224 */ /* 0x000fc400078e0003 */
[----:B------:R-:W-:Y:S02]  /*406b0*/  IMAD.MOV.U32 R25, RZ, RZ, R0 ;  /* 0x000000ffff197224 */ /* 0x000fe400078e0000 */
[----:B------:R0:W-:Y:S01]  /*406c0*/  STL.64 [R1+0x260], R4 ;  /* 0x0002600401007387 */ /* 0x0001e20000100a00 */
[----:B------:R-:W-:Y:S04]  /*406d0*/  STL.64 [R1+0x268], R6 ;  /* 0x0002680601007387 */ /* 0x000fe80000100a00 */
[----:B0-----:R-:W2:Y:S01]  /*406e0*/  LDL.LU.64 R4, [R1+0x9b10] ;  /* 0x009b100001047983 */ /* 0x001ea20000300a00 */
[C---:B----4-:R-:W-:Y:S03]  /*406f0*/  HMMA.16816.F32 R24, R16.reuse, R24, R12 ;  /* 0x000000181018723c */ /* 0x050fe6000000180c */
[----:B------:R-:W3:Y:S11]  /*40700*/  LDL.LU.64 R12, [R1+0x9b08] ;  /* 0x009b0800010c7983 */ /* 0x000ef60000300a00 */
[----:B------:R-:W-:Y:S09]  /*40710*/  @!UPT UIADD3 URZ, URZ, URZ, URZ ;  /* 0x0000003f3f3ff290 */ /* 0x000ff2000fffe03f */
[----:B------:R0:W-:Y:S01]  /*40720*/  STL.64 [R1+0x250], R24 ;  /* 0x0002501801007387 */ /* 0x0001e20000100a00 */
[----:B------:R-:W-:Y:S03]  /*40730*/  STL.64 [R1+0x258], R26 ;  /* 0x0002581a01007387 */ /* 0x000fe60000100a00 */
[----:B0-----:R-:W4:Y:S04]  /*40740*/  LDL.64 R24, [R1+0x90] ;  /* 0x0000900001187983 */ /* 0x001f280000100a00 */
[----:B----4-:R0:W-:Y:S04]  /*40750*/  STL.64 [R1+0x9ad8], R24 ;  /* 0x009ad81801007387 */ /* 0x0101e80000100a00 */
[----:B0-----:R-:W4:Y:S01]  /*40760*/  LDL.64 R24, [R1+0xa0] ;  /* 0x0000a00001187983 */ /* 0x001f220000100a00 */
[C---:B---3--:R-:W-:Y:S03]  /*40770*/  HMMA.16816.F32 R8, R16.reuse, R12, R8 ;  /* 0x0000000c1008723c */ /* 0x048fe60000001808 */
[----:B----4-:R0:W-:Y:S04]  /*40780*/  STL.64 [R1+0x9af0], R24 ;  /* 0x009af01801007387 */ /* 0x0101e80000100a00 */
[----:B0-----:R-:W3:Y:S01]  /*40790*/  LDL.LU.64 R24, [R1+0x16b0] ;  /* 0x0016b00001187983 */ /* 0x001ee20000300a00 */
[----:B------:R-:W3:Y:S11]  /*407a0*/  LDL.LU.64 R26, [R1+0x16b8] ;  /* 0x0016b800011a7983 */ /* 0x000ef60000300a00 */
[----:B------:R-:W-:Y:S04]  /*407b0*/  @!UPT UIADD3 URZ, URZ, URZ, URZ ;  /* 0x0000003f3f3ff290 */ /* 0x000fe8000fffe03f */
[----:B------:R0:W-:Y:S02]  /*407c0*/  STL.64 [R1+0x240], R8 ;  /* 0x0002400801007387 */ /* 0x0001e40000100a00 */
[----:B------:R-:W-:Y:S01]  /*407d0*/  STL.64 [R1+0x248], R10 ;  /* 0x0002480a01007387 */ /* 0x000fe20000100a00 */
[----:B0-----:R-:W3:Y:S01]  /*407e0*/  LDL.LU.64 R8, [R1+0x9b00] ;  /* 0x009b000001087983 */ /* 0x001ee20000300a00 */
[----:B------:R0:W-:Y:S03]  /*407f0*/  STL.64 [R1+0x9af8], R12 ;  /* 0x009af80c01007387 */ /* 0x0001e60000100a00 */
[----:B0-----:R-:W4:Y:S01]  /*40800*/  LDL.LU.64 R12, [R1+0x16a0] ;  /* 0x0016a000010c7983 */ /* 0x001f220000300a00 */
[----:B------:R-:W4:Y:S01]  /*40810*/  LDL.LU.64 R14, [R1+0x16a8] ;  /* 0x0016a800010e7983 */ /* 0x000f220000300a00 */
[C---:B--2---:R-:W-:Y:S08]  /*40820*/  HMMA.16816.F32 R20, R16.reuse, R4, R20 ;  /* 0x000000041014723c */ /* 0x044ff00000001814 */
[C---:B---3--:R-:W-:Y:S01]  /*40830*/  HMMA.16816.F32 R24, R16.reuse, R8, R24 ;  /* 0x000000081018723c */ /* 0x048fe20000001818 */
[----:B------:R0:W-:Y:S04]  /*40840*/  STL.64 [R1+0x9ad0], R8 ;  /* 0x009ad00801007387 */ /* 0x0001e80000100a00 */
[----:B0-----:R-:W4:Y:S11]  /*40850*/  LDL.64 R8, [R1+0x30] ;  /* 0x0000300001087983 */ /* 0x001f360000100a00 */
[----:B------:R-:W-:Y:S07]  /*40860*/  @!UPT UIADD3 URZ, URZ, URZ, URZ ;  /* 0x0000003f3f3ff290 */ /* 0x000fee000fffe03f */
[----:B------:R0:W-:Y:S01]  /*40870*/  STL.64 [R1+0x230], R24 ;  /* 0x0002301801007387 */ /* 0x0001e20000100a00 */
[----:B------:R1:W-:Y:S03]  /*40880*/  STL.64 [R1+0x238], R26 ;  /* 0x0002381a01007387 */ /* 0x0003e60000100a00 */
[----:B0-----:R-:W2:Y:S01]  /*40890*/  LDL.LU.64 R24, [R1+0x1690] ;  /* 0x0016900001187983 */ /* 0x001ea20000300a00 */
[----:B-1----:R-:W2:Y:S02]  /*408a0*/  LDL.LU.64 R26, [R1+0x1698] ;  /* 0x00169800011a7983 */ /* 0x002ea40000300a00 */
[----:B------:R-:W-:Y:S02]  /*408b0*/  STL.64 [R1+0x220], R20 ;  /* 0x0002201401007387 */ /* 0x000fe40000100a00 */
[----:B------:R-:W-:Y:S02]  /*408c0*/  STL.64 [R1+0x228], R22 ;  /* 0x0002281601007387 */ /* 0x000fe40000100a00 */
[----:B------:R-:W0:Y:S04]  /*408d0*/  LDSM.16.MT88.4 R20, [R2+0x100] ;  /* 0x000100000214783b */ /* 0x000e280000004200 */
[----:B------:R-:W-:Y:S04]  /*408e0*/  STL [R1+0x9a38], R2 ;  /* 0x009a380201007387 */ /* 0x000fe80000100800 */
[----:B0-----:R-:W-:Y:S01]  /*408f0*/  STL.64 [R1+0x9988], R22 ;  /* 0x0099881601007387 */ /* 0x001fe20000100a00 */
[----:B------:R0:W-:Y:S03]  /*40900*/  STL.64 [R1+0x9980], R20 ;  /* 0x0099801401007387 */ /* 0x0001e60000100a00 */
[----:B0-----:R-:W2:Y:S01]  /*40910*/  LDL.64 R20, [R1+0xc0] ;  /* 0x0000c00001147983 */ /* 0x001ea20000100a00 */
[C---:B----4-:R-:W-:Y:S11]  /*40920*/  HMMA.16816.F32 R12, R16.reuse, R8, R12 ;  /* 0x00000008100c723c */ /* 0x050ff6000000180c */
[----:B------:R-:W-:Y:S11]  /*40930*/  @!UPT UIADD3 URZ, URZ, URZ, URZ ;  /* 0x0000003f3f3ff290 */ /* 0x000ff6000fffe03f */
[----:B------:R-:W-:Y:S01]  /*40940*/  @!UPT UIADD3 URZ, URZ, URZ, URZ ;  /* 0x0000003f3f3ff290 */ /* 0x000fe2000fffe03f */
[----:B------:R0:W-:Y:S01]  /*40950*/  STL.64 [R1+0x420], R12 ;  /* 0x0004200c01007387 */ /* 0x0001e20000100a00 */
[----:B------:R1:W-:Y:S03]  /*40960*/  STL.64 [R1+0x428], R14 ;  /* 0x0004280e01007387 */ /* 0x0003e60000100a00 */
[----:B0-----:R-:W3:Y:S01]  /*40970*/  LDL.LU.64 R12, [R1+0x9af8] ;  /* 0x009af800010c7983 */ /* 0x001ee20000300a00 */
[----:B-1----:R-:W-:Y:S02]  /*40980*/  IMAD.MOV.U32 R15, RZ, RZ, R8 ;  /* 0x000000ffff0f7224 */ /* 0x002fe400078e0008 */
[----:B------:R-:W-:Y:S02]  /*40990*/  IMAD.MOV.U32 R14, RZ, RZ, R9 ;  /* 0x000000ffff0e7224 */ /* 0x000fe400078e0009 */
[----:B------:R-:W4:Y:S01]  /*409a0*/  LDL.LU.64 R8, [R1+0x1610] ;  /* 0x0016100001087983 */ /* 0x000f220000300a00 */
[----:B------:R-:W2:Y:S03]  /*409b0*/  LDL.LU.64 R10, [R1+0x1618] ;  /* 0x00161800010a7983 */ /* 0x000ea60000300a00 */
[----:B--2---:R-:W-:Y:S01]  /*409c0*/  STL.64 [R1+0x9ae8], R10 ;  /* 0x009ae80a01007387 */ /* 0x004fe20000100a00 */
[----:B----4-:R0:W-:Y:S03]  /*409d0*/  STL.64 [R1+0x9ae0], R8 ;  /* 0x009ae00801007387 */ /* 0x0101e60000100a00 */
[----:B0-----:R-:W2:Y:S01]  /*409e0*/  LDL.LU.64 R8, [R1+0x1620] ;  /* 0x0016200001087983 */ /* 0x001ea20000300a00 */
[----:B------:R-:W2:Y:S02]  /*409f0*/  LDL.LU.64 R10, [R1+0x1628] ;  /* 0x00162800010a7983 */ /* 0x000ea40000300a00 */
[----:B------:R-:W-:Y:S02]  /*40a00*/  STL [R1+0x9a3c], R15 ;  /* 0x009a3c0f01007387 */ /* 0x000fe40000100800 */
[----:B------:R-:W-:Y:S01]  /*40a10*/  STL [R1+0x9a68], R14 ;  /* 0x009a680e01007387 */ /* 0x000fe20000100800 */
[----:B---3--:R0:W-:Y:S04]  /*40a20*/  STL.64 [R1+0x9a60], R12 ;  /* 0x009a600c01007387 */ /* 0x0081e80000100a00 */
[----:B0-----:R-:W3:Y:S01]  /*40a30*/  LDL.64 R12, [R1+0x70] ;  /* 0x00007000010c7983 */ /* 0x001ee20000100a00 */
[C---:B------:R-:W-:Y:S03]  /*40a40*/  HMMA.16816.F32 R24, R16.reuse, R20, R24 ;  /* 0x000000141018723c */ /* 0x040fe60000001818 */
[----:B---3--:R0:W-:Y:S04]  /*40a50*/  STL.64 [R1+0x9ac0], R12 ;  /* 0x009ac00c01007387 */ /* 0x0081e80000100a00 */
[----:B0-----:R-:W3:Y:S11]  /*40a60*/  LDL.64 R12, [R1+0xb0] ;  /* 0x0000b000010c7983 */ /* 0x001ef60000100a00 */
[----:B------:R-:W-:Y:S05]  /*40a70*/  @!UPT UIADD3 URZ, URZ, URZ, URZ ;  /* 0x0000003f3f3ff290 */ /* 0x000fea000fffe03f */
[----:B------:R0:W-:Y:S02]  /*40a80*/  STL.64 [R1+0x410], R24 ;  /* 0x0004101801007387 */ /* 0x0001e40000100a00 */
[----:B------:R-:W-:Y:S01]  /*40a90*/  STL.64 [R1+0x418], R26 ;  /* 0x0004181a01007387 */ /* 0x000fe20000100a00 */
[----:B0-----:R-:W2:Y:S01]  /*40aa0*/  LDL.LU.64 R24, [R1+0x9af0] ;  /* 0x009af00001187983 */ /* 0x001ea20000300a00 */
[----:B------:R0:W-:Y:S03]  /*40ab0*/  STL.64 [R1+0x9a18], R20 ;  /* 0x009a181401007387 */ /* 0x0001e60000100a00 */
[----:B0-----:R-:W3:Y:S01]  /*40ac0*/  LDL.LU.64 R20, [R1+0x1630] ;  /* 0x0016300001147983 */ /* 0x001ee20000300a00 */
[----:B------:R-:W3:Y:S01]  /*40ad0*/  LDL.LU.64 R22, [R1+0x1638] ;  /* 0x0016380001167983 */ /* 0x000ee20000300a00 */
[C---:B--2---:R-:W-:Y:S08]  /*40ae0*/  HMMA.16816.F32 R8, R16.reuse, R24, R8 ;  /* 0x000000181008723c */ /* 0x044ff00000001808 */
[----:B---3--:R-:W-:Y:S01]  /*40af0*/  HMMA.16816.F32 R20, R16, R12, R20 ;  /* 0x0000000c1014723c */ /* 0x008fe20000001814 */
[----:B------:R-:W-:-:S02]  /*40b00*/  IMAD.MOV.U32 R7, RZ, RZ, R12 ;  /* 0x000000ffff077224 */ /* 0x000fc400078e000c */
[----:B------:R-:W-:Y:S02]  /*40b10*/  IMAD.MOV.U32 R6, RZ, RZ, R13 ;  /* 0x000000ffff067224 */ /* 0x000fe400078e000d */
[----:B------:R-:W-:Y:S02]  /*40b20*/  IMAD.MOV.U32 R3, RZ, RZ, R24 ;  /* 0x000000ffff037224 */ /* 0x000fe400078e0018 */
[----:B------:R-:W-:Y:S11]  /*40b30*/  IMAD.MOV.U32 R0, RZ, RZ, R25 ;  /* 0x000000ffff007224 */ /* 0x000ff600078e0019 */
[----:B------:R-:W-:Y:S05]  /*40b40*/  @!UPT UIADD3 URZ, URZ, URZ, URZ ;  /* 0x0000003f3f3ff290 */ /* 0x000fea000fffe03f */
[----:B------:R0:W-:Y:S01]  /*40b50*/  STL.64 [R1+0x400], R20 ;  /* 0x0004001401007387 */ /* 0x0001e20000100a00 */
[----:B------:R1:W-:Y:S02]  /*40b60*/  STL.64 [R1+0x408], R22 ;  /* 0x0004081601007387 */ /* 0x0003e40000100a00 */
[----:B------:R-:W2:Y:S02]  /*40b70*/  LDL.LU.64 R12, [R1+0x1600] ;  /* 0x00160000010c7983 */ /* 0x000ea40000300a00 */
[----:B------:R-:W2:Y:S01]  /*40b80*/  LDL.LU.64 R14, [R1+0x1608] ;  /* 0x00160800010e7983 */ /* 0x000ea20000300a00 */
[----:B0-----:R-:W3:Y:S01]  /*40b90*/  LDL.LU.64 R20, [R1+0x15f0] ;  /* 0x0015f00001147983 */ /* 0x001ee20000300a00 */
[----:B-1----:R-:W3:Y:S02]  /*40ba0*/  LDL.LU.64 R22, [R1+0x15f8] ;  /* 0x0015f80001167983 */ /* 0x002ee40000300a00 */
[----:B------:R-:W-:Y:S02]  /*40bb0*/  STL [R1+0x9a24], R6 ;  /* 0x009a240601007387 */ /* 0x000fe40000100800 */
[----:B------:R-:W-:Y:S01]  /*40bc0*/  STL [R1+0x9a20], R7 ;  /* 0x009a200701007387 */ /* 0x000fe20000100800 */
[----:B------:R-:W-:Y:S01]  /*40bd0*/  STL.64 [R1+0x3f0], R8 ;  /* 0x0003f00801007387 */ /* 0x000fe20000100a00 */
[----:B------:R0:W-:Y:S03]  /*40be0*/  STL.64 [R1+0x3f8], R10 ;  /* 0x0003f80a01007387 */ /* 0x0001e60000100a00 */
[----:B0-----:R-:W4:Y:S01]  /*40bf0*/  LDL.LU.64 R10, [R1+0x9ae8] ;  /* 0x009ae800010a7983 */ /* 0x001f220000300a00 */
[----:B------:R-:W4:Y:S02]  /*40c00*/  LDL.LU.64 R8, [R1+0x9ae0] ;  /* 0x009ae00001087983 */ /* 0x000f240000300a00 */
[----:B------:R-:W4:Y:S02]  /*40c10*/  LDL.LU.64 R24, [R1+0x9ad8] ;  /* 0x009ad80001187983 */ /* 0x000f240000300a00 */
        /* <DEDUP_REMOVED lines=8> */
[----:B------:R-:W2:Y:S01]  /*40ca0*/  LDL.LU.64 R26, [R1+0x9ac8] ;  /* 0x009ac800011a7983 */ /* 0x000ea20000300a00 */
[----:B------:R-:W2:Y:S04]  /*40cb0*/  LDL.64 R24, [R1+0x50] ;  /* 0x0000500001187983 */ /* 0x000ea80000100a00 */
[----:B--2---:R0:W-:Y:S04]  /*40cc0*/  STL.64 [R1+0x9ab8], R24 ;  /* 0x009ab81801007387 */ /* 0x0041e80000100a00 */
[----:B0-----:R-:W2:Y:S01]  /*40cd0*/  LDL.64 R24, [R1+0x60] ;  /* 0x0000600001187983 */ /* 0x001ea20000100a00 */
[----:B------:R-:W-:Y:S02]  /*40ce0*/  STL.64 [R1+0x9a48], R10 ;  /* 0x009a480a01007387 */ /* 0x000fe40000100a00 */
[----:B----4-:R0:W-:Y:S02]  /*40cf0*/  STL.64 [R1+0x9a40], R8 ;  /* 0x009a400801007387 */ /* 0x0101e40000100a00 */
[----:B0-----:R-:W4:Y:S02]  /*40d00*/  LDL.64 R8, [R1+0x80] ;  /* 0x0000800001087983 */ /* 0x001f240000100a00 */
[C---:B----4-:R-:W-:Y:S11]  /*40d10*/  HMMA.16816.F32 R12, R16.reuse, R8, R12 ;  /* 0x00000008100c723c */ /* 0x050ff6000000180c */
[----:B------:R-:W-:Y:S11]  /*40d20*/  @!UPT UIADD3 URZ, URZ, URZ, URZ ;  /* 0x0000003f3f3ff290 */ /* 0x000ff6000fffe03f */
[----:B------:R-:W-:Y:S01]  /*40d30*/  @!UPT UIADD3 URZ, URZ, URZ, URZ ;  /* 0x0000003f3f3ff290 */ /* 0x000fe2000fffe03f */
[----:B------:R0:W-:Y:S01]  /*40d40*/  STL.64 [R1+0x3d0], R12 ;  /* 0x0003d00c01007387 */ /* 0x0001e20000100a00 */
[----:B------:R1:W-:Y:S03]  /*40d50*/  STL.64 [R1+0x3d8], R14 ;  /* 0x0003d80e01007387 */ /* 0x0003e60000100a00 */
[----:B0-----:R-:W3:Y:S01]  /*40d60*/  LDL.LU.64 R12, [R1+0x9ac0] ;  /* 0x009ac000010c7983 */ /* 0x001ee20000300a00 */
[----:B------:R-:W-:Y:S02]  /*40d70*/  IMAD.MOV.U32 R29, RZ, RZ, R8 ;  /* 0x000000ffff1d7224 */ /* 0x000fe400078e0008 */
[----:B------:R-:W-:Y:S02]  /*40d80*/  IMAD.MOV.U32 R28, RZ, RZ, R9 ;  /* 0x000000ffff1c7224 */ /* 0x000fe400078e0009 */
[----:B---3--:R-:W-:Y:S01]  /*40d90*/  HMMA.16816.F32 R8, R16, R12, R20 ;  /* 0x0000000c1008723c */ /* 0x008fe20000001814 */
[----:B------:R-:W-:-:S02]  /*40da0*/  IMAD.MOV.U32 R6, RZ, RZ, R12 ;  /* 0x000000ffff067224 */ /* 0x000fc400078e000c */
[----:B------:R-:W-:Y:S11]  /*40db0*/  IMAD.MOV.U32 R7, RZ, RZ, R13 ;  /* 0x000000ffff077224 */ /* 0x000ff600078e000d */
[----:B------:R-:W-:Y:S09]  /*40dc0*/  @!UPT UIADD3 URZ, URZ, URZ, URZ ;  /* 0x0000003f3f3ff290 */ /* 0x000ff2000fffe03f */
[----:B------:R-:W-:Y:S01]  /*40dd0*/  STL.64 [R1+0x3c0], R8 ;  /* 0x0003c00801007387 */ /* 0x000fe20000100a00 */
[----:B------:R-:W-:Y:S02]  /*40de0*/  STL.64 [R1+0x3c8], R10 ;  /* 0x0003c80a01007387 */ /* 0x000fe40000100a00 */
[----:B------:R-:W2:Y:S02]  /*40df0*/  LDL.LU.64 R20, [R1+0x15e0] ;  /* 0x0015e00001147983 */ /* 0x000ea40000300a00 */
[----:B------:R-:W2:Y:S01]  /*40e00*/  LDL.LU.64 R22, [R1+0x15e8] ;  /* 0x0015e80001167983 */ /* 0x000ea20000300a00 */
[----:B------:R-:W3:Y:S01]  /*40e10*/  LDL.LU.64 R12, [R1+0x16e0] ;  /* 0x0016e000010c7983 */ /* 0x000ee20000300a00 */
[----:B-1----:R-:W4:Y:S03]  /*40e20*/  LDL.LU.64 R14, [R1+0x16e8] ;  /* 0x0016e800010e7983 */ /* 0x002f260000300a00 */
[----:B----4-:R-:W-:Y:S01]  /*40e30*/  STL.64 [R1+0x9a78], R14 ;  /* 0x009a780e01007387 */ /* 0x010fe20000100a00 */
[----:B---3--:R0:W-:Y:S02]  /*40e40*/  STL.64 [R1+0x9a70], R12 ;  /* 0x009a700c01007387 */ /* 0x0081e40000100a00 */
[----:B0-----:R-:W-:-:S02]  /*40e50*/  IMAD.MOV.U32 R12, RZ, RZ, R27 ;  /* 0x000000ffff0c7224 */ /* 0x001fc400078e001b */
[----:B------:R-:W-:-:S05]  /*40e60*/  IMAD.MOV.U32 R13, RZ, RZ, R26 ;  /* 0x000000ffff0d7224 */ /* 0x000fca00078e001a */
[----:B------:R0:W-:Y:S04]  /*40e70*/  STL.64 [R1+0x9a98], R12 ;  /* 0x009a980c01007387 */ /* 0x0001e80000100a00 */
[----:B0-----:R-:W3:Y:S01]  /*40e80*/  LDL.LU.64 R12, [R1+0x15c0] ;  /* 0x0015c000010c7983 */ /* 0x001ee20000300a00 */
[----:B------:R-:W4:Y:S03]  /*40e90*/  LDL.LU.64 R14, [R1+0x15c8] ;  /* 0x0015c800010e7983 */ /* 0x000f260000300a00 */
[----:B----4-:R-:W-:Y:S01]  /*40ea0*/  STL.64 [R1+0x9ab0], R14 ;  /* 0x009ab00e01007387 */ /* 0x010fe20000100a00 */
[----:B---3--:R0:W-:Y:S03]  /*40eb0*/  STL.64 [R1+0x9aa8], R12 ;  /* 0x009aa80c01007387 */ /* 0x0081e60000100a00 */
[----:B0-----:R-:W3:Y:S01]  /*40ec0*/  LDL.LU.64 R12, [R1+0x15d0] ;  /* 0x0015d000010c7983 */ /* 0x001ee20000300a00 */
[----:B------:R-:W3:Y:S02]  /*40ed0*/  LDL.LU.64 R14, [R1+0x15d8] ;  /* 0x0015d800010e7983 */ /* 0x000ee40000300a00 */
[----:B------:R-:W4:Y:S02]  /*40ee0*/  LDL.LU.64 R8, [R1+0x16c0] ;  /* 0x0016c00001087983 */ /* 0x000f240000300a00 */
[----:B------:R-:W3:Y:S01]  /*40ef0*/  LDL.LU.64 R10, [R1+0x16c8] ;  /* 0x0016c800010a7983 */ /* 0x000ee20000300a00 */
[----:B--2---:R-:W-:Y:S01]  /*40f00*/  HMMA.16816.F32 R20, R16, R24, R20 ;  /* 0x000000181014723c */ /* 0x004fe20000001814 */
[----:B---3--:R-:W-:Y:S01]  /*40f10*/  STL.64 [R1+0x9a58], R10 ;  /* 0x009a580a01007387 */ /* 0x008fe20000100a00 */
[----:B----4-:R0:W-:Y:S03]  /*40f20*/  STL.64 [R1+0x9a50], R8 ;  /* 0x009a500801007387 */ /* 0x0101e60000100a00 */
[----:B0-----:R-:W2:Y:S04]  /*40f30*/  LDL.64 R8, [R1] ;  /* 0x0000000001087983 */ /* 0x001ea80000100a00 */
[----:B--2---:R0:W-:Y:S04]  /*40f40*/  STL.64 [R1+0x9a80], R8 ;  /* 0x009a800801007387 */ /* 0x0041e80000100a00 */
[----:B0-----:R-:W2:Y:S01]  /*40f50*/  LDL.LU.64 R8, [R1+0x16f0] ;  /* 0x0016f00001087983 */ /* 0x001ea20000300a00 */
[----:B------:R-:W2:Y:S02]  /*40f60*/  LDL.LU.64 R10, [R1+0x16f8] ;  /* 0x0016f800010a7983 */ /* 0x000ea40000300a00 */
[----:B------:R-:W-:Y:S02]  /*40f70*/  STL.64 [R1+0x9a30], R6 ;  /* 0x009a300601007387 */ /* 0x000fe40000100a00 */
[----:B------:R0:W-:Y:S02]  /*40f80*/  STL.64 [R1+0x9a28], R4 ;  /* 0x009a280401007387 */ /* 0x0001e40000100a00 */
[----:B0-----:R-:W3:Y:S03]  /*40f90*/  LDL.64 R4, [R1+0x10] ;  /* 0x0000100001047983 */ /* 0x001ee60000100a00 */
[----:B------:R0:W-:Y:S02]  /*40fa0*/  STL.64 [R1+0x3b0], R20 ;  /* 0x0003b01401007387 */ /* 0x0001e40000100a00 */
[----:B------:R1:W-:Y:S02]  /*40fb0*/  STL.64 [R1+0x3b8], R22 ;  /* 0x0003b81601007387 */ /* 0x0003e40000100a00 */
[----:B0-----:R-:W-:-:S02]  /*40fc0*/  IMAD.MOV.U32 R21, RZ, RZ, R24 ;  /* 0x000000ffff157224 */ /* 0x001fc400078e0018 */
[----:B------:R-:W-:Y:S02]  /*40fd0*/  IMAD.MOV.U32 R20, RZ, RZ, R25 ;  /* 0x000000ffff147224 */ /* 0x000fe400078e0019 */
[----:B------:R-:W4:Y:S02]  /*40fe0*/  LDL.LU.64 R24, [R1+0x9ab8] ;  /* 0x009ab80001187983 */ /* 0x000f240000300a00 */
[C---:B----4-:R-:W-:Y:S01]  /*40ff0*/  HMMA.16816.F32 R12, R16.reuse, R24, R12 ;  /* 0x00000018100c723c */ /* 0x050fe2000000180c */
[----:B-1----:R-:W-:Y:S02]  /*41000*/  IMAD.MOV.U32 R23, RZ, RZ, R24 ;  /* 0x000000ffff177224 */ /* 0x002fe400078e0018 */
[----:B------:R-:W-:Y:S11]  /*41010*/  IMAD.MOV.U32 R22, RZ, RZ, R25 ;  /* 0x000000ffff167224 */ /* 0x000ff600078e0019 */
[----:B------:R-:W-:Y:S09]  /*41020*/  @!UPT UIADD3 URZ, URZ, URZ, URZ ;  /* 0x0000003f3f3ff290 */ /* 0x000ff2000fffe03f */
[----:B------:R-:W-:Y:S01]  /*41030*/  STL.64 [R1+0x3a0], R12 ;  /* 0x0003a00c01007387 */ /* 0x000fe20000100a00 */
[----:B------:R0:W-:Y:S03]  /*41040*/  STL.64 [R1+0x3a8], R14 ;  /* 0x0003a80e01007387 */ /* 0x0001e60000100a00 */
[----:B0-----:R-:W4:Y:S01]  /*41050*/  LDL.LU.64 R14, [R1+0x9ab0] ;  /* 0x009ab000010e7983 */ /* 0x001f220000300a00 */
[----:B------:R-:W4:Y:S02]  /*41060*/  LDL.LU.64 R12, [R1+0x9aa8] ;  /* 0x009aa800010c7983 */ /* 0x000f240000300a00 */
[----:B------:R-:W4:Y:S02]  /*41070*/  LDL.LU.64 R24, [R1+0x9aa0] ;  /* 0x009aa00001187983 */ /* 0x000f240000300a00 */
[----:B----4-:R-:W-:Y:S01]  /*41080*/  HMMA.16816.F32 R16, R16, R24, R12 ;  /* 0x000000181010723c */ /* 0x010fe2000000180c */
[----:B------:R-:W2:Y:S01]  /*41090*/  LDL.LU.64 R12, [R1+0x9a98] ;  /* 0x009a9800010c7983 */ /* 0x000ea20000300a00 */
[----:B------:R-:W2:Y:S02]  /*410a0*/  LDL.LU.64 R26, [R1+0x9a90] ;  /* 0x009a9000011a7983 */ /* 0x000ea40000300a00 */
[----:B------:R-:W2:Y:S11]  /*410b0*/  LDL.LU.64 R24, [R1+0x9a88] ;  /* 0x009a880001187983 */ /* 0x000eb60000300a00 */
[----:B------:R-:W-:Y:S08]  /*410c0*/  @!UPT UIADD3 URZ, URZ, URZ, URZ ;  /* 0x0000003f3f3ff290 */ /* 0x000ff0000fffe03f */
[----:B------:R0:W-:Y:S01]  /*410d0*/  STL.64 [R1+0x210], R16 ;  /* 0x0002101001007387 */ /* 0x0001e20000100a00 */
[----:B------:R1:W-:Y:S03]  /*410e0*/  STL.64 [R1+0x218], R18 ;  /* 0x0002181201007387 */ /* 0x0003e60000100a00 */
[----:B0-----:R-:W4:Y:S01]  /*410f0*/  LDL.LU.64 R16, [R1+0x16d0] ;  /* 0x0016d00001107983 */ /* 0x001f220000300a00 */
[----:B-1----:R-:W4:Y:S01]  /*41100*/  LDL.LU.64 R18, [R1+0x16d8] ;  /* 0x0016d80001127983 */ /* 0x002f220000300a00 */
[C---:B--2---:R-:W-:Y:S02]  /*41110*/  HMMA.16816.F32 R12, R24.reuse, R12, R8 ;  /* 0x0000000c180c723c */ /* 0x044fe40000001808 */
[----:B------:R-:W4:Y:S11]  /*41120*/  LDL.LU.64 R8, [R1+0x9a80] ;  /* 0x009a800001087983 */ /* 0x000f360000300a00 */
[----:B------:R-:W-:Y:S10]  /*41130*/  @!UPT UIADD3 URZ, URZ, URZ, URZ ;  /* 0x0000003f3f3ff290 */ /* 0x000ff4000fffe03f */
[----:B------:R-:W-:Y:S01]  /*41140*/  STL.64 [R1+0x200], R12 ;  /* 0x0002000c01007387 */ /* 0x000fe20000100a00 */
[----:B------:R0:W-:Y:S03]  /*41150*/  STL.64 [R1+0x208], R14 ;  /* 0x0002080e01007387 */ /* 0x0001e60000100a00 */
[----:B0-----:R-:W2:Y:S01]  /*41160*/  LDL.LU.64 R14, [R1+0x9a78] ;  /* 0x009a7800010e7983 */ /* 0x001ea20000300a00 */
[----:B------:R-:W2:Y:S02]  /*41170*/  LDL.LU.64 R12, [R1+0x9a70] ;  /* 0x009a7000010c7983 */ /* 0x000ea40000300a00 */
[----:B---3--:R-:W-:Y:S01]  /*41180*/  IMAD.MOV.U32 R2, RZ, RZ, R5 ;  /* 0x000000ffff027224 */ /* 0x008fe200078e0005 */
[C---:B----4-:R-:W-:Y:S08]  /*41190*/  HMMA.16816.F32 R16, R24.reuse, R8, R16 ;  /* 0x000000081810723c */ /* 0x050ff00000001810 */
[----:B--2---:R-:W-:Y:S11]  /*411a0*/  HMMA.16816.F32 R12, R24, R4, R12 ;  /* 0x00000004180c723c */ /* 0x004ff6000000180c */
[----:B------:R-:W-:Y:S11]  /*411b0*/  @!UPT UIADD3 URZ, URZ, URZ, URZ ;  /* 0x0000003f3f3ff290 */ /* 0x000ff6000fffe03f */
[----:B------:R-:W-:Y:S01]  /*411c0*/  @!UPT UIADD3 URZ, URZ, URZ, URZ ;  /* 0x0000003f3f3ff290 */ /* 0x000fe2000fffe03f */
[----:B------:R-:W-:Y:S01]  /*411d0*/  STL.64 [R1+0x1f0], R12 ;  /* 0x0001f00c01007387 */ /* 0x000fe20000100a00 */
[----:B------:R0:W-:Y:S03]  /*411e0*/  STL.64 [R1+0x1f8], R14 ;  /* 0x0001f80e01007387 */ /* 0x0001e60000100a00 */
[----:B0-----:R-:W2:Y:S01]  /*411f0*/  LDL.LU R14, [R1+0x9a68] ;  /* 0x009a6800010e7983 */ /* 0x001ea20000300800 */
[----:B------:R-:W3:Y:S02]  /*41200*/  LDL.LU.64 R12, [R1+0x9a60] ;  /* 0x009a6000010c7983 */ /* 0x000ee40000300a00 */
[----:B------:R-:W-:Y:S02]  /*41210*/  IMAD.MOV.U32 R15, RZ, RZ, R4 ;  /* 0x000000ffff0f7224 */ /* 0x000fe400078e0004 */
[----:B------:R-:W4:Y:S01]  /*41220*/  LDL.LU.64 R4, [R1+0x15b0] ;  /* 0x0015b00001047983 */ /* 0x000f220000300a00 */
[----:B------:R-:W4:Y:S02]  /*41230*/  LDL.LU.64 R6, [R1+0x15b8] ;  /* 0x0015b80001067983 */ /* 0x000f240000300a00 */
[----:B------:R0:W-:Y:S02]  /*41240*/  STL.64 [R1+0x1e0], R16 ;  /* 0x0001e01001007387 */ /* 0x0001e40000100a00 */
[----:B------:R-:W-:Y:S01]  /*41250*/  STL.64 [R1+0x1e8], R18 ;  /* 0x0001e81201007387 */ /* 0x000fe20000100a00 */
[----:B------:R-:W3:Y:S01]  /*41260*/  LDL.LU.64 R10, [R1+0x9a58] ;  /* 0x009a5800010a7983 */ /* 0x000ee20000300a00 */
[----:B0-----:R-:W-:-:S02]  /*41270*/  IMAD.MOV.U32 R17, RZ, RZ, R8 ;  /* 0x000000ffff117224 */ /* 0x001fc400078e0008 */
[----:B------:R-:W-:Y:S02]  /*41280*/  IMAD.MOV.U32 R16, RZ, RZ, R9 ;  /* 0x000000ffff107224 */ /* 0x000fe400078e0009 */
[----:B------:R-:W3:Y:S02]  /*41290*/  LDL.LU.64 R8, [R1+0x9a50] ;  /* 0x009a500001087983 */ /* 0x000ee40000300a00 */
[----:B---3--:R-:W-:Y:S11]  /*412a0*/  HMMA.16816.F32 R8, R24, R12, R8 ;  /* 0x0000000c1808723c */ /* 0x008ff60000001808 */
[----:B------:R-:W-:Y:S11]  /*412b0*/  @!UPT UIADD3 URZ, URZ, URZ, URZ ;  /* 0x0000003f3f3ff290 */ /* 0x000ff6000fffe03f */
[----:B------:R-:W-:Y:S01]  /*412c0*/  @!UPT UIADD3 URZ, URZ, URZ, URZ ;  /* 0x0000003f3f3ff290 */ /* 0x000fe2000fffe03f */
[----:B------:R-:W-:Y:S01]  /*412d0*/  STL.64 [R1+0x1d0], R8 ;  /* 0x0001d00801007387 */ /* 0x000fe20000100a00 */
[----:B------:R0:W-:Y:S03]  /*412e0*/  STL.64 [R1+0x1d8], R10 ;  /* 0x0001d80a01007387 */ /* 0x0001e60000100a00 */
[----:B0-----:R-:W3:Y:S01]  /*412f0*/  LDL.LU.64 R10, [R1+0x9a48] ;  /* 0x009a4800010a7983 */ /* 0x001ee20000300a00 */
[----:B------:R-:W4:Y:S02]  /*41300*/  LDL.LU.64 R8, [R1+0x9a40] ;  /* 0x009a400001087983 */ /* 0x000f240000300a00 */
[----:B------:R0:W-:Y:S02]  /*41310*/  STL.64 [R1+0x9940], R12 ;  /* 0x0099400c01007387 */ /* 0x0001e40000100a00 */
[----:B0-----:R-:W-:Y:S02]  /*41320*/  IMAD.MOV.U32 R12, RZ, RZ, R17 ;  /* 0x000000ffff0c7224 */ /* 0x001fe400078e0011 */
[----:B------:R-:W-:-:S02]  /*41330*/  IMAD.MOV.U32 R13, RZ, RZ, R16 ;  /* 0x000000ffff0d7224 */ /* 0x000fc400078e0010 */
[----:B------:R-:W2:Y:S01]  /*41340*/  LDL.LU.64 R16, [R1+0x1580] ;  /* 0x0015800001107983 */ /* 0x000ea20000300a00 */
[----:B------:R-:W2:Y:S02]  /*41350*/  LDL.LU.64 R18, [R1+0x1588] ;  /* 0x0015880001127983 */ /* 0x000ea40000300a00 */
[----:B------:R0:W-:Y:S02]  /*41360*/  STL.64 [R1+0x9950], R12 ;  /* 0x0099500c01007387 */ /* 0x0001e40000100a00 */
[----:B0-----:R-:W-:Y:S02]  /*41370*/  IMAD.MOV.U32 R12, RZ, RZ, R15 ;  /* 0x000000ffff0c7224 */ /* 0x001fe400078e000f */
[----:B------:R-:W-:Y:S01]  /*41380*/  IMAD.MOV.U32 R13, RZ, RZ, R2 ;  /* 0x000000ffff0d7224 */ /* 0x000fe200078e0002 */
[----:B------:R-:W2:Y:S01]  /*41390*/  LDL.LU R15, [R1+0x9a3c] ;  /* 0x009a3c00010f7983 */ /* 0x000ea20000300800 */
[----:B------:R-:W2:Y:S03]  /*413a0*/  LDL.LU R2, [R1+0x9a38] ;  /* 0x009a380001027983 */ /* 0x000ea60000300800 */
[----:B------:R0:W-:Y:S04]  /*413b0*/  STL.64 [R1+0x9968], R12 ;  /* 0x0099680c01007387 */ /* 0x0001e80000100a00 */
[----:B0-----:R-:W2:Y:S01]  /*413c0*/  LDL.64 R12, [R1+0x20] ;  /* 0x00002000010c7983 */ /* 0x001ea20000100a00 */
[----:B----4-:R-:W-:Y:S03]  /*413d0*/  HMMA.16816.F32 R4, R24, R8, R4 ;  /* 0x000000081804723c */ /* 0x010fe60000001804 */
[----:B--2---:R0:W-:Y:S02]  /*413e0*/  STL.64 [R1+0x9990], R12 ;  /* 0x0099900c01007387 */ /* 0x0041e40000100a00 */
[----:B0-----:R-:W-:-:S02]  /*413f0*/  IMAD.MOV.U32 R12, RZ, RZ, R23 ;  /* 0x000000ffff0c7224 */ /* 0x001fc400078e0017 */
[----:B------:R-:W-:-:S05]  /*41400*/  IMAD.MOV.U32 R13, RZ, RZ, R22 ;  /* 0x000000ffff0d7224 */ /* 0x000fca00078e0016 */
[----:B------:R-:W-:Y:S11]  /*41410*/  STL.64 [R1+0x99a0], R12 ;  /* 0x0099a00c01007387 */ /* 0x000ff60000100a00 */
[----:B------:R-:W-:Y:S02]  /*41420*/  STL.64 [R1+0x1c0], R4 ;  /* 0x0001c00401007387 */ /* 0x000fe40000100a00 */
[----:B------:R0:W-:Y:S02]  /*41430*/  STL.64 [R1+0x1c8], R6 ;  /* 0x0001c80601007387 */ /* 0x0001e40000100a00 */
[----:B0-----:R-:W2:Y:S01]  /*41440*/  LDL.LU.64 R6, [R1+0x9a30] ;  /* 0x009a300001067983 */ /* 0x001ea20000300a00 */
[----:B------:R-:W4:Y:S02]  /*41450*/  LDL.LU.64 R4, [R1+0x9a28] ;  /* 0x009a280001047983 */ /* 0x000f240000300a00 */
[----:B------:R-:W-:-:S02]  /*41460*/  IMAD.MOV.U32 R12, RZ, RZ, R21 ;  /* 0x000000ffff0c7224 */ /* 0x000fc400078e0015 */
[----:B------:R-:W-:Y:S02]  /*41470*/  IMAD.MOV.U32 R13, RZ, RZ, R20 ;  /* 0x000000ffff0d7224 */ /* 0x000fe400078e0014 */
[----:B------:R-:W3:Y:S01]  /*41480*/  LDL.LU.64 R20, [R1+0x15a0] ;  /* 0x0015a00001147983 */ /* 0x000ee20000300a00 */
[----:B------:R-:W3:Y:S02]  /*41490*/  LDL.LU.64 R22, [R1+0x15a8] ;  /* 0x0015a80001167983 */ /* 0x000ee40000300a00 */
[----:B------:R2:W-:Y:S02]  /*414a0*/  STL.64 [R1+0x99b8], R12 ;  /* 0x0099b80c01007387 */ /* 0x0005e40000100a00 */
[----:B------:R-:W-:Y:S01]  /*414b0*/  STL.64 [R1+0x9948], R8 ;  /* 0x0099480801007387 */ /* 0x000fe20000100a00 */
[----:B----4-:R-:W-:Y:S01]  /*414c0*/  HMMA.16816.F32 R16, R24, R4, R16 ;  /* 0x000000041810723c */ /* 0x010fe20000001810 */
[----:B--2---:R-:W-:Y:S02]  /*414d0*/  IMAD.MOV.U32 R12, RZ, RZ, R6 ;  /* 0x000000ffff0c7224 */ /* 0x004fe400078e0006 */
[----:B------:R-:W2:Y:S11]  /*414e0*/  LDL.LU R6, [R1+0x9a24] ;  /* 0x009a240001067983 */ /* 0x000eb60000300800 */
[----:B------:R-:W-:Y:S09]  /*414f0*/  @!UPT UIADD3 URZ, URZ, URZ, URZ ;  /* 0x0000003f3f3ff290 */ /* 0x000ff2000fffe03f */
[----:B------:R-:W-:Y:S01]  /*41500*/  STL.64 [R1+0x1b0], R16 ;  /* 0x0001b01001007387 */ /* 0x000fe20000100a00 */
[----:B------:R-:W-:Y:S02]  /*41510*/  STL.64 [R1+0x1b8], R18 ;  /* 0x0001b81201007387 */ /* 0x000fe40000100a00 */
[----:B------:R-:W0:Y:S04]  /*41520*/  LDSM.16.MT88.4 R16, [R2+0x180] ;  /* 0x000180000210783b */ /* 0x000e280000004200 */
[----:B------:R-:W-:Y:S02]  /*41530*/  IMAD.MOV.U32 R13, RZ, RZ, R7 ;  /* 0x000000ffff0d7224 */ /* 0x000fe400078e0007 */
[----:B------:R-:W4:Y:S03]  /*41540*/  LDL.LU R7, [R1+0x9a20] ;  /* 0x009a200001077983 */ /* 0x000f260000300800 */
[----:B------:R1:W-:Y:S02]  /*41550*/  STL.64 [R1+0x99d0], R12 ;  /* 0x0099d00c01007387 */ /* 0x0003e40000100a00 */
[----:B-1----:R-:W-:-:S02]  /*41560*/  IMAD.MOV.U32 R12, RZ, RZ, R29 ;  /* 0x000000ffff0c7224 */ /* 0x002fc400078e001d */
[----:B------:R-:W-:-:S05]  /*41570*/  IMAD.MOV.U32 R13, RZ, RZ, R28 ;  /* 0x000000ffff0d7224 */ /* 0x000fca00078e001c */
[----:B------:R-:W-:Y:S04]  /*41580*/  STL.64 [R1+0x99e8], R12 ;  /* 0x0099e80c01007387 */ /* 0x000fe80000100a00 */
[----:B0-----:R-:W-:Y:S01]  /*41590*/  STL.64 [R1+0x98c8], R18 ;  /* 0x0098c81201007387 */ /* 0x001fe20000100a00 */
[----:B------:R0:W-:Y:S03]  /*415a0*/  STL.64 [R1+0x98c0], R16 ;  /* 0x0098c01001007387 */ /* 0x0001e60000100a00 */
[----:B0-----:R-:W2:Y:S01]  /*415b0*/  LDL.64 R16, [R1+0x40] ;  /* 0x0000400001107983 */ /* 0x001ea20000100a00 */
[----:B------:R-:W-:Y:S02]  /*415c0*/  IMAD.MOV.U32 R12, RZ, RZ, R15 ;  /* 0x000000ffff0c7224 */ /* 0x000fe400078e000f */
[----:B------:R-:W-:-:S07]  /*415d0*/  IMAD.MOV.U32 R13, RZ, RZ, R14 ;  /* 0x000000ffff0d7224 */ /* 0x000fce00078e000e */
[----:B---3--:R-:W-:Y:S01]  /*415e0*/  HMMA.16816.F32 R12, R24, R12, R20 ;  /* 0x0000000c180c723c */ /* 0x008fe20000001814 */
[----:B--2---:R0:W-:Y:S04]  /*415f0*/  STL.64 [R1+0x9998], R16 ;  /* 0x0099981001007387 */ /* 0x0041e80000100a00 */
[----:B0-----:R-:W2:Y:S01]  /*41600*/  LDL.LU.64 R16, [R1+0x1590] ;  /* 0x0015900001107983 */ /* 0x001ea20000300a00 */
[----:B------:R-:W2:Y:S02]  /*41610*/  LDL.LU.64 R18, [R1+0x1598] ;  /* 0x0015980001127983 */ /* 0x000ea40000300a00 */
[----:B------:R-:W2:Y:S11]  /*41620*/  LDL.LU.64 R20, [R1+0x9a18] ;  /* 0x009a180001147983 */ /* 0x000eb60000300a00 */
[----:B------:R-:W-:Y:S04]  /*41630*/  @!UPT UIADD3 URZ, URZ, URZ, URZ ;  /* 0x0000003f3f3ff290 */ /* 0x000fe8000fffe03f */
[----:B------:R0:W-:Y:S01]  /*41640*/  STL.64 [R1+0x390], R12 ;  /* 0x0003900c01007387 */ /* 0x0001e20000100a00 */
[----:B------:R-:W-:Y:S01]  /*41650*/  STL.64 [R1+0x398], R14 ;  /* 0x0003980e01007387 */ /* 0x000fe20000100a00 */
[----:B0-----:R-:W-:Y:S02]  /*41660*/  IMAD.MOV.U32 R12, RZ, RZ, R11 ;  /* 0x000000ffff0c7224 */ /* 0x001fe400078e000b */
[----:B------:R-:W-:-:S05]  /*41670*/  IMAD.MOV.U32 R13, RZ, RZ, R10 ;  /* 0x000000ffff0d7224 */ /* 0x000fca00078e000a */
[----:B------:R2:W-:Y:S02]  /*41680*/  STL.64 [R1+0x9a00], R12 ;  /* 0x009a000c01007387 */ /* 0x0005e40000100a00 */
[----:B--2---:R-:W-:Y:S11]  /*41690*/  HMMA.16816.F32 R12, R24, R20, R16 ;  /* 0x00000014180c723c */ /* 0x004ff60000001810 */
[----:B------:R-:W-:Y:S11]  /*416a0*/  @!UPT UIADD3 URZ, URZ, URZ, URZ ;  /* 0x0000003f3f3ff290 */ /* 0x000ff6000fffe03f */
[----:B------:R-:W-:Y:S01]  /*416b0*/  @!UPT UIADD3 URZ, URZ, URZ, URZ ;  /* 0x0000003f3f3ff290 */ /* 0x000fe2000fffe03f */
[----:B------:R-:W-:Y:S01]  /*416c0*/  STL.64 [R1+0x380], R12 ;  /* 0x0003800c01007387 */ /* 0x000fe20000100a00 */
[----:B------:R-:W-:Y:S02]  /*416d0*/  STL.64 [R1+0x388], R14 ;  /* 0x0003880e01007387 */ /* 0x000fe40000100a00 */
[----:B------:R-:W2:Y:S02]  /*416e0*/  LDL.LU.64 R16, [R1+0x1510] ;  /* 0x0015100001107983 */ /* 0x000ea40000300a00 */
[----:B------:R-:W3:Y:S02]  /*416f0*/  LDL.LU.64 R18, [R1+0x1518] ;  /* 0x0015180001127983 */ /* 0x000ee40000300a00 */
        /* <DEDUP_REMOVED lines=15> */
[----:B------:R-:W3:Y:S02]  /*417f0*/  LDL.LU.64 R18, [R1+0x1558] ;  /* 0x0015580001127983 */ /* 0x000ee40000300a00 */
[----:B----4-:R-:W-:-:S02]  /*41800*/  IMAD.MOV.U32 R8, RZ, RZ, R7 ;  /* 0x000000ffff087224 */ /* 0x010fc400078e0007 */
[----:B------:R-:W-:Y:S02]  /*41810*/  IMAD.MOV.U32 R9, RZ, RZ, R6 ;  /* 0x000000ffff097224 */ /* 0x000fe400078e0006 */
[----:B------:R-:W-:Y:S02]  /*41820*/  IMAD.MOV.U32 R7, RZ, RZ, R20 ;  /* 0x000000ffff077224 */ /* 0x000fe400078e0014 */
[----:B------:R-:W-:Y:S01]  /*41830*/  IMAD.MOV.U32 R6, RZ, RZ, R21 ;  /* 0x000000ffff067224 */ /* 0x000fe200078e0015 */
[----:B---3--:R-:W-:Y:S01]  /*41840*/  STL.64 [R1+0x9a10], R18 ;  /* 0x009a101201007387 */ /* 0x008fe20000100a00 */
[----:B--2---:R0:W-:Y:S03]  /*41850*/  STL.64 [R1+0x9a08], R16 ;  /* 0x009a081001007387 */ /* 0x0041e60000100a00 */
[----:B0-----:R-:W2:Y:S01]  /*41860*/  LDL.LU.64 R16, [R1+0x1560] ;  /* 0x0015600001107983 */ /* 0x001ea20000300a00 */
[----:B------:R-:W2:Y:S02]  /*41870*/  LDL.LU.64 R18, [R1+0x1568] ;  /* 0x0015680001127983 */ /* 0x000ea40000300a00 */
[----:B------:R-:W3:Y:S02]  /*41880*/  LDL.LU.64 R20, [R1+0x1500] ;  /* 0x0015000001147983 */ /* 0x000ee40000300a00 */
[----:B------:R-:W3:Y:S01]  /*41890*/  LDL.LU.64 R22, [R1+0x1508] ;  /* 0x0015080001167983 */ /* 0x000ee20000300a00 */
[----:B------:R-:W-:Y:S01]  /*418a0*/  STL.64 [R1+0x9960], R6 ;  /* 0x0099600601007387 */ /* 0x000fe20000100a00 */
[----:B------:R0:W-:Y:S03]  /*418b0*/  STL.64 [R1+0x9958], R4 ;  /* 0x0099580401007387 */ /* 0x0001e60000100a00 */
[----:B0-----:R-:W4:Y:S01]  /*418c0*/  LDL.LU.64 R4, [R1+0x1570] ;  /* 0x0015700001047983 */ /* 0x001f220000300a00 */
[----:B------:R-:W4:Y:S02]  /*418d0*/  LDL.LU.64 R6, [R1+0x1578] ;  /* 0x0015780001067983 */ /* 0x000f240000300a00 */
[----:B------:R-:W-:-:S02]  /*418e0*/  IMAD.MOV.U32 R12, RZ, RZ, R3 ;  /* 0x000000ffff0c7224 */ /* 0x000fc400078e0003 */
[----:B------:R-:W-:Y:S01]  /*418f0*/  IMAD.MOV.U32 R13, RZ, RZ, R0 ;  /* 0x000000ffff0d7224 */ /* 0x000fe200078e0000 */
[C---:B----4-:R-:W-:Y:S01]  /*41900*/  HMMA.16816.F32 R8, R24.reuse, R8, R4 ;  /* 0x000000081808723c */ /* 0x050fe20000001804 */
[----:B------:R-:W4:Y:S01]  /*41910*/  LDL.LU.64 R4, [R1+0x1660] ;  /* 0x0016600001047983 */ /* 0x000f220000300a00 */
[----:B------:R-:W3:Y:S06]  /*41920*/  LDL.LU.64 R6, [R1+0x1668] ;  /* 0x0016680001067983 */ /* 0x000eec0000300a00 */
[C---:B--2---:R-:W-:Y:S11]  /*41930*/  HMMA.16816.F32 R12, R24.reuse, R12, R16 ;  /* 0x0000000c180c723c */ /* 0x044ff60000001810 */
[----:B------:R-:W-:Y:S04]  /*41940*/  @!UPT UIADD3 URZ, URZ, URZ, URZ ;  /* 0x0000003f3f3ff290 */ /* 0x000fe8000fffe03f */
[----:B------:R-:W-:Y:S01]  /*41950*/  STL.64 [R1+0x370], R8 ;  /* 0x0003700801007387 */ /* 0x000fe20000100a00 */
[----:B------:R-:W-:Y:S03]  /*41960*/  STL.64 [R1+0x378], R10 ;  /* 0x0003780a01007387 */ /* 0x000fe60000100a00 */
[----:B---3--:R-:W-:Y:S01]  /*41970*/  STL.64 [R1+0x9978], R6 ;  /* 0x0099780601007387 */ /* 0x008fe20000100a00 */
[----:B----4-:R0:W-:Y:S03]  /*41980*/  STL.64 [R1+0x9970], R4 ;  /* 0x0099700401007387 */ /* 0x0101e60000100a00 */
[----:B0-----:R-:W2:Y:S01]  /*41990*/  LDL.LU.64 R4, [R1+0x1670] ;  /* 0x0016700001047983 */ /* 0x001ea20000300a00 */
[----:B------:R-:W2:Y:S02]  /*419a0*/  LDL.LU.64 R6, [R1+0x1678] ;  /* 0x0016780001067983 */ /* 0x000ea40000300a00 */
[----:B------:R-:W3:Y:S02]  /*419b0*/  LDL.LU.64 R8, [R1+0x1650] ;  /* 0x0016500001087983 */ /* 0x000ee40000300a00 */
[----:B------:R-:W3:Y:S01]  /*419c0*/  LDL.LU.64 R10, [R1+0x1658] ;  /* 0x00165800010a7983 */ /* 0x000ee20000300a00 */
        /* <DEDUP_REMOVED lines=34> */
[----:B------:R-:W4:Y:S11]  /*41bf0*/  LDL.LU.64 R16, [R1+0x9998] ;  /* 0x0099980001107983 */ /* 0x000f360000300a00 */
[----:B------:R-:W-:Y:S10]  /*41c00*/  @!UPT UIADD3 URZ, URZ, URZ, URZ ;  /* 0x0000003f3f3ff290 */ /* 0x000ff4000fffe03f */
[----:B------:R0:W-:Y:S01]  /*41c10*/  STL.64 [R1+0x310], R12 ;  /* 0x0003100c01007387 */ /* 0x0001e20000100a00 */
[----:B------:R-:W-:Y:S03]  /*41c20*/  STL.64 [R1+0x318], R14 ;  /* 0x0003180e01007387 */ /* 0x000fe60000100a00 */
[----:B0-----:R-:W2:Y:S01]  /*41c30*/  LDL.LU.64 R12, [R1+0x9990] ;  /* 0x00999000010c7983 */ /* 0x001ea20000300a00 */
[----:B----4-:R-:W-:Y:S03]  /*41c40*/  HMMA.16816.F32 R24, R24, R16, R20 ;  /* 0x000000101818723c */ /* 0x010fe60000001814 */
[----:B------:R-:W4:Y:S01]  /*41c50*/  LDL.LU.64 R22, [R1+0x9988] ;  /* 0x0099880001167983 */ /* 0x000f220000300a00 */
[----:B------:R-:W4:Y:S11]  /*41c60*/  LDL.LU.64 R20, [R1+0x9980] ;  /* 0x0099800001147983 */ /* 0x000f360000300a00 */
[----:B------:R-:W-:Y:S08]  /*41c70*/  @!UPT UIADD3 URZ, URZ, URZ, URZ ;  /* 0x0000003f3f3ff290 */ /* 0x000ff0000fffe03f */
[----:B------:R0:W-:Y:S01]  /*41c80*/  STL.64 [R1+0x1a0], R24 ;  /* 0x0001a01801007387 */ /* 0x0001e20000100a00 */
[----:B------:R1:W-:Y:S03]  /*41c90*/  STL.64 [R1+0x1a8], R26 ;  /* 0x0001a81a01007387 */ /* 0x0003e60000100a00 */
[----:B0-----:R-:W3:Y:S01]  /*41ca0*/  LDL.LU.64 R24, [R1+0x1640] ;  /* 0x0016400001187983 */ /* 0x001ee20000300a00 */
[----:B-1----:R-:W3:Y:S02]  /*41cb0*/  LDL.LU.64 R26, [R1+0x1648] ;  /* 0x00164800011a7983 */ /* 0x002ee40000300a00 */
[----:B------:R0:W-:Y:S02]  /*41cc0*/  STL.64 [R1+0x98d8], R16 ;  /* 0x0098d81001007387 */ /* 0x0001e40000100a00 */
[----:B--2---:R-:W-:Y:S02]  /*41cd0*/  IMAD.MOV.U32 R3, RZ, RZ, R12 ;  /* 0x000000ffff037224 */ /* 0x004fe400078e000c */
[----:B------:R-:W-:Y:S01]  /*41ce0*/  IMAD.MOV.U32 R0, RZ, RZ, R13 ;  /* 0x000000ffff007224 */ /* 0x000fe200078e000d */
[----:B0-----:R-:W2:Y:S01]  /*41cf0*/  LDL.LU.64 R16, [R1+0x14b0] ;  /* 0x0014b00001107983 */ /* 0x001ea20000300a00 */
[----:B------:R-:W2:Y:S01]  /*41d00*/  LDL.LU.64 R18, [R1+0x14b8] ;  /* 0x0014b80001127983 */ /* 0x000ea20000300a00 */
[C---:B----4-:R-:W-:Y:S11]  /*41d10*/  HMMA.16816.F32 R4, R20.reuse, R12, R4 ;  /* 0x0000000c1404723c */ /* 0x050ff60000001804 */
[----:B------:R-:W-:Y:S11]  /*41d20*/  @!UPT UIADD3 URZ, URZ, URZ, URZ ;  /* 0x0000003f3f3ff290 */ /* 0x000ff6000fffe03f */
[----:B------:R-:W-:Y:S01]  /*41d30*/  @!UPT UIADD3 URZ, URZ, URZ, URZ ;  /* 0x0000003f3f3ff290 */ /* 0x000fe2000fffe03f */
[----:B------:R-:W-:Y:S01]  /*41d40*/  STL.64 [R1+0x190], R4 ;  /* 0x0001900401007387 */ /* 0x000fe20000100a00 */
[----:B------:R0:W-:Y:S03]  /*41d50*/  STL.64 [R1+0x198], R6 ;  /* 0x0001980601007387 */ /* 0x0001e60000100a00 */
[----:B0-----:R-:W4:Y:S01]  /*41d60*/  LDL.LU.64 R6, [R1+0x9978] ;  /* 0x0099780001067983 */ /* 0x001f220000300a00 */
[----:B------:R-:W4:Y:S02]  /*41d70*/  LDL.LU.64 R4, [R1+0x9970] ;  /* 0x0099700001047983 */ /* 0x000f240000300a00 */
[----:B------:R-:W4:Y:S02]  /*41d80*/  LDL.LU.64 R12, [R1+0x9968] ;  /* 0x00996800010c7983 */ /* 0x000f240000300a00 */
[C---:B----4-:R-:W-:Y:S01]  /*41d90*/  HMMA.16816.F32 R12, R20.reuse, R12, R4 ;  /* 0x0000000c140c723c */ /* 0x050fe20000001804 */
[----:B------:R-:W4:Y:S01]  /*41da0*/  LDL.LU.64 R6, [R1+0x9960] ;  /* 0x0099600001067983 */ /* 0x000f220000300a00 */
[----:B------:R-:W2:Y:S11]  /*41db0*/  LDL.LU.64 R4, [R1+0x9958] ;  /* 0x0099580001047983 */ /* 0x000eb60000300a00 */
[----:B------:R-:W-:Y:S10]  /*41dc0*/  @!UPT UIADD3 URZ, URZ, URZ, URZ ;  /* 0x0000003f3f3ff290 */ /* 0x000ff4000fffe03f */
[----:B------:R0:W-:Y:S01]  /*41dd0*/  STL.64 [R1+0x180], R12 ;  /* 0x0001800c01007387 */ /* 0x0001e20000100a00 */
[----:B------:R3:W-:Y:S03]  /*41de0*/  STL.64 [R1+0x188], R14 ;  /* 0x0001880e01007387 */ /* 0x0007e60000100a00 */
[----:B0-----:R-:W3:Y:S02]  /*41df0*/  LDL.LU.64 R12, [R1+0x9950] ;  /* 0x00995000010c7983 */ /* 0x001ee40000300a00 */
[C---:B---3--:R-:W-:Y:S02]  /*41e00*/  HMMA.16816.F32 R12, R20.reuse, R12, R8 ;  /* 0x0000000c140c723c */ /* 0x048fe40000001808 */
[----:B------:R-:W2:Y:S11]  /*41e10*/  LDL.LU.64 R8, [R1+0x9948] ;  /* 0x0099480001087983 */ /* 0x000eb60000300a00 */
[----:B------:R-:W-:Y:S10]  /*41e20*/  @!UPT UIADD3 URZ, URZ, URZ, URZ ;  /* 0x0000003f3f3ff290 */ /* 0x000ff4000fffe03f */
[----:B------:R0:W-:Y:S01]  /*41e30*/  STL.64 [R1+0x170], R12 ;  /* 0x0001700c01007387 */ /* 0x0001e20000100a00 */
[----:B------:R-:W-:Y:S03]  /*41e40*/  STL.64 [R1+0x178], R14 ;  /* 0x0001780e01007387 */ /* 0x000fe60000100a00 */
[----:B0-----:R-:W3:Y:S01]  /*41e50*/  LDL.LU.64 R12, [R1+0x9940] ;  /* 0x00994000010c7983 */ /* 0x001ee20000300a00 */
[C---:B--2---:R-:W-:Y:S08]  /*41e60*/  HMMA.16816.F32 R16, R20.reuse, R8, R16 ;  /* 0x000000081410723c */ /* 0x044ff00000001810 */
[C---:B---3--:R-:W-:Y:S11]  /*41e70*/  HMMA.16816.F32 R24, R20.reuse, R12, R24 ;  /* 0x0000000c1418723c */ /* 0x048ff60000001818 */
[----:B------:R-:W-:Y:S11]  /*41e80*/  @!UPT UIADD3 URZ, URZ, URZ, URZ ;  /* 0x0000003f3f3ff290 */ /* 0x000ff6000fffe03f */
[----:B------:R-:W-:Y:S01]  /*41e90*/  @!UPT UIADD3 URZ, URZ, URZ, URZ ;  /* 0x0000003f3f3ff290 */ /* 0x000fe2000fffe03f */
[----:B------:R0:W-:Y:S01]  /*41ea0*/  STL.64 [R1+0x160], R24 ;  /* 0x0001601801007387 */ /* 0x0001e20000100a00 */
[----:B------:R1:W-:Y:S03]  /*41eb0*/  STL.64 [R1+0x168], R26 ;  /* 0x0001681a01007387 */ /* 0x0003e60000100a00 */
[----:B0-----:R-:W2:Y:S01]  /*41ec0*/  LDL.LU.64 R24, [R1+0x1480] ;  /* 0x0014800001187983 */ /* 0x001ea20000300a00 */
[----:B-1----:R-:W2:Y:S02]  /*41ed0*/  LDL.LU.64 R26, [R1+0x1488] ;  /* 0x00148800011a7983 */ /* 0x002ea40000300a00 */
[----:B------:R-:W-:Y:S02]  /*41ee0*/  STL.64 [R1+0x98e0], R12 ;  /* 0x0098e00c01007387 */ /* 0x000fe40000100a00 */
[----:B------:R0:W-:Y:S01]  /*41ef0*/  STL.64 [R1+0x9938], R8 ;  /* 0x0099380801007387 */ /* 0x0001e20000100a00 */
[----:B------:R1:W-:Y:S01]  /*41f00*/  STL.64 [R1+0x150], R16 ;  /* 0x0001501001007387 */ /* 0x0003e20000100a00 */
[----:B------:R-:W-:Y:S03]  /*41f10*/  STL.64 [R1+0x158], R18 ;  /* 0x0001581201007387 */ /* 0x000fe60000100a00 */
[----:B0-----:R-:W3:Y:S01]  /*41f20*/  LDL.LU.64 R8, [R1+0x14a0] ;  /* 0x0014a00001087983 */ /* 0x001ee20000300a00 */
[----:B------:R-:W3:Y:S02]  /*41f30*/  LDL.LU.64 R10, [R1+0x14a8] ;  /* 0x0014a800010a7983 */ /* 0x000ee40000300a00 */
[----:B-1----:R-:W2:Y:S02]  /*41f40*/  LDL.64 R16, [R1+0x70] ;  /* 0x0000700001107983 */ /* 0x002ea40000100a00 */
[----:B--2---:R0:W-:Y:S04]  /*41f50*/  STL.64 [R1+0x98e8], R16 ;  /* 0x0098e81001007387 */ /* 0x0041e80000100a00 */
[----:B0-----:R-:W2:Y:S04]  /*41f60*/  LDL.64 R16, [R1+0x80] ;  /* 0x0000800001107983 */ /* 0x001ea80000100a00 */
[----:B--2---:R0:W-:Y:S04]  /*41f70*/  STL.64 [R1+0x9900], R16 ;  /* 0x0099001001007387 */ /* 0x0041e80000100a00 */
[----:B0-----:R-:W2:Y:S01]  /*41f80*/  LDL.64 R16, [R1+0x90] ;  /* 0x0000900001107983 */ /* 0x001ea20000100a00 */
[----:B------:R-:W-:Y:S03]  /*41f90*/  HMMA.16816.F32 R24, R20, R4, R24 ;  /* 0x000000041418723c */ /* 0x000fe60000001818 */
[----:B--2---:R0:W-:Y:S04]  /*41fa0*/  STL.64 [R1+0x9910], R16 ;  /* 0x0099101001007387 */ /* 0x0041e80000100a00 */
[----:B0-----:R-:W2:Y:S04]  /*41fb0*/  LDL.64 R16, [R1+0xa0] ;  /* 0x0000a00001107983 */ /* 0x001ea80000100a00 */
[----:B--2---:R0:W-:Y:S04]  /*41fc0*/  STL.64 [R1+0x9928], R16 ;  /* 0x0099281001007387 */ /* 0x0041e80000100a00 */
[----:B0-----:R-:W3:Y:S01]  /*41fd0*/  LDL.64 R16, [R1+0x30] ;  /* 0x0000300001107983 */ /* 0x001ee20000100a00 */
[----:B------:R-:W-:Y:S02]  /*41fe0*/  STL [R1+0x9864], R4 ;  /* 0x0098640401007387 */ /* 0x000fe40000100800 */
[----:B------:R0:W-:Y:S05]  /*41ff0*/  STL [R1+0x9860], R5 ;  /* 0x0098600501007387 */ /* 0x0001ea0000100800 */
[----:B------:R-:W-:Y:S01]  /*42000*/  STL.64 [R1+0x140], R24 ;  /* 0x0001401801007387 */ /* 0x000fe20000100a00 */
[----:B------:R-:W-:Y:S02]  /*42010*/  STL.64 [R1+0x148], R26 ;  /* 0x0001481a01007387 */ /* 0x000fe40000100a00 */
[----:B------:R-:W1:Y:S02]  /*42020*/  LDSM.16.MT88.4 R24, [R2+0x200] ;  /* 0x000200000218783b */ /* 0x000e640000004200 */
[----:B0-----:R-:W2:Y:S02]  /*42030*/  LDL.64 R4, [R1+0xb0] ;  /* 0x0000b00001047983 */ /* 0x001ea40000100a00 */
[----:B----4-:R-:W-:-:S02]  /*42040*/  IMAD.MOV.U32 R12, RZ, RZ, R7 ;  /* 0x000000ffff0c7224 */ /* 0x010fc400078e0007 */
[----:B------:R-:W-:Y:S01]  /*42050*/  IMAD.MOV.U32 R13, RZ, RZ, R6 ;  /* 0x000000ffff0d7224 */ /* 0x000fe200078e0006 */
[----:B---3--:R-:W-:Y:S01]  /*42060*/  HMMA.16816.F32 R8, R20, R16, R8 ;  /* 0x000000101408723c */ /* 0x008fe20000001808 */
[----:B--2---:R0:W-:Y:S04]  /*42070*/  STL.64 [R1+0x9930], R4 ;  /* 0x0099300401007387 */ /* 0x0041e80000100a00 */
[----:B0-----:R-:W2:Y:S01]  /*42080*/  LDL.LU.64 R4, [R1+0x1490] ;  /* 0x0014900001047983 */ /* 0x001ea20000300a00 */
[----:B------:R-:W2:Y:S02]  /*42090*/  LDL.LU.64 R6, [R1+0x1498] ;  /* 0x0014980001067983 */ /* 0x000ea40000300a00 */
[----:B------:R-:W-:Y:S02]  /*420a0*/  STL [R1+0x9848], R2 ;  /* 0x0098480201007387 */ /* 0x000fe40000100800 */
[----:B-1----:R-:W-:Y:S01]  /*420b0*/  STL.64 [R1+0x9790], R26 ;  /* 0x0097901a01007387 */ /* 0x002fe20000100a00 */
[----:B------:R0:W-:Y:S04]  /*420c0*/  STL.64 [R1+0x9788], R24 ;  /* 0x0097881801007387 */ /* 0x0001e80000100a00 */
[----:B0-----:R-:W3:Y:S08]  /*420d0*/  LDL.64 R24, [R1+0x50] ;  /* 0x0000500001187983 */ /* 0x001ef00000100a00 */
[----:B------:R0:W-:Y:S02]  /*420e0*/  STL.64 [R1+0x300], R8 ;  /* 0x0003000801007387 */ /* 0x0001e40000100a00 */
[----:B------:R1:W-:Y:S01]  /*420f0*/  STL.64 [R1+0x308], R10 ;  /* 0x0003080a01007387 */ /* 0x0003e20000100a00 */
[----:B0-----:R-:W4:Y:S01]  /*42100*/  LDL.LU.64 R8, [R1+0x9938] ;  /* 0x0099380001087983 */ /* 0x001f220000300a00 */
[----:B-1----:R-:W-:-:S02]  /*42110*/  IMAD.MOV.U32 R10, RZ, RZ, R17 ;  /* 0x000000ffff0a7224 */ /* 0x002fc400078e0011 */
[----:B------:R-:W-:Y:S02]  /*42120*/  IMAD.MOV.U32 R11, RZ, RZ, R16 ;  /* 0x000000ffff0b7224 */ /* 0x000fe400078e0010 */
[----:B------:R-:W2:Y:S01]  /*42130*/  LDL.LU.64 R16, [R1+0x1470] ;  /* 0x0014700001107983 */ /* 0x000ea20000300a00 */
[----:B------:R-:W2:Y:S02]  /*42140*/  LDL.LU.64 R18, [R1+0x1478] ;  /* 0x0014780001127983 */ /* 0x000ea40000300a00 */
[----:B------:R-:W-:Y:S02]  /*42150*/  STL [R1+0x9850], R10 ;  /* 0x0098500a01007387 */ /* 0x000fe40000100800 */
[----:B------:R-:W-:Y:S01]  /*42160*/  STL [R1+0x984c], R11 ;  /* 0x00984c0b01007387 */ /* 0x000fe20000100800 */
[----:B----4-:R0:W-:Y:S04]  /*42170*/  STL.64 [R1+0x9908], R8 ;  /* 0x0099080801007387 */ /* 0x0101e80000100a00 */
[----:B0-----:R-:W4:Y:S01]  /*42180*/  LDL.LU.64 R8, [R1+0x1450] ;  /* 0x0014500001087983 */ /* 0x001f220000300a00 */
[----:B------:R-:W3:Y:S01]  /*42190*/  LDL.LU.64 R10, [R1+0x1458] ;  /* 0x00145800010a7983 */ /* 0x000ee20000300a00 */
[C---:B--2---:R-:W-:Y:S02]  /*421a0*/  HMMA.16816.F32 R12, R20.reuse, R12, R4 ;  /* 0x0000000c140c723c */ /* 0x044fe40000001804 */
[----:B---3--:R-:W-:Y:S01]  /*421b0*/  STL.64 [R1+0x9920], R10 ;  /* 0x0099200a01007387 */ /* 0x008fe20000100a00 */
[----:B----4-:R0:W-:Y:S03]  /*421c0*/  STL.64 [R1+0x9918], R8 ;  /* 0x0099180801007387 */ /* 0x0101e60000100a00 */
[----:B0-----:R-:W2:Y:S01]  /*421d0*/  LDL.LU.64 R8, [R1+0x1460] ;  /* 0x0014600001087983 */ /* 0x001ea20000300a00 */
[----:B------:R-:W2:Y:S02]  /*421e0*/  LDL.LU.64 R10, [R1+0x1468] ;  /* 0x00146800010a7983 */ /* 0x000ea40000300a00 */
[----:B------:R-:W3:Y:S11]  /*421f0*/  LDL.LU.64 R4, [R1+0x9930] ;  /* 0x0099300001047983 */ /* 0x000ef60000300a00 */
[----:B------:R-:W-:Y:S03]  /*42200*/  @!UPT UIADD3 URZ, URZ, URZ, URZ ;  /* 0x0000003f3f3ff290 */ /* 0x000fe6000fffe03f */
[----:B------:R0:W-:Y:S01]  /*42210*/  STL.64 [R1+0x2f0], R12 ;  /* 0x0002f00c01007387 */ /* 0x0001e20000100a00 */
[----:B------:R1:W-:Y:S04]  /*42220*/  STL.64 [R1+0x2f8], R14 ;  /* 0x0002f80e01007387 */ /* 0x0003e80000100a00 */
[----:B0-----:R-:W4:Y:S01]  /*42230*/  LDL.LU.64 R12, [R1+0x1430] ;  /* 0x00143000010c7983 */ /* 0x001f220000300a00 */
[----:B-1----:R-:W2:Y:S01]  /*42240*/  LDL.LU.64 R14, [R1+0x1438] ;  /* 0x00143800010e7983 */ /* 0x002ea20000300a00 */
[----:B---3--:R-:W-:Y:S02]  /*42250*/  HMMA.16816.F32 R16, R20, R4, R16 ;  /* 0x000000041410723c */ /* 0x008fe40000001810 */
[----:B--2---:R-:W-:Y:S01]  /*42260*/  STL.64 [R1+0x98f8], R14 ;  /* 0x0098f80e01007387 */ /* 0x004fe20000100a00 */
[----:B----4-:R0:W-:Y:S03]  /*42270*/  STL.64 [R1+0x98f0], R12 ;  /* 0x0098f00c01007387 */ /* 0x0101e60000100a00 */
[----:B0-----:R-:W2:Y:S01]  /*42280*/  LDL.LU.64 R12, [R1+0x1440] ;  /* 0x00144000010c7983 */ /* 0x001ea20000300a00 */
[----:B------:R-:W2:Y:S11]  /*42290*/  LDL.LU.64 R14, [R1+0x1448] ;  /* 0x00144800010e7983 */ /* 0x000eb60000300a00 */
[----:B------:R-:W-:Y:S05]  /*422a0*/  @!UPT UIADD3 URZ, URZ, URZ, URZ ;  /* 0x0000003f3f3ff290 */ /* 0x000fea000fffe03f */
[----:B------:R0:W-:Y:S02]  /*422b0*/  STL.64 [R1+0x2e0], R16 ;  /* 0x0002e01001007387 */ /* 0x0001e40000100a00 */
[----:B------:R-:W-:Y:S01]  /*422c0*/  STL.64 [R1+0x2e8], R18 ;  /* 0x0002e81201007387 */ /* 0x000fe20000100a00 */
[----:B0-----:R-:W3:Y:S01]  /*422d0*/  LDL.LU.64 R16, [R1+0x9928] ;  /* 0x0099280001107983 */ /* 0x001ee20000300a00 */
[----:B------:R-:W-:-:S05]  /*422e0*/  IMAD.MOV.U32 R26, RZ, RZ, R4 ;  /* 0x000000ffff1a7224 */ /* 0x000fca00078e0004 */
[----:B------:R-:W-:Y:S01]  /*422f0*/  STL [R1+0x9854], R26 ;  /* 0x0098541a01007387 */ /* 0x000fe20000100800 */
        /* <DEDUP_REMOVED lines=9> */
[C---:B---3--:R-:W-:Y:S01]  /*42390*/  HMMA.16816.F32 R8, R20.reuse, R16, R8 ;  /* 0x000000101408723c */ /* 0x048fe20000001808 */
[----:B------:R-:W-:Y:S11]  /*423a0*/  IMAD.MOV.U32 R2, RZ, RZ, R17 ;  /* 0x000000ffff027224 */ /* 0x000ff600078e0011 */
[----:B------:R-:W-:Y:S11]  /*423b0*/  @!UPT UIADD3 URZ, URZ, URZ, URZ ;  /* 0x0000003f3f3ff290 */ /* 0x000ff6000fffe03f */
[----:B------:R0:W-:Y:S01]  /*423c0*/  STL.64 [R1+0x2c0], R8 ;  /* 0x0002c00801007387 */ /* 0x0001e20000100a00 */
[----:B------:R1:W-:Y:S03]  /*423d0*/  STL.64 [R1+0x2c8], R10 ;  /* 0x0002c80a01007387 */ /* 0x0003e60000100a00 */
[----:B0-----:R-:W3:Y:S01]  /*423e0*/  LDL.LU.64 R8, [R1+0x9908] ;  /* 0x0099080001087983 */ /* 0x001ee20000300a00 */
[----:B-1----:R-:W-:Y:S02]  /*423f0*/  IMAD.MOV.U32 R11, RZ, RZ, R16 ;  /* 0x000000ffff0b7224 */ /* 0x002fe400078e0010 */
        /* <DEDUP_REMOVED lines=10> */
[----:B------:R-:W-:Y:S01]  /*424a0*/  STL.64 [R1+0x9870], R10 ;  /* 0x0098700a01007387 */ /* 0x000fe20000100a00 */
[----:B---3--:R0:W-:Y:S01]  /*424b0*/  STL.64 [R1+0x9868], R8 ;  /* 0x0098680801007387 */ /* 0x0081e20000100a00 */
[----:B------:R-:W-:-:S03]  /*424c0*/  IMAD.MOV.U32 R6, RZ, RZ, R5 ;  /* 0x000000ffff067224 */ /* 0x000fc600078e0005 */
[----:B0-----:R-:W3:Y:S01]  /*424d0*/  LDL.64 R8, [R1+0x60] ;  /* 0x0000600001087983 */ /* 0x001ee20000100a00 */
[----:B--2---:R-:W-:Y:S01]  /*424e0*/  HMMA.16816.F32 R12, R20, R16, R12 ;  /* 0x00000010140c723c */ /* 0x004fe2000000180c */
[----:B------:R-:W-:Y:S02]  /*424f0*/  IMAD.MOV.U32 R4, RZ, RZ, R16 ;  /* 0x000000ffff047224 */ /* 0x000fe400078e0010 */
[----:B------:R-:W-:Y:S11]  /*42500*/  IMAD.MOV.U32 R5, RZ, RZ, R17 ;  /* 0x000000ffff057224 */ /* 0x000ff600078e0011 */
[----:B------:R-:W-:Y:S09]  /*42510*/  @!UPT UIADD3 URZ, URZ, URZ, URZ ;  /* 0x0000003f3f3ff290 */ /* 0x000ff2000fffe03f */
[----:B------:R0:W-:Y:S01]  /*42520*/  STL.64 [R1+0x2a0], R12 ;  /* 0x0002a00c01007387 */ /* 0x0001e20000100a00 */
[----:B------:R-:W-:Y:S03]  /*42530*/  STL.64 [R1+0x2a8], R14 ;  /* 0x0002a80e01007387 */ /* 0x000fe60000100a00 */
[----:B0-----:R-:W2:Y:S01]  /*42540*/  LDL.LU.64 R12, [R1+0x98e0] ;  /* 0x0098e000010c7983 */ /* 0x001ea20000300a00 */
[----:B------:R-:W4:Y:S02]  /*42550*/  LDL.LU.64 R16, [R1+0x98d8] ;  /* 0x0098d80001107983 */ /* 0x000f240000300a00 */
[----:B------:R-:W-:Y:S02]  /*42560*/  STL [R1+0x9898], R6 ;  /* 0x0098980601007387 */ /* 0x000fe40000100800 */
[----:B------:R0:W-:Y:S02]  /*42570*/  STL.64 [R1+0x9890], R4 ;  /* 0x0098900401007387 */ /* 0x0001e40000100a00 */
[----:B0-----:R-:W2:Y:S01]  /*42580*/  LDL.LU.64 R4, [R1+0x1420] ;  /* 0x0014200001047983 */ /* 0x001ea20000300a00 */
[----:B------:R-:W2:Y:S02]  /*42590*/  LDL.LU.64 R6, [R1+0x1428] ;  /* 0x0014280001067983 */ /* 0x000ea40000300a00 */
[----:B---3--:R-:W-:-:S02]  /*425a0*/  IMAD.MOV.U32 R14, RZ, RZ, R8 ;  /* 0x000000ffff0e7224 */ /* 0x008fc400078e0008 */
[----:B------:R-:W-:Y:S01]  /*425b0*/  IMAD.MOV.U32 R15, RZ, RZ, R9 ;  /* 0x000000ffff0f7224 */ /* 0x000fe200078e0009 */
[----:B--2---:R-:W-:Y:S11]  /*425c0*/  HMMA.16816.F32 R4, R20, R8, R4 ;  /* 0x000000081404723c */ /* 0x004ff60000001804 */
[----:B------:R-:W-:Y:S11]  /*425d0*/  @!UPT UIADD3 URZ, URZ, URZ, URZ ;  /* 0x0000003f3f3ff290 */ /* 0x000ff6000fffe03f */
[----:B------:R-:W-:Y:S01]  /*425e0*/  @!UPT UIADD3 URZ, URZ, URZ, URZ ;  /* 0x0000003f3f3ff290 */ /* 0x000fe2000fffe03f */
[----:B------:R0:W-:Y:S01]  /*425f0*/  STL.64 [R1+0x290], R4 ;  /* 0x0002900401007387 */ /* 0x0001e20000100a00 */
[----:B------:R1:W-:Y:S02]  /*42600*/  STL.64 [R1+0x298], R6 ;  /* 0x0002980601007387 */ /* 0x0003e40000100a00 */
[----:B------:R-:W2:Y:S02]  /*42610*/  LDL.LU.64 R8, [R1+0x1410] ;  /* 0x0014100001087983 */ /* 0x000ea40000300a00 */
[----:B------:R-:W2:Y:S01]  /*42620*/  LDL.LU.64 R10, [R1+0x1418] ;  /* 0x00141800010a7983 */ /* 0x000ea20000300a00 */
[----:B0-----:R-:W3:Y:S01]  /*42630*/  LDL.LU.64 R4, [R1+0x14d0] ;  /* 0x0014d00001047983 */ /* 0x001ee20000300a00 */
[----:B-1----:R-:W2:Y:S03]  /*42640*/  LDL.LU.64 R6, [R1+0x14d8] ;  /* 0x0014d80001067983 */ /* 0x002ea60000300a00 */
[----:B--2---:R-:W-:Y:S01]  /*42650*/  STL.64 [R1+0x98a8], R6 ;  /* 0x0098a80601007387 */ /* 0x004fe20000100a00 */
[----:B---3--:R0:W-:Y:S03]  /*42660*/  STL.64 [R1+0x98a0], R4 ;  /* 0x0098a00401007387 */ /* 0x0081e60000100a00 */
        /* <DEDUP_REMOVED lines=9> */
[----:B0-----:R-:W3:Y:S01]  /*42700*/  LDL.64 R12, [R1] ;  /* 0x00000000010c7983 */ /* 0x001ee20000100a00 */
[----:B------:R-:W-:Y:S01]  /*42710*/  HMMA.16816.F32 R8, R20, R24, R8 ;  /* 0x000000181408723c */ /* 0x000fe20000001808 */
[----:B----4-:R-:W-:-:S02]  /*42720*/  IMAD.MOV.U32 R28, RZ, RZ, R16 ;  /* 0x000000ffff1c7224 */ /* 0x010fc400078e0010 */
[----:B------:R-:W-:-:S05]  /*42730*/  IMAD.MOV.U32 R0, RZ, RZ, R17 ;  /* 0x000000ffff007224 */ /* 0x000fca00078e0011 */
[----:B--2---:R-:W-:Y:S01]  /*42740*/  HMMA.16816.F32 R20, R20, R16, R4 ;  /* 0x000000101414723c */ /* 0x004fe20000001804 */
[----:B---3--:R0:W-:Y:S04]  /*42750*/  STL.64 [R1+0x98b8], R12 ;  /* 0x0098b80c01007387 */ /* 0x0081e80000100a00 */
[----:B0-----:R-:W2:Y:S01]  /*42760*/  LDL.LU.64 R12, [R1+0x14f0] ;  /* 0x0014f000010c7983 */ /* 0x001ea20000300a00 */
[----:B------:R-:W2:Y:S09]  /*42770*/  LDL.LU.64 R14, [R1+0x14f8] ;  /* 0x0014f800010e7983 */ /* 0x000eb20000300a00 */
[----:B------:R0:W-:Y:S02]  /*42780*/  STL.64 [R1+0x280], R8 ;  /* 0x0002800801007387 */ /* 0x0001e40000100a00 */
[----:B------:R1:W-:Y:S01]  /*42790*/  STL.64 [R1+0x288], R10 ;  /* 0x0002880a01007387 */ /* 0x0003e20000100a00 */
[----:B0-----:R-:W3:Y:S01]  /*427a0*/  LDL.LU.64 R8, [R1+0x14c0] ;  /* 0x0014c00001087983 */ /* 0x001ee20000300a00 */
[----:B-1----:R-:W3:Y:S02]  /*427b0*/  LDL.LU.64 R10, [R1+0x14c8] ;  /* 0x0014c800010a7983 */ /* 0x002ee40000300a00 */
[----:B------:R-:W-:Y:S02]  /*427c0*/  STL.64 [R1+0x9798], R24 ;  /* 0x0097981801007387 */ /* 0x000fe40000100a00 */
[----:B------:R-:W2:Y:S01]  /*427d0*/  LDL.LU.64 R4, [R1+0x98d0] ;  /* 0x0098d00001047983 */ /* 0x000ea20000300a00 */
[----:B------:R0:W-:Y:S01]  /*427e0*/  STL.64 [R1+0x130], R20 ;  /* 0x0001301401007387 */ /* 0x0001e20000100a00 */
[----:B------:R1:W-:Y:S02]  /*427f0*/  STL.64 [R1+0x138], R22 ;  /* 0x0001381601007387 */ /* 0x0003e40000100a00 */
[----:B------:R-:W2:Y:S02]  /*42800*/  LDL.LU.64 R18, [R1+0x98c8] ;  /* 0x0098c80001127983 */ /* 0x000ea40000300a00 */
[----:B------:R-:W2:Y:S01]  /*42810*/  LDL.LU.64 R16, [R1+0x98c0] ;  /* 0x0098c00001107983 */ /* 0x000ea20000300a00 */
[----:B0-----:R-:W4:Y:S01]  /*42820*/  LDL.LU.64 R20, [R1+0x14e0] ;  /* 0x0014e00001147983 */ /* 0x001f220000300a00 */
[----:B-1----:R-:W4:Y:S01]  /*42830*/  LDL.LU.64 R22, [R1+0x14e8] ;  /* 0x0014e80001167983 */ /* 0x002f220000300a00 */
[C---:B--2---:R-:W-:Y:S02]  /*42840*/  HMMA.16816.F32 R4, R16.reuse, R4, R12 ;  /* 0x000000041004723c */ /* 0x044fe4000000180c */
[----:B------:R-:W2:Y:S11]  /*42850*/  LDL.LU.64 R12, [R1+0x98b8] ;  /* 0x0098b800010c7983 */ /* 0x000eb60000300a00 */
[----:B------:R-:W-:Y:S10]  /*42860*/  @!UPT UIADD3 URZ, URZ, URZ, URZ ;  /* 0x0000003f3f3ff290 */ /* 0x000ff4000fffe03f */
[----:B------:R0:W-:Y:S01]  /*42870*/  STL.64 [R1+0x120], R4 ;  /* 0x0001200401007387 */ /* 0x0001e20000100a00 */
[----:B------:R1:W-:Y:S03]  /*42880*/  STL.64 [R1+0x128], R6 ;  /* 0x0001280601007387 */ /* 0x0003e60000100a00 */
[----:B0-----:R-:W4:Y:S02]  /*42890*/  LDL.LU.64 R4, [R1+0x98b0] ;  /* 0x0098b00001047983 */ /* 0x001f240000300a00 */
[C---:B----4-:R-:W-:Y:S11]  /*428a0*/  HMMA.16816.F32 R20, R16.reuse, R4, R20 ;  /* 0x000000041014723c */ /* 0x050ff60000001814 */
[----:B------:R-:W-:Y:S11]  /*428b0*/  @!UPT UIADD3 URZ, URZ, URZ, URZ ;  /* 0x0000003f3f3ff290 */ /* 0x000ff6000fffe03f */
[----:B------:R-:W-:Y:S01]  /*428c0*/  @!UPT UIADD3 URZ, URZ, URZ, URZ ;  /* 0x0000003f3f3ff290 */ /* 0x000fe2000fffe03f */
[----:B------:R0:W-:Y:S01]  /*428d0*/  STL.64 [R1+0x110], R20 ;  /* 0x0001101401007387 */ /* 0x0001e20000100a00 */
[----:B------:R-:W-:Y:S02]  /*428e0*/  STL.64 [R1+0x118], R22 ;  /* 0x0001181601007387 */ /* 0x000fe40000100a00 */
[----:B-1----:R-:W4:Y:S02]  /*428f0*/  LDL.LU.64 R6, [R1+0x98a8] ;  /* 0x0098a80001067983 */ /* 0x002f240000300a00 */
[----:B0-----:R-:W-:Y:S02]  /*42900*/  IMAD.MOV.U32 R21, RZ, RZ, R4 ;  /* 0x000000ffff157224 */ /* 0x001fe400078e0004 */
[----:B------:R-:W-:Y:S02]  /*42910*/  IMAD.MOV.U32 R20, RZ, RZ, R5 ;  /* 0x000000ffff147224 */ /* 0x000fe400078e0005 */
[----:B------:R-:W4:Y:S03]  /*42920*/  LDL.LU.64 R4, [R1+0x98a0] ;  /* 0x0098a00001047983 */ /* 0x000f260000300a00 */
[----:B------:R0:W-:Y:S02]  /*42930*/  STL.64 [R1+0x9858], R20 ;  /* 0x0098581401007387 */ /* 0x0001e40000100a00 */
[----:B--2---:R-:W-:Y:S01]  /*42940*/  IMAD.MOV.U32 R3, RZ, RZ, R13 ;  /* 0x000000ffff037224 */ /* 0x004fe200078e000d */
[----:B0-----:R-:W2:Y:S01]  /*42950*/  LDL.LU.64 R20, [R1+0x13f0] ;  /* 0x0013f00001147983 */ /* 0x001ea20000300a00 */
[----:B------:R-:W2:Y:S01]  /*42960*/  LDL.LU.64 R22, [R1+0x13f8] ;  /* 0x0013f80001167983 */ /* 0x000ea20000300a00 */
[C---:B----4-:R-:W-:Y:S11]  /*42970*/  HMMA.16816.F32 R4, R16.reuse, R12, R4 ;  /* 0x0000000c1004723c */ /* 0x050ff60000001804 */
[----:B------:R-:W-:Y:S11]  /*42980*/  @!UPT UIADD3 URZ, URZ, URZ, URZ ;  /* 0x0000003f3f3ff290 */ /* 0x000ff6000fffe03f */
[----:B------:R-:W-:Y:S01]  /*42990*/  @!UPT UIADD3 URZ, URZ, URZ, URZ ;  /* 0x0000003f3f3ff290 */ /* 0x000fe2000fffe03f */
[----:B------:R-:W-:Y:S01]  /*429a0*/  STL.64 [R1+0x100], R4 ;  /* 0x0001000401007387 */ /* 0x000fe20000100a00 */
[----:B------:R0:W-:Y:S03]  /*429b0*/  STL.64 [R1+0x108], R6 ;  /* 0x0001080601007387 */ /* 0x0001e60000100a00 */
[----:B0-----:R-:W4:Y:S01]  /*429c0*/  LDL.LU R6, [R1+0x9898] ;  /* 0x0098980001067983 */ /* 0x001f220000300800 */
[----:B------:R-:W2:Y:S02]  /*429d0*/  LDL.LU.64 R4, [R1+0x9890] ;  /* 0x0098900001047983 */ /* 0x000ea40000300a00 */
[----:B------:R-:W-:Y:S02]  /*429e0*/  IMAD.MOV.U32 R7, RZ, RZ, R12 ;  /* 0x000000ffff077224 */ /* 0x000fe400078e000c */
[----:B------:R-:W2:Y:S01]  /*429f0*/  LDL.LU.64 R14, [R1+0x9888] ;  /* 0x00988800010e7983 */ /* 0x000ea20000300a00 */
[----:B------:R-:W3:Y:S02]  /*42a00*/  LDL.LU.64 R12, [R1+0x9880] ;  /* 0x00988000010c7983 */ /* 0x000ee40000300a00 */
[----:B---3--:R-:W-:Y:S01]  /*42a10*/  HMMA.16816.F32 R8, R16, R12, R8 ;  /* 0x0000000c1008723c */ /* 0x008fe20000001808 */
[----:B--2---:R-:W-:-:S02]  /*42a20*/  IMAD.MOV.U32 R24, RZ, RZ, R14 ;  /* 0x000000ffff187224 */ /* 0x004fc400078e000e */
[----:B------:R-:W-:Y:S01]  /*42a30*/  IMAD.MOV.U32 R25, RZ, RZ, R15 ;  /* 0x000000ffff197224 */ /* 0x000fe200078e000f */
[----:B------:R-:W2:Y:S01]  /*42a40*/  LDL.LU R14, [R1+0x987c] ;  /* 0x00987c00010e7983 */ /* 0x000ea20000300800 */
[----:B------:R-:W2:Y:S03]  /*42a50*/  LDL.LU R15, [R1+0x9878] ;  /* 0x00987800010f7983 */ /* 0x000ea60000300800 */
[----:B------:R-:W-:Y:S11]  /*42a60*/  STL.64 [R1+0x97b0], R24 ;  /* 0x0097b01801007387 */ /* 0x000ff60000100a00 */
[----:B------:R-:W-:Y:S04]  /*42a70*/  @!UPT UIADD3 URZ, URZ, URZ, URZ ;  /* 0x0000003f3f3ff290 */ /* 0x000fe8000fffe03f */
[----:B------:R-:W-:Y:S01]  /*42a80*/  STL.64 [R1+0xf0], R8 ;  /* 0x0000f00801007387 */ /* 0x000fe20000100a00 */
[----:B------:R0:W-:Y:S03]  /*42a90*/  STL.64 [R1+0xf8], R10 ;  /* 0x0000f80a01007387 */ /* 0x0001e60000100a00 */
[----:B0-----:R-:W3:Y:S01]  /*42aa0*/  LDL.LU.64 R10, [R1+0x9870] ;  /* 0x00987000010a7983 */ /* 0x001ee20000300a00 */
[----:B------:R-:W3:Y:S02]  /*42ab0*/  LDL.LU.64 R8, [R1+0x9868] ;  /* 0x0098680001087983 */ /* 0x000ee40000300a00 */
[----:B------:R-:W-:Y:S02]  /*42ac0*/  IMAD.MOV.U32 R24, RZ, RZ, R4 ;  /* 0x000000ffff187224 */ /* 0x000fe400078e0004 */
[----:B------:R-:W-:Y:S01]  /*42ad0*/  IMAD.MOV.U32 R25, RZ, RZ, R5 ;  /* 0x000000ffff197224 */ /* 0x000fe200078e0005 */
[----:B------:R-:W4:Y:S01]  /*42ae0*/  LDL.LU R4, [R1+0x9864] ;  /* 0x0098640001047983 */ /* 0x000f220000300800 */
[----:B------:R-:W4:Y:S03]  /*42af0*/  LDL.LU R5, [R1+0x9860] ;  /* 0x0098600001057983 */ /* 0x000f260000300800 */
[----:B------:R-:W-:Y:S04]  /*42b00*/  STL.64 [R1+0x97c8], R24 ;  /* 0x0097c81801007387 */ /* 0x000fe80000100a00 */
[----:B--2---:R-:W-:Y:S01]  /*42b10*/  STL.64 [R1+0x9748], R14 ;  /* 0x0097480e01007387 */ /* 0x004fe20000100a00 */
[----:B------:R0:W-:Y:S03]  /*42b20*/  STL.64 [R1+0x9740], R12 ;  /* 0x0097400c01007387 */ /* 0x0001e60000100a00 */
[----:B0-----:R-:W4:Y:S01]  /*42b30*/  LDL.LU.64 R12, [R1+0x13c0] ;  /* 0x0013c000010c7983 */ /* 0x001f220000300a00 */
[----:B------:R-:W4:Y:S01]  /*42b40*/  LDL.LU.64 R14, [R1+0x13c8] ;  /* 0x0013c800010e7983 */ /* 0x000f220000300a00 */
[----:B---3--:R-:W-:Y:S11]  /*42b50*/  HMMA.16816.F32 R20, R16, R8, R20 ;  /* 0x000000081014723c */ /* 0x008ff60000001814 */
[----:B------:R-:W-:Y:S11]  /*42b60*/  @!UPT UIADD3 URZ, URZ, URZ, URZ ;  /* 0x0000003f3f3ff290 */ /* 0x000ff6000fffe03f */
[----:B------:R-:W-:Y:S01]  /*42b70*/  @!UPT UIADD3 URZ, URZ, URZ, URZ ;  /* 0x0000003f3f3ff290 */ /* 0x000fe2000fffe03f */
[----:B------:R0:W-:Y:S01]  /*42b80*/  STL.64 [R1+0xe0], R20 ;  /* 0x0000e01401007387 */ /* 0x0001e20000100a00 */
[----:B------:R-:W-:Y:S03]  /*42b90*/  STL.64 [R1+0xe8], R22 ;  /* 0x0000e81601007387 */ /* 0x000fe60000100a00 */
[----:B0-----:R-:W2:Y:S01]  /*42ba0*/  LDL.LU.64 R20, [R1+0x9858] ;  /* 0x0098580001147983 */ /* 0x001ea20000300a00 */
[----:B------:R0:W-:Y:S02]  /*42bb0*/  STL.64 [R1+0x9738], R8 ;  /* 0x0097380801007387 */ /* 0x0001e40000100a00 */
[----:B------:R-:W-:Y:S02]  /*42bc0*/  IMAD.MOV.U32 R24, RZ, RZ, R26 ;  /* 0x000000ffff187224 */ /* 0x000fe400078e001a */
[----:B------:R-:W-:Y:S01]  /*42bd0*/  IMAD.MOV.U32 R25, RZ, RZ, R10 ;  /* 0x000000ffff197224 */ /* 0x000fe200078e000a */
[----:B------:R-:W3:Y:S01]  /*42be0*/  LDL.LU R26, [R1+0x9854] ;  /* 0x00985400011a7983 */ /* 0x000ee20000300800 */
[----:B0-----:R-:W-:-:S02]  /*42bf0*/  IMAD.MOV.U32 R8, RZ, RZ, R11 ;  /* 0x000000ffff087224 */ /* 0x001fc400078e000b */
[----:B------:R-:W-:Y:S01]  /*42c00*/  IMAD.MOV.U32 R9, RZ, RZ, R2 ;  /* 0x000000ffff097224 */ /* 0x000fe200078e0002 */
[----:B----4-:R-:W-:Y:S11]  /*42c10*/  HMMA.16816.F32 R12, R16, R4, R12 ;  /* 0x00000004100c723c */ /* 0x010ff6000000180c */
[----:B------:R-:W-:Y:S11]  /*42c20*/  @!UPT UIADD3 URZ, URZ, URZ, URZ ;  /* 0x0000003f3f3ff290 */ /* 0x000ff6000fffe03f */
[----:B------:R-:W-:Y:S01]  /*42c30*/  @!UPT UIADD3 URZ, URZ, URZ, URZ ;  /* 0x0000003f3f3ff290 */ /* 0x000fe2000fffe03f */
[----:B------:R-:W-:Y:S01]  /*42c40*/  STL.64 [R1+0xc20], R12 ;  /* 0x000c200c01007387 */ /* 0x000fe20000100a00 */
[----:B------:R-:W-:Y:S02]  /*42c50*/  STL.64 [R1+0xc28], R14 ;  /* 0x000c280e01007387 */ /* 0x000fe40000100a00 */
[----:B------:R-:W4:Y:S02]  /*42c60*/  LDL.LU R10, [R1+0x9850] ;  /* 0x00985000010a7983 */ /* 0x000f240000300800 */
[----:B------:R-:W-:Y:S01]  /*42c70*/  STL.64 [R1+0x97e0], R24 ;  /* 0x0097e01801007387 */ /* 0x000fe20000100a00 */
[----:B------:R-:W4:Y:S01]  /*42c80*/  LDL.LU R11, [R1+0x984c] ;  /* 0x00984c00010b7983 */ /* 0x000f220000300800 */
[----:B------:R-:W4:Y:S02]  /*42c90*/  LDL.LU R2, [R1+0x9848] ;  /* 0x0098480001027983 */ /* 0x000f240000300800 */
[----:B------:R0:W-:Y:S02]  /*42ca0*/  STL.64 [R1+0x97e8], R8 ;  /* 0x0097e80801007387 */ /* 0x0001e40000100a00 */
[----:B0-----:R-:W-:-:S02]  /*42cb0*/  IMAD.MOV.U32 R8, RZ, RZ, R29 ;  /* 0x000000ffff087224 */ /* 0x001fc400078e001d */
[----:B------:R-:W-:-:S05]  /*42cc0*/  IMAD.MOV.U32 R9, RZ, RZ, R27 ;  /* 0x000000ffff097224 */ /* 0x000fca00078e001b */
[----:B------:R-:W-:Y:S01]  /*42cd0*/  STL.64 [R1+0x9800], R8 ;  /* 0x0098000801007387 */ /* 0x000fe20000100a00 */
[----:B------:R2:W-:Y:S02]  /*42ce0*/  STL.64 [R1+0x9750], R4 ;  /* 0x0097500401007387 */ /* 0x0005e40000100a00 */
[----:B------:R-:W-:Y:S02]  /*42cf0*/  STL [R1+0x9828], R7 ;  /* 0x0098280701007387 */ /* 0x000fe40000100800 */
[----:B--2---:R-:W-:Y:S02]  /*42d00*/  IMAD.MOV.U32 R4, RZ, RZ, R21 ;  /* 0x000000ffff047224 */ /* 0x004fe400078e0015 */
[----:B------:R-:W-:Y:S02]  /*42d10*/  IMAD.MOV.U32 R5, RZ, RZ, R20 ;  /* 0x000000ffff057224 */ /* 0x000fe400078e0014 */
[----:B------:R-:W-:-:S03]  /*42d20*/  IMAD.MOV.U32 R9, RZ, RZ, R6 ;  /* 0x000000ffff097224 */ /* 0x000fc600078e0006 */
[----:B------:R0:W-:Y:S04]  /*42d30*/  STL.64 [R1+0x9820], R4 ;  /* 0x0098200401007387 */ /* 0x0001e80000100a00 */
[----:B0-----:R-:W2:Y:S01]  /*42d40*/  LDL.LU.64 R4, [R1+0x13d0] ;  /* 0x0013d00001047983 */ /* 0x001ea20000300a00 */
[----:B------:R-:W2:Y:S02]  /*42d50*/  LDL.LU.64 R6, [R1+0x13d8] ;  /* 0x0013d80001067983 */ /* 0x000ea40000300a00 */
[----:B---3--:R-:W-:Y:S01]  /*42d60*/  IMAD.MOV.U32 R8, RZ, RZ, R26 ;  /* 0x000000ffff087224 */ /* 0x008fe200078e001a */
[----:B----4-:R-:W0:Y:S04]  /*42d70*/  LDSM.16.MT88.4 R20, [R2+0x280] ;  /* 0x000280000214783b */ /* 0x010e280000004200 */
[----:B--2---:R-:W-:Y:S01]  /*42d80*/  STL.64 [R1+0x9838], R6 ;  /* 0x0098380601007387 */ /* 0x004fe20000100a00 */
[----:B------:R-:W-:Y:S02]  /*42d90*/  STL.64 [R1+0x9830], R4 ;  /* 0x0098300401007387 */ /* 0x000fe40000100a00 */
[----:B------:R1:W-:Y:S02]  /*42da0*/  STL.64 [R1+0x9818], R8 ;  /* 0x0098180801007387 */ /* 0x0003e40000100a00 */
[----:B-1----:R-:W2:Y:S01]  /*42db0*/  LDL.64 R8, [R1+0xc0] ;  /* 0x0000c00001087983 */ /* 0x002ea20000100a00 */
[----:B------:R-:W-:-:S02]  /*42dc0*/  IMAD.MOV.U32 R4, RZ, RZ, R11 ;  /* 0x000000ffff047224 */ /* 0x000fc400078e000b */
[----:B------:R-:W-:Y:S01]  /*42dd0*/  IMAD.MOV.U32 R5, RZ, RZ, R10 ;  /* 0x000000ffff057224 */ /* 0x000fe200078e000a */
[----:B--2---:R1:W-:Y:S04]  /*42de0*/  STL.64 [R1+0x9840], R8 ;  /* 0x0098400801007387 */ /* 0x0043e80000100a00 */
[----:B-1----:R-:W2:Y:S01]  /*42df0*/  LDL.LU.64 R8, [R1+0x13e0] ;  /* 0x0013e00001087983 */ /* 0x002ea20000300a00 */
[----:B------:R-:W2:Y:S02]  /*42e00*/  LDL.LU.64 R10, [R1+0x13e8] ;  /* 0x0013e800010a7983 */ /* 0x000ea40000300a00 */
[----:B------:R-:W3:Y:S02]  /*42e10*/  LDL.LU.64 R24, [R1+0x1390] ;  /* 0x0013900001187983 */ /* 0x000ee40000300a00 */
[----:B------:R-:W4:Y:S02]  /*42e20*/  LDL.LU.64 R26, [R1+0x1398] ;  /* 0x00139800011a7983 */ /* 0x000f240000300a00 */
[----:B----4-:R-:W-:Y:S01]  /*42e30*/  STL.64 [R1+0x97f8], R26 ;  /* 0x0097f81a01007387 */ /* 0x010fe20000100a00 */
[----:B---3--:R1:W-:Y:S03]  /*42e40*/  STL.64 [R1+0x97f0], R24 ;  /* 0x0097f01801007387 */ /* 0x0083e60000100a00 */
[----:B-1----:R-:W3:Y:S01]  /*42e50*/  LDL.LU.64 R24, [R1+0x13a0] ;  /* 0x0013a00001187983 */ /* 0x002ee20000300a00 */
[----:B------:R-:W4:Y:S03]  /*42e60*/  LDL.LU.64 R26, [R1+0x13a8] ;  /* 0x0013a800011a7983 */ /* 0x000f260000300a00 */
[----:B----4-:R-:W-:Y:S01]  /*42e70*/  STL.64 [R1+0x9810], R26 ;  /* 0x0098101a01007387 */ /* 0x010fe20000100a00 */
[----:B---3--:R1:W-:Y:S03]  /*42e80*/  STL.64 [R1+0x9808], R24 ;  /* 0x0098081801007387 */ /* 0x0083e60000100a00 */
[----:B-1----:R-:W3:Y:S01]  /*42e90*/  LDL.LU.64 R24, [R1+0x13b0] ;  /* 0x0013b00001187983 */ /* 0x002ee20000300a00 */
[----:B------:R-:W3:Y:S02]  /*42ea0*/  LDL.LU.64 R26, [R1+0x13b8] ;  /* 0x0013b800011a7983 */ /* 0x000ee40000300a00 */
[----:B------:R-:W4:Y:S02]  /*42eb0*/  LDL.LU.64 R12, [R1+0x1350] ;  /* 0x00135000010c7983 */ /* 0x000f240000300a00 */
[----:B------:R-:W2:Y:S02]  /*42ec0*/  LDL.LU.64 R14, [R1+0x1358] ;  /* 0x00135800010e7983 */ /* 0x000ea40000300a00 */
[----:B--2---:R-:W-:Y:S01]  /*42ed0*/  STL.64 [R1+0x97a8], R14 ;  /* 0x0097a80e01007387 */ /* 0x004fe20000100a00 */
[----:B----4-:R1:W-:Y:S03]  /*42ee0*/  STL.64 [R1+0x97a0], R12 ;  /* 0x0097a00c01007387 */ /* 0x0103e60000100a00 */
[----:B-1----:R-:W2:Y:S01]  /*42ef0*/  LDL.LU.64 R12, [R1+0x1360] ;  /* 0x00136000010c7983 */ /* 0x002ea20000300a00 */
[----:B------:R-:W4:Y:S01]  /*42f00*/  LDL.LU.64 R14, [R1+0x1368] ;  /* 0x00136800010e7983 */ /* 0x000f220000300a00 */
[C---:B------:R-:W-:Y:S02]  /*42f10*/  HMMA.16816.F32 R4, R16.reuse, R4, R8 ;  /* 0x000000041004723c */ /* 0x040fe40000001808 */
[----:B----4-:R-:W-:Y:S01]  /*42f20*/  STL.64 [R1+0x97c0], R14 ;  /* 0x0097c00e01007387 */ /* 0x010fe20000100a00 */
[----:B--2---:R1:W-:Y:S03]  /*42f30*/  STL.64 [R1+0x97b8], R12 ;  /* 0x0097b80c01007387 */ /* 0x0043e60000100a00 */
[----:B-1----:R-:W2:Y:S01]  /*42f40*/  LDL.LU.64 R12, [R1+0x1370] ;  /* 0x00137000010c7983 */ /* 0x002ea20000300a00 */
[----:B------:R-:W4:Y:S03]  /*42f50*/  LDL.LU.64 R14, [R1+0x1378] ;  /* 0x00137800010e7983 */ /* 0x000f260000300a00 */
[----:B----4-:R-:W-:Y:S01]  /*42f60*/  STL.64 [R1+0x97d8], R14 ;  /* 0x0097d80e01007387 */ /* 0x010fe20000100a00 */
[----:B--2---:R1:W-:Y:S03]  /*42f70*/  STL.64 [R1+0x97d0], R12 ;  /* 0x0097d00c01007387 */ /* 0x0043e60000100a00 */
[----:B-1----:R-:W2:Y:S01]  /*42f80*/  LDL.LU.64 R12, [R1+0x1380] ;  /* 0x00138000010c7983 */ /* 0x002ea20000300a00 */
[----:B------:R-:W2:Y:S02]  /*42f90*/  LDL.LU.64 R14, [R1+0x1388] ;  /* 0x00138800010e7983 */ /* 0x000ea40000300a00 */
[----:B0-----:R-:W-:Y:S02]  /*42fa0*/  STL.64 [R1+0x96b0], R22 ;  /* 0x0096b01601007387 */ /* 0x001fe40000100a00 */
[----:B------:R-:W-:Y:S01]  /*42fb0*/  STL.64 [R1+0x96a8], R20 ;  /* 0x0096a81401007387 */ /* 0x000fe20000100a00 */
[----:B------:R-:W4:Y:S03]  /*42fc0*/  LDL.LU.64 R8, [R1+0x9840] ;  /* 0x0098400001087983 */ /* 0x000f260000300a00 */
[----:B------:R-:W-:Y:S02]  /*42fd0*/  STL.64 [R1+0xc30], R4 ;  /* 0x000c300401007387 */ /* 0x000fe40000100a00 */
[----:B------:R0:W-:Y:S02]  /*42fe0*/  STL.64 [R1+0xc38], R6 ;  /* 0x000c380601007387 */ /* 0x0001e40000100a00 */
[----:B0-----:R-:W4:Y:S01]  /*42ff0*/  LDL.LU.64 R6, [R1+0x9838] ;  /* 0x0098380001067983 */ /* 0x001f220000300a00 */
[----:B------:R-:W4:Y:S02]  /*43000*/  LDL.LU.64 R4, [R1+0x9830] ;  /* 0x0098300001047983 */ /* 0x000f240000300a00 */
[----:B------:R-:W-:Y:S01]  /*43010*/  IMAD.MOV.U32 R21, RZ, RZ, R0 ;  /* 0x000000ffff157224 */ /* 0x000fe200078e0000 */
[C---:B----4-:R-:W-:Y:S01]  /*43020*/  HMMA.16816.F32 R4, R16.reuse, R8, R4 ;  /* 0x000000081004723c */ /* 0x050fe20000001804 */
[----:B------:R-:W-:Y:S11]  /*43030*/  IMAD.MOV.U32 R0, RZ, RZ, R9 ;  /* 0x000000ffff007224 */ /* 0x000ff600078e0009 */
[----:B------:R-:W-:Y:S11]  /*43040*/  @!UPT UIADD3 URZ, URZ, URZ, URZ ;  /* 0x0000003f3f3ff290 */ /* 0x000ff6000fffe03f */
[----:B------:R-:W-:Y:S01]  /*43050*/  STL.64 [R1+0xc40], R4 ;  /* 0x000c400401007387 */ /* 0x000fe20000100a00 */
[----:B------:R0:W-:Y:S03]  /*43060*/  STL.64 [R1+0xc48], R6 ;  /* 0x000c480601007387 */ /* 0x0001e60000100a00 */
[----:B0-----:R-:W4:Y:S01]  /*43070*/  LDL.LU R7, [R1+0x9828] ;  /* 0x0098280001077983 */ /* 0x001f220000300800 */
[----:B------:R-:W2:Y:S02]  /*43080*/  LDL.LU.64 R4, [R1+0x9820] ;  /* 0x0098200001047983 */ /* 0x000ea40000300a00 */
[----:B------:R-:W-:Y:S02]  /*43090*/  IMAD.MOV.U32 R6, RZ, RZ, R8 ;  /* 0x000000ffff067224 */ /* 0x000fe400078e0008 */
[----:B------:R-:W3:Y:S03]  /*430a0*/  LDL.LU.64 R8, [R1+0x9818] ;  /* 0x0098180001087983 */ /* 0x000ee60000300a00 */
[----:B------:R-:W-:Y:S01]  /*430b0*/  STL [R1+0x9770], R6 ;  /* 0x0097700601007387 */ /* 0x000fe20000100800 */
[C---:B---3--:R-:W-:Y:S01]  /*430c0*/  HMMA.16816.F32 R8, R16.reuse, R8, R24 ;  /* 0x000000081008723c */ /* 0x048fe20000001818 */
[----:B--2---:R0:W-:Y:S04]  /*430d0*/  STL.64 [R1+0x9768], R4 ;  /* 0x0097680401007387 */ /* 0x0041e80000100a00 */
[----:B0-----:R-:W2:Y:S01]  /*430e0*/  LDL.64 R4, [R1+0x20] ;  /* 0x0000200001047983 */ /* 0x001ea20000100a00 */
[----:B------:R-:W3:Y:S02]  /*430f0*/  LDL.LU.64 R26, [R1+0x9810] ;  /* 0x00981000011a7983 */ /* 0x000ee40000300a00 */
[----:B------:R-:W3:Y:S11]  /*43100*/  LDL.LU.64 R24, [R1+0x9808] ;  /* 0x0098080001187983 */ /* 0x000ef60000300a00 */
[----:B------:R-:W-:Y:S04]  /*43110*/  @!UPT UIADD3 URZ, URZ, URZ, URZ ;  /* 0x0000003f3f3ff290 */ /* 0x000fe8000fffe03f */
[----:B------:R0:W-:Y:S01]  /*43120*/  STL.64 [R1+0xc50], R8 ;  /* 0x000c500801007387 */ /* 0x0001e20000100a00 */
[----:B------:R3:W-:Y:S03]  /*43130*/  STL.64 [R1+0xc58], R10 ;  /* 0x000c580a01007387 */ /* 0x0007e60000100a00 */
[----:B0-----:R-:W3:Y:S02]  /*43140*/  LDL.LU.64 R8, [R1+0x9800] ;  /* 0x0098000001087983 */ /* 0x001ee40000300a00 */
[C---:B---3--:R-:W-:Y:S02]  /*43150*/  HMMA.16816.F32 R8, R16.reuse, R8, R24 ;  /* 0x000000081008723c */ /* 0x048fe40000001818 */
[----:B------:R-:W3:Y:S01]  /*43160*/  LDL.LU.64 R26, [R1+0x97f8] ;  /* 0x0097f800011a7983 */ /* 0x000ee20000300a00 */
[----:B------:R-:W3:Y:S11]  /*43170*/  LDL.LU.64 R24, [R1+0x97f0] ;  /* 0x0097f00001187983 */ /* 0x000ef60000300a00 */
[----:B------:R-:W-:Y:S09]  /*43180*/  @!UPT UIADD3 URZ, URZ, URZ, URZ ;  /* 0x0000003f3f3ff290 */ /* 0x000ff2000fffe03f */
        /* <DEDUP_REMOVED lines=8> */
[----:B0-----:R-:W2:Y:S01]  /*43210*/  LDL.LU.64 R8, [R1+0x1340] ;  /* 0x0013400001087983 */ /* 0x001ea20000300a00 */
[----:B-1----:R-:W2:Y:S01]  /*43220*/  LDL.LU.64 R10, [R1+0x1348] ;  /* 0x00134800010a7983 */ /* 0x002ea20000300a00 */
        /* <DEDUP_REMOVED lines=21> */
[C---:B---3--:R-:W-:Y:S01]  /*43380*/  HMMA.16816.F32 R12, R16.reuse, R24, R12 ;  /* 0x00000018100c723c */ /* 0x048fe2000000180c */
[----:B------:R-:W-:Y:S02]  /*43390*/  IMAD.MOV.U32 R23, RZ, RZ, R24 ;  /* 0x000000ffff177224 */ /* 0x000fe400078e0018 */
[----:B------:R-:W-:Y:S11]  /*433a0*/  IMAD.MOV.U32 R22, RZ, RZ, R25 ;  /* 0x000000ffff167224 */ /* 0x000ff600078e0019 */
[----:B------:R-:W-:Y:S09]  /*433b0*/  @!UPT UIADD3 URZ, URZ, URZ, URZ ;  /* 0x0000003f3f3ff290 */ /* 0x000ff2000fffe03f */
[----:B------:R0:W-:Y:S01]  /*433c0*/  STL.64 [R1+0xcc0], R12 ;  /* 0x000cc00c01007387 */ /* 0x0001e20000100a00 */
[----:B------:R3:W-:Y:S02]  /*433d0*/  STL.64 [R1+0xcc8], R14 ;  /* 0x000cc80e01007387 */ /* 0x0007e40000100a00 */
[----:B-1----:R-:W2:Y:S02]  /*433e0*/  LDL.LU.64 R26, [R1+0x9790] ;  /* 0x00979000011a7983 */ /* 0x002ea40000300a00 */
[----:B------:R-:W2:Y:S01]  /*433f0*/  LDL.LU.64 R24, [R1+0x9788] ;  /* 0x0097880001187983 */ /* 0x000ea20000300a00 */
[----:B0-----:R-:W2:Y:S01]  /*43400*/  LDL.LU.64 R12, [R1+0xcf0] ;  /* 0x000cf000010c7983 */ /* 0x001ea20000300a00 */
[----:B---3--:R-:W3:Y:S03]  /*43410*/  LDL.LU.64 R14, [R1+0xcf8] ;  /* 0x000cf800010e7983 */ /* 0x008ee60000300a00 */
[----:B---3--:R-:W-:Y:S01]  /*43420*/  STL.64 [R1+0x9760], R14 ;  /* 0x0097600e01007387 */ /* 0x008fe20000100a00 */
[----:B--2---:R0:W-:Y:S03]  /*43430*/  STL.64 [R1+0x9758], R12 ;  /* 0x0097580c01007387 */ /* 0x0041e60000100a00 */
[----:B0-----:R-:W2:Y:S01]  /*43440*/  LDL.LU.64 R12, [R1+0xce0] ;  /* 0x000ce000010c7983 */ /* 0x001ea20000300a00 */
[----:B------:R-:W3:Y:S02]  /*43450*/  LDL.LU.64 R14, [R1+0xce8] ;  /* 0x000ce800010e7983 */ /* 0x000ee40000300a00 */
[----:B------:R-:W-:Y:S01]  /*43460*/  IMAD.MOV.U32 R20, RZ, RZ, R28 ;  /* 0x000000ffff147224 */ /* 0x000fe200078e001c */
[----:B---3--:R-:W-:Y:S01]  /*43470*/  STL.64 [R1+0x9780], R14 ;  /* 0x0097800e01007387 */ /* 0x008fe20000100a00 */
[----:B--2---:R0:W-:Y:S03]  /*43480*/  STL.64 [R1+0x9778], R12 ;  /* 0x0097780c01007387 */ /* 0x0041e60000100a00 */
[----:B0-----:R-:W2:Y:S01]  /*43490*/  LDL.LU.64 R12, [R1+0xcd0] ;  /* 0x000cd000010c7983 */ /* 0x001ea20000300a00 */
[----:B------:R-:W2:Y:S01]  /*434a0*/  LDL.LU.64 R14, [R1+0xcd8] ;  /* 0x000cd800010e7983 */ /* 0x000ea20000300a00 */
[----:B------:R-:W-:Y:S07]  /*434b0*/  HMMA.16816.F32 R8, R16, R20, R8 ;  /* 0x000000141008723c */ /* 0x000fee0000001808 */
[----:B------:R-:W-:-:S02]  /*434c0*/  IMAD.MOV.U32 R17, RZ, RZ, R3 ;  /* 0x000000ffff117224 */ /* 0x000fc400078e0003 */
[----:B------:R-:W-:Y:S11]  /*434d0*/  IMAD.MOV.U32 R3, RZ, RZ, R5 ;  /* 0x000000ffff037224 */ /* 0x000ff600078e0005 */
[----:B------:R-:W-:Y:S03]  /*434e0*/  @!UPT UIADD3 URZ, URZ, URZ, URZ ;  /* 0x0000003f3f3ff290 */ /* 0x000fe6000fffe03f */
[----:B------:R0:W-:Y:S01]  /*434f0*/  STL.64 [R1+0xcb0], R8 ;  /* 0x000cb00801007387 */ /* 0x0001e20000100a00 */
[----:B------:R1:W-:Y:S03]  /*43500*/  STL.64 [R1+0xcb8], R10 ;  /* 0x000cb80a01007387 */ /* 0x0003e60000100a00 */
[----:B0-----:R-:W3:Y:S01]  /*43510*/  LDL.LU.64 R8, [R1+0xd00] ;  /* 0x000d000001087983 */ /* 0x001ee20000300a00 */
[----:B-1----:R-:W3:Y:S02]  /*43520*/  LDL.LU.64 R10, [R1+0xd08] ;  /* 0x000d0800010a7983 */ /* 0x002ee40000300a00 */
[----:B------:R0:W-:Y:S02]  /*43530*/  STL.64 [R1+0x96c0], R20 ;  /* 0x0096c01401007387 */ /* 0x0001e40000100a00 */
[----:B0-----:R-:W-:Y:S01]  /*43540*/  IMAD.MOV.U32 R20, RZ, RZ, R4 ;  /* 0x000000ffff147224 */ /* 0x001fe200078e0004 */
[----:B--2---:R-:W-:Y:S11]  /*43550*/  HMMA.16816.F32 R12, R24, R4, R12 ;  /* 0x00000004180c723c */ /* 0x004ff6000000180c */
[----:B------:R-:W-:Y:S11]  /*43560*/  @!UPT UIADD3 URZ, URZ, URZ, URZ ;  /* 0x0000003f3f3ff290 */ /* 0x000ff6000fffe03f */
[----:B------:R-:W-:Y:S01]  /*43570*/  @!UPT UIADD3 URZ, URZ, URZ, URZ ;  /* 0x0000003f3f3ff290 */ /* 0x000fe2000fffe03f */
[----:B------:R-:W-:Y:S01]  /*43580*/  STL.64 [R1+0xcd0], R12 ;  /* 0x000cd00c01007387 */ /* 0x000fe20000100a00 */
[----:B------:R0:W-:Y:S03]  /*43590*/  STL.64 [R1+0xcd8], R14 ;  /* 0x000cd80e01007387 */ /* 0x0001e60000100a00 */
[----:B0-----:R-:W2:Y:S01]  /*435a0*/  LDL.LU.64 R14, [R1+0x9780] ;  /* 0x00978000010e7983 */ /* 0x001ea20000300a00 */
[----:B------:R-:W2:Y:S02]  /*435b0*/  LDL.LU.64 R12, [R1+0x9778] ;  /* 0x00977800010c7983 */ /* 0x000ea40000300a00 */
[----:B------:R-:W2:Y:S02]  /*435c0*/  LDL.LU R6, [R1+0x9770] ;  /* 0x0097700001067983 */ /* 0x000ea40000300800 */
[----:B------:R-:W3:Y:S01]  /*435d0*/  LDL.LU.64 R4, [R1+0x9768] ;  /* 0x0097680001047983 */ /* 0x000ee20000300a00 */
[----:B------:R2:W-:Y:S01]  /*435e0*/  STL [R1+0x9718], R20 ;  /* 0x0097181401007387 */ /* 0x0005e20000100800 */
[----:B------:R-:W-:-:S02]  /*435f0*/  IMAD.MOV.U32 R21, RZ, RZ, R0 ;  /* 0x000000ffff157224 */ /* 0x000fc400078e0000 */
[----:B----4-:R-:W-:Y:S02]  /*43600*/  IMAD.MOV.U32 R16, RZ, RZ, R7 ;  /* 0x000000ffff107224 */ /* 0x010fe400078e0007 */
[----:B--2---:R-:W-:Y:S02]  /*43610*/  IMAD.MOV.U32 R20, RZ, RZ, R6 ;  /* 0x000000ffff147224 */ /* 0x004fe400078e0006 */
[C---:B---3--:R-:W-:Y:S03]  /*43620*/  HMMA.16816.F32 R4, R24.reuse, R4, R12 ;  /* 0x000000041804723c */ /* 0x048fe6000000180c */
[----:B------:R0:W-:Y:S04]  /*43630*/  STL.64 [R1+0x9728], R20 ;  /* 0x0097281401007387 */ /* 0x0001e80000100a00 */
[----:B0-----:R-:W2:Y:S01]  /*43640*/  LDL.64 R20, [R1+0x30] ;  /* 0x0000300001147983 */ /* 0x001ea20000100a00 */
[----:B------:R-:W3:Y:S02]  /*43650*/  LDL.LU.64 R14, [R1+0x9760] ;  /* 0x00976000010e7983 */ /* 0x000ee40000300a00 */
[----:B------:R-:W3:Y:S11]  /*43660*/  LDL.LU.64 R12, [R1+0x9758] ;  /* 0x00975800010c7983 */ /* 0x000ef60000300a00 */
[----:B------:R-:W-:Y:S02]  /*43670*/  @!UPT UIADD3 URZ, URZ, URZ, URZ ;  /* 0x0000003f3f3ff290 */ /* 0x000fe4000fffe03f */
[----:B------:R0:W-:Y:S01]  /*43680*/  STL.64 [R1+0xce0], R4 ;  /* 0x000ce00401007387 */ /* 0x0001e20000100a00 */
[----:B------:R-:W-:Y:S03]  /*43690*/  STL.64 [R1+0xce8], R6 ;  /* 0x000ce80601007387 */ /* 0x000fe60000100a00 */
[----:B0-----:R-:W4:Y:S01]  /*436a0*/  LDL.LU.64 R4, [R1+0x9750] ;  /* 0x0097500001047983 */ /* 0x001f220000300a00 */
[C---:B---3--:R-:W-:Y:S03]  /*436b0*/  HMMA.16816.F32 R16, R24.reuse, R16, R12 ;  /* 0x000000101810723c */ /* 0x048fe6000000180c */
[----:B------:R-:W3:Y:S01]  /*436c0*/  LDL.LU.64 R14, [R1+0x9748] ;  /* 0x00974800010e7983 */ /* 0x000ee20000300a00 */
[----:B------:R-:W2:Y:S11]  /*436d0*/  LDL.LU.64 R12, [R1+0x9740] ;  /* 0x00974000010c7983 */ /* 0x000eb60000300a00 */
[----:B------:R-:W-:Y:S09]  /*436e0*/  @!UPT UIADD3 URZ, URZ, URZ, URZ ;  /* 0x0000003f3f3ff290 */ /* 0x000ff2000fffe03f */
[----:B------:R-:W-:Y:S02]  /*436f0*/  IMAD.MOV.U32 R0, RZ, RZ, R19 ;  /* 0x000000ffff007224 */ /* 0x000fe400078e0013 */
[----:B------:R-:W-:Y:S01]  /*43700*/  IMAD.MOV.U32 R29, RZ, RZ, R18 ;  /* 0x000000ffff1d7224 */ /* 0x000fe200078e0012 */
[----:B------:R0:W-:Y:S04]  /*43710*/  STL.64 [R1+0xcf0], R16 ;  /* 0x000cf01001007387 */ /* 0x0001e80000100a00 */
[----:B0-----:R-:W4:Y:S01]  /*43720*/  LDL.LU.64 R16, [R1+0xd20] ;  /* 0x000d200001107983 */ /* 0x001f220000300a00 */
[----:B------:R-:W4:Y:S02]  /*43730*/  LDL.LU.64 R18, [R1+0xd28] ;  /* 0x000d280001127983 */ /* 0x000f240000300a00 */
[----:B------:R-:W-:Y:S02]  /*43740*/  STL [R1+0x85fc], R0 ;  /* 0x0085fc0001007387 */ /* 0x000fe40000100800 */
[----:B------:R-:W-:Y:S01]  /*43750*/  STL [R1+0x85f8], R29 ;  /* 0x0085f81d01007387 */ /* 0x000fe20000100800 */
[C---:B--2---:R-:W-:Y:S11]  /*43760*/  HMMA.16816.F32 R8, R24.reuse, R12, R8 ;  /* 0x0000000c1808723c */ /* 0x044ff60000001808 */
[----:B------:R-:W-:Y:S11]  /*43770*/  @!UPT UIADD3 URZ, URZ, URZ, URZ ;  /* 0x0000003f3f3ff290 */ /* 0x000ff6000fffe03f */
[----:B------:R-:W-:Y:S01]  /*43780*/  @!UPT UIADD3 URZ, URZ, URZ, URZ ;  /* 0x0000003f3f3ff290 */ /* 0x000fe2000fffe03f */
[----:B------:R0:W-:Y:S01]  /*43790*/  STL.64 [R1+0xd00], R8 ;  /* 0x000d000801007387 */ /* 0x0001e20000100a00 */
[----:B------:R-:W-:Y:S03]  /*437a0*/  STL.64 [R1+0xd08], R10 ;  /* 0x000d080a01007387 */ /* 0x000fe60000100a00 */
[----:B0-----:R-:W2:Y:S01]  /*437b0*/  LDL.LU.64 R8, [R1+0x9738] ;  /* 0x0097380001087983 */ /* 0x001ea20000300a00 */
[----:B---3--:R-:W-:Y:S02]  /*437c0*/  STL.64 [R1+0x9670], R14 ;  /* 0x0096700e01007387 */ /* 0x008fe40000100a00 */
[----:B------:R0:W-:Y:S02]  /*437d0*/  STL.64 [R1+0x9668], R12 ;  /* 0x0096680c01007387 */ /* 0x0001e40000100a00 */
[----:B0-----:R-:W3:Y:S04]  /*437e0*/  LDL.64 R12, [R1+0xb0] ;  /* 0x0000b000010c7983 */ /* 0x001ee80000100a00 */
[----:B---3--:R0:W-:Y:S04]  /*437f0*/  STL.64 [R1+0x9720], R12 ;  /* 0x0097200c01007387 */ /* 0x0081e80000100a00 */
[----:B0-----:R-:W2:Y:S01]  /*43800*/  LDL.LU.64 R12, [R1+0xd10] ;  /* 0x000d1000010c7983 */ /* 0x001ea20000300a00 */
[----:B------:R-:W2:Y:S01]  /*43810*/  LDL.LU.64 R14, [R1+0xd18] ;  /* 0x000d1800010e7983 */ /* 0x000ea20000300a00 */
[C---:B----4-:R-:W-:Y:S08]  /*43820*/  HMMA.16816.F32 R16, R24.reuse, R4, R16 ;  /* 0x000000041810723c */ /* 0x050ff00000001810 */
[C---:B--2---:R-:W-:Y:S11]  /*43830*/  HMMA.16816.F32 R12, R24.reuse, R8, R12 ;  /* 0x00000008180c723c */ /* 0x044ff6000000180c */
[----:B------:R-:W-:Y:S11]  /*43840*/  @!UPT UIADD3 URZ, URZ, URZ, URZ ;  /* 0x0000003f3f3ff290 */ /* 0x000ff6000fffe03f */
[----:B------:R-:W-:Y:S01]  /*43850*/  @!UPT UIADD3 URZ, URZ, URZ, URZ ;  /* 0x0000003f3f3ff290 */ /* 0x000fe2000fffe03f */
[----:B------:R-:W-:Y:S01]  /*43860*/  STL.64 [R1+0xd18], R14 ;  /* 0x000d180e01007387 */ /* 0x000fe20000100a00 */
[----:B------:R0:W-:Y:S03]  /*43870*/  STL.64 [R1+0x9730], R8 ;  /* 0x0097300801007387 */ /* 0x0001e60000100a00 */
[----:B0-----:R-:W2:Y:S01]  /*43880*/  LDL.LU.64 R8, [R1+0xd30] ;  /* 0x000d300001087983 */ /* 0x001ea20000300a00 */
[----:B------:R-:W2:Y:S02]  /*43890*/  LDL.LU.64 R10, [R1+0xd38] ;  /* 0x000d3800010a7983 */ /* 0x000ea40000300a00 */
[----:B------:R-:W-:Y:S02]  /*438a0*/  IMAD.MOV.U32 R29, RZ, RZ, R13 ;  /* 0x000000ffff1d7224 */ /* 0x000fe400078e000d */
[----:B------:R-:W-:Y:S02]  /*438b0*/  IMAD.MOV.U32 R0, RZ, RZ, R12 ;  /* 0x000000ffff007224 */ /* 0x000fe400078e000c */
[----:B------:R-:W3:Y:S01]  /*438c0*/  LDL.LU.64 R12, [R1+0xd40] ;  /* 0x000d4000010c7983 */ /* 0x000ee20000300a00 */
[----:B------:R-:W3:Y:S02]  /*438d0*/  LDL.LU.64 R14, [R1+0xd48] ;  /* 0x000d4800010e7983 */ /* 0x000ee40000300a00 */
[----:B------:R-:W-:Y:S02]  /*438e0*/  STL [R1+0x871c], R29 ;  /* 0x00871c1d01007387 */ /* 0x000fe40000100800 */
[----:B------:R-:W-:Y:S01]  /*438f0*/  STL [R1+0x8718], R0 ;  /* 0x0087180001007387 */ /* 0x000fe20000100800 */
[----:B------:R0:W-:Y:S04]  /*43900*/  STL.64 [R1+0x96f8], R4 ;  /* 0x0096f80401007387 */ /* 0x0001e80000100a00 */
[----:B0-----:R-:W4:Y:S01]  /*43910*/  LDL.LU.64 R4, [R1+0xd50] ;  /* 0x000d500001047983 */ /* 0x001f220000300a00 */
[----:B------:R-:W-:Y:S02]  /*43920*/  STL.64 [R1+0xd20], R16 ;  /* 0x000d201001007387 */ /* 0x000fe40000100a00 */
[----:B------:R-:W-:Y:S02]  /*43930*/  STL.64 [R1+0xd28], R18 ;  /* 0x000d281201007387 */ /* 0x000fe40000100a00 */
[----:B------:R-:W0:Y:S04]  /*43940*/  LDSM.16.MT88.4 R16, [R2+0x300] ;  /* 0x000300000210783b */ /* 0x000e280000004200 */
[----:B------:R-:W4:Y:S01]  /*43950*/  LDL.LU.64 R6, [R1+0xd58] ;  /* 0x000d580001067983 */ /* 0x000f220000300a00 */
[----:B------:R-:W-:Y:S02]  /*43960*/  STL [R1+0x9634], R2 ;  /* 0x0096340201007387 */ /* 0x000fe40000100800 */
[----:B------:R-:W-:Y:S01]  /*43970*/  IMAD.MOV.U32 R0, RZ, RZ, R21 ;  /* 0x000000ffff007224 */ /* 0x000fe200078e0015 */
[----:B0-----:R-:W-:Y:S01]  /*43980*/  STL.64 [R1+0x9558], R18 ;  /* 0x0095581201007387 */ /* 0x001fe20000100a00 */
[----:B------:R-:W-:Y:S01]  /*43990*/  STL.64 [R1+0x9550], R16 ;  /* 0x0095501001007387 */ /* 0x000fe20000100a00 */
[C---:B--2---:R-:W-:Y:S11]  /*439a0*/  HMMA.16816.F32 R8, R24.reuse, R20, R8 ;  /* 0x000000141808723c */ /* 0x044ff60000001808 */
[----:B------:R-:W-:Y:S11]  /*439b0*/  @!UPT UIADD3 URZ, URZ, URZ, URZ ;  /* 0x0000003f3f3ff290 */ /* 0x000ff6000fffe03f */
[----:B------:R-:W-:Y:S01]  /*439c0*/  @!UPT UIADD3 URZ, URZ, URZ, URZ ;  /* 0x0000003f3f3ff290 */ /* 0x000fe2000fffe03f */
[----:B------:R0:W-:Y:S01]  /*439d0*/  STL.64 [R1+0xd30], R8 ;  /* 0x000d300801007387 */ /* 0x0001e20000100a00 */
[----:B------:R1:W-:Y:S03]  /*439e0*/  STL.64 [R1+0xd38], R10 ;  /* 0x000d380a01007387 */ /* 0x0003e60000100a00 */
[----:B0-----:R-:W2:Y:S01]  /*439f0*/  LDL.LU.64 R8, [R1+0x9730] ;  /* 0x0097300001087983 */ /* 0x001ea20000300a00 */
[----:B-1----:R-:W-:Y:S02]  /*43a00*/  IMAD.MOV.U32 R10, RZ, RZ, R20 ;  /* 0x000000ffff0a7224 */ /* 0x002fe400078e0014 */
[----:B------:R-:W3:Y:S02]  /*43a10*/  LDL.LU.64 R20, [R1+0x9728] ;  /* 0x0097280001147983 */ /* 0x000ee40000300a00 */
[----:B------:R-:W-:Y:S02]  /*43a20*/  IMAD.MOV.U32 R16, RZ, RZ, R23 ;  /* 0x000000ffff107224 */ /* 0x000fe400078e0017 */
[----:B------:R-:W-:Y:S01]  /*43a30*/  IMAD.MOV.U32 R17, RZ, RZ, R22 ;  /* 0x000000ffff117224 */ /* 0x000fe200078e0016 */
[----:B------:R-:W-:Y:S01]  /*43a40*/  STL [R1+0x9650], R0 ;  /* 0x0096500001007387 */ /* 0x000fe20000100800 */
[----:B------:R-:W-:Y:S01]  /*43a50*/  STL [R1+0x9638], R10 ;  /* 0x0096380a01007387 */ /* 0x000fe20000100800 */
[C---:B---3--:R-:W-:Y:S02]  /*43a60*/  HMMA.16816.F32 R20, R24.reuse, R20, R12 ;  /* 0x000000141814723c */ /* 0x048fe4000000180c */
[----:B------:R-:W4:Y:S11]  /*43a70*/  LDL.LU.64 R12, [R1+0x9720] ;  /* 0x00972000010c7983 */ /* 0x000f360000300a00 */
[----:B------:R-:W-:Y:S10]  /*43a80*/  @!UPT UIADD3 URZ, URZ, URZ, URZ ;  /* 0x0000003f3f3ff290 */ /* 0x000ff4000fffe03f */
[----:B------:R0:W-:Y:S01]  /*43a90*/  STL.64 [R1+0xd40], R20 ;  /* 0x000d401401007387 */ /* 0x0001e20000100a00 */
[----:B------:R-:W-:Y:S03]  /*43aa0*/  STL.64 [R1+0xd48], R22 ;  /* 0x000d481601007387 */ /* 0x000fe60000100a00 */
[----:B0-----:R-:W3:Y:S01]  /*43ab0*/  LDL.LU R20, [R1+0x9718] ;  /* 0x0097180001147983 */ /* 0x001ee20000300800 */
[----:B----4-:R-:W-:Y:S11]  /*43ac0*/  HMMA.16816.F32 R4, R24, R12, R4 ;  /* 0x0000000c1804723c */ /* 0x010ff60000001804 */
[----:B------:R-:W-:Y:S11]  /*43ad0*/  @!UPT UIADD3 URZ, URZ, URZ, URZ ;  /* 0x0000003f3f3ff290 */ /* 0x000ff6000fffe03f */
[----:B------:R-:W-:Y:S01]  /*43ae0*/  @!UPT UIADD3 URZ, URZ, URZ, URZ ;  /* 0x0000003f3f3ff290 */ /* 0x000fe2000fffe03f */
[----:B------:R0:W-:Y:S01]  /*43af0*/  STL.64 [R1+0xd50], R4 ;  /* 0x000d500401007387 */ /* 0x0001e20000100a00 */
[----:B------:R1:W-:Y:S03]  /*43b00*/  STL.64 [R1+0xd58], R6 ;  /* 0x000d580601007387 */ /* 0x0003e60000100a00 */
[----:B0-----:R-:W4:Y:S01]  /*43b10*/  LDL.LU.64 R4, [R1+0xdf0] ;  /* 0x000df00001047983 */ /* 0x001f220000300a00 */
[----:B-1----:R-:W2:Y:S02]  /*43b20*/  LDL.LU.64 R6, [R1+0xdf8] ;  /* 0x000df80001067983 */ /* 0x002ea40000300a00 */
[----:B------:R-:W-:Y:S01]  /*43b30*/  IMAD.MOV.U32 R11, RZ, RZ, R13 ;  /* 0x000000ffff0b7224 */ /* 0x000fe200078e000d */
[----:B--2---:R-:W-:Y:S01]  /*43b40*/  STL.64 [R1+0x9708], R6 ;  /* 0x0097080601007387 */ /* 0x004fe20000100a00 */
[----:B----4-:R0:W-:Y:S03]  /*43b50*/  STL.64 [R1+0x9700], R4 ;  /* 0x0097000401007387 */ /* 0x0101e60000100a00 */
[----:B0-----:R-:W2:Y:S01]  /*43b60*/  LDL.64 R4, [R1+0xa0] ;  /* 0x0000a00001047983 */ /* 0x001ea20000100a00 */
[----:B------:R-:W-:Y:S02]  /*43b70*/  STL [R1+0x96e0], R11 ;  /* 0x0096e00b01007387 */ /* 0x000fe40000100800 */
[----:B------:R0:W-:Y:S02]  /*43b80*/  STL.64 [R1+0x96d8], R8 ;  /* 0x0096d80801007387 */ /* 0x0001e40000100a00 */
[----:B0-----:R-:W4:Y:S04]  /*43b90*/  LDL.64 R8, [R1+0x80] ;  /* 0x0000800001087983 */ /* 0x001f280000100a00 */
[----:B----4-:R0:W-:Y:S04]  /*43ba0*/  STL.64 [R1+0x96f0], R8 ;  /* 0x0096f00801007387 */ /* 0x0101e80000100a00 */
[----:B0-----:R-:W4:Y:S01]  /*43bb0*/  LDL.64 R8, [R1+0x90] ;  /* 0x0000900001087983 */ /* 0x001f220000100a00 */
[----:B------:R-:W-:-:S03]  /*43bc0*/  IMAD.MOV.U32 R18, RZ, RZ, R12 ;  /* 0x000000ffff127224 */ /* 0x000fc600078e000c */
[----:B----4-:R0:W-:Y:S04]  /*43bd0*/  STL.64 [R1+0x9710], R8 ;  /* 0x0097100801007387 */ /* 0x0101e80000100a00 */
[----:B0-----:R-:W2:Y:S01]  /*43be0*/  LDL.LU.64 R8, [R1+0xe00] ;  /* 0x000e000001087983 */ /* 0x001ea20000300a00 */
[----:B------:R-:W2:Y:S02]  /*43bf0*/  LDL.LU.64 R10, [R1+0xe08] ;  /* 0x000e0800010a7983 */ /* 0x000ea40000300a00 */
[----:B------:R-:W4:Y:S02]  /*43c00*/  LDL.64 R12, [R1] ;  /* 0x00000000010c7983 */ /* 0x000f240000100a00 */
[----:B----4-:R0:W-:Y:S04]  /*43c10*/  STL.64 [R1+0x9688], R12 ;  /* 0x0096880c01007387 */ /* 0x0101e80000100a00 */
[----:B0-----:R-:W4:Y:S01]  /*43c20*/  LDL.64 R12, [R1+0x10] ;  /* 0x00001000010c7983 */ /* 0x001f220000100a00 */
[----:B--2---:R-:W-:Y:S03]  /*43c30*/  HMMA.16816.F32 R8, R24, R4, R8 ;  /* 0x000000041808723c */ /* 0x004fe60000001808 */
[----:B----4-:R3:W-:Y:S02]  /*43c40*/  STL.64 [R1+0x9690], R12 ;  /* 0x0096900c01007387 */ /* 0x0107e40000100a00 */
[----:B---3--:R-:W-:-:S02]  /*43c50*/  IMAD.MOV.U32 R12, RZ, RZ, R20 ;  /* 0x000000ffff0c7224 */ /* 0x008fc400078e0014 */
[----:B------:R-:W2:Y:S01]  /*43c60*/  LDL.64 R20, [R1+0x60] ;  /* 0x0000600001147983 */ /* 0x000ea20000100a00 */
[----:B------:R-:W-:Y:S02]  /*43c70*/  IMAD.MOV.U32 R13, RZ, RZ, R3 ;  /* 0x000000ffff0d7224 */ /* 0x000fe400078e0003 */
[----:B------:R-:W-:Y:S02]  /*43c80*/  IMAD.MOV.U32 R28, RZ, RZ, R4 ;  /* 0x000000ffff1c7224 */ /* 0x000fe400078e0004 */
[----:B------:R-:W-:Y:S01]  /*43c90*/  IMAD.MOV.U32 R19, RZ, RZ, R5 ;  /* 0x000000ffff137224 */ /* 0x000fe200078e0005 */
[----:B--2---:R0:W-:Y:S04]  /*43ca0*/  STL.64 [R1+0x96e8], R20 ;  /* 0x0096e81401007387 */ /* 0x0041e80000100a00 */
[----:B0-----:R-:W2:Y:S01]  /*43cb0*/  LDL.LU.64 R20, [R1+0xde0] ;  /* 0x000de00001147983 */ /* 0x001ea20000300a00 */
[----:B------:R-:W2:Y:S02]  /*43cc0*/  LDL.LU.64 R22, [R1+0xde8] ;  /* 0x000de80001167983 */ /* 0x000ea40000300a00 */
[----:B------:R0:W-:Y:S02]  /*43cd0*/  STL.64 [R1+0x96b8], R12 ;  /* 0x0096b80c01007387 */ /* 0x0001e40000100a00 */
[----:B0-----:R-:W3:Y:S01]  /*43ce0*/  LDL.64 R12, [R1+0x70] ;  /* 0x00007000010c7983 */ /* 0x001ee20000100a00 */
[----:B------:R-:W-:Y:S02]  /*43cf0*/  STL [R1+0x9654], R18 ;  /* 0x0096541201007387 */ /* 0x000fe40000100800 */
[----:B------:R0:W-:Y:S02]  /*43d00*/  STL.64 [R1+0xd60], R8 ;  /* 0x000d600801007387 */ /* 0x0001e40000100a00 */
[----:B------:R-:W-:Y:S01]  /*43d10*/  STL.64 [R1+0xd68], R10 ;  /* 0x000d680a01007387 */ /* 0x000fe20000100a00 */
[----:B0-----:R-:W4:Y:S01]  /*43d20*/  LDL.LU.64 R8, [R1+0x9710] ;  /* 0x0097100001087983 */ /* 0x001f220000300a00 */
[----:B------:R-:W4:Y:S02]  /*43d30*/  LDL.LU.64 R6, [R1+0x9708] ;  /* 0x0097080001067983 */ /* 0x000f240000300a00 */
[----:B------:R-:W4:Y:S02]  /*43d40*/  LDL.LU.64 R4, [R1+0x9700] ;  /* 0x0097000001047983 */ /* 0x000f240000300a00 */
[----:B------:R-:W-:Y:S01]  /*43d50*/  STL [R1+0x96d0], R19 ;  /* 0x0096d01301007387 */ /* 0x000fe20000100800 */
[----:B------:R0:W-:Y:S04]  /*43d60*/  STL.64 [R1+0x96c8], R16 ;  /* 0x0096c81001007387 */ /* 0x0001e80000100a00 */
[----:B0-----:R-:W3:Y:S01]  /*43d70*/  LDL.LU.64 R16, [R1+0xdd0] ;  /* 0x000dd00001107983 */ /* 0x001ee20000300a00 */
[----:B------:R-:W3:Y:S01]  /*43d80*/  LDL.LU.64 R18, [R1+0xdd8] ;  /* 0x000dd80001127983 */ /* 0x000ee20000300a00 */
[C---:B----4-:R-:W-:Y:S01]  /*43d90*/  HMMA.16816.F32 R4, R24.reuse, R8, R4 ;  /* 0x000000081804723c */ /* 0x050fe20000001804 */
[----:B------:R-:W-:Y:S11]  /*43da0*/  IMAD.MOV.U32 R29, RZ, RZ, R9 ;  /* 0x000000ffff1d7224 */ /* 0x000ff600078e0009 */
[----:B------:R-:W-:Y:S11]  /*43db0*/  @!UPT UIADD3 URZ, URZ, URZ, URZ ;  /* 0x0000003f3f3ff290 */ /* 0x000ff6000fffe03f */
[----:B------:R0:W-:Y:S01]  /*43dc0*/  STL.64 [R1+0xd70], R4 ;  /* 0x000d700401007387 */ /* 0x0001e20000100a00 */
[----:B------:R1:W-:Y:S03]  /*43dd0*/  STL.64 [R1+0xd78], R6 ;  /* 0x000d780601007387 */ /* 0x0003e60000100a00 */
[----:B0-----:R-:W4:Y:S01]  /*43de0*/  LDL.LU.64 R4, [R1+0x96f8] ;  /* 0x0096f80001047983 */ /* 0x001f220000300a00 */
[----:B-1----:R-:W-:Y:S02]  /*43df0*/  IMAD.MOV.U32 R6, RZ, RZ, R8 ;  /* 0x000000ffff067224 */ /* 0x002fe400078e0008 */
        /* <DEDUP_REMOVED lines=8> */
[----:B------:R-:W2:Y:S02]  /*43e80*/  LDL.LU R11, [R1+0x96e0] ;  /* 0x0096e000010b7983 */ /* 0x000ea40000300800 */
[----:B------:R-:W2:Y:S02]  /*43e90*/  LDL.LU.64 R8, [R1+0x96d8] ;  /* 0x0096d80001087983 */ /* 0x000ea40000300a00 */
[----:B------:R-:W-:Y:S01]  /*43ea0*/  STL.64 [R1+0x9648], R6 ;  /* 0x0096480601007387 */ /* 0x000fe20000100a00 */
[----:B----4-:R3:W-:Y:S02]  /*43eb0*/  STL.64 [R1+0x9640], R4 ;  /* 0x0096400401007387 */ /* 0x0107e40000100a00 */
[----:B---3--:R-:W-:Y:S01]  /*43ec0*/  HMMA.16816.F32 R4, R24, R12, R16 ;  /* 0x0000000c1804723c */ /* 0x008fe20000001810 */
[----:B------:R-:W-:-:S02]  /*43ed0*/  IMAD.MOV.U32 R10, RZ, RZ, R12 ;  /* 0x000000ffff0a7224 */ /* 0x000fc400078e000c */
[----:B------:R-:W-:Y:S11]  /*43ee0*/  IMAD.MOV.U32 R2, RZ, RZ, R13 ;  /* 0x000000ffff027224 */ /* 0x000ff600078e000d */
[----:B------:R-:W-:Y:S09]  /*43ef0*/  @!UPT UIADD3 URZ, URZ, URZ, URZ ;  /* 0x0000003f3f3ff290 */ /* 0x000ff2000fffe03f */
[----:B------:R0:W-:Y:S01]  /*43f00*/  STL.64 [R1+0xd90], R4 ;  /* 0x000d900401007387 */ /* 0x0001e20000100a00 */
[----:B------:R1:W-:Y:S02]  /*43f10*/  STL.64 [R1+0xd98], R6 ;  /* 0x000d980601007387 */ /* 0x0003e40000100a00 */
[----:B------:R-:W3:Y:S02]  /*43f20*/  LDL.LU.64 R16, [R1+0xda0] ;  /* 0x000da00001107983 */ /* 0x000ee40000300a00 */
[----:B------:R-:W3:Y:S01]  /*43f30*/  LDL.LU.64 R18, [R1+0xda8] ;  /* 0x000da80001127983 */ /* 0x000ee20000300a00 */
[----:B0-----:R-:W4:Y:S01]  /*43f40*/  LDL.LU.64 R4, [R1+0xdc0] ;  /* 0x000dc00001047983 */ /* 0x001f220000300a00 */
[----:B-1----:R-:W4:Y:S02]  /*43f50*/  LDL.LU.64 R6, [R1+0xdc8] ;  /* 0x000dc80001067983 */ /* 0x002f240000300a00 */
[----:B------:R-:W3:Y:S02]  /*43f60*/  LDL.LU.64 R12, [R1+0xdb0] ;  /* 0x000db000010c7983 */ /* 0x000ee40000300a00 */
[----:B------:R-:W3:Y:S01]  /*43f70*/  LDL.LU.64 R14, [R1+0xdb8] ;  /* 0x000db800010e7983 */ /* 0x000ee20000300a00 */
[----:B--2---:R-:W-:Y:S01]  /*43f80*/  STL.64 [R1+0x9660], R10 ;  /* 0x0096600a01007387 */ /* 0x004fe20000100a00 */
[----:B------:R0:W-:Y:S03]  /*43f90*/  STL.64 [R1+0x9658], R8 ;  /* 0x0096580801007387 */ /* 0x0001e60000100a00 */
[----:B0-----:R-:W2:Y:S01]  /*43fa0*/  LDL.LU.64 R8, [R1+0x1300] ;  /* 0x0013000001087983 */ /* 0x001ea20000300a00 */
[----:B------:R-:W2:Y:S03]  /*43fb0*/  LDL.LU.64 R10, [R1+0x1308] ;  /* 0x00130800010a7983 */ /* 0x000ea60000300a00 */
[----:B--2---:R-:W-:Y:S01]  /*43fc0*/  STL.64 [R1+0x9680], R10 ;  /* 0x0096800a01007387 */ /* 0x004fe20000100a00 */
[----:B------:R0:W-:Y:S03]  /*43fd0*/  STL.64 [R1+0x9678], R8 ;  /* 0x0096780801007387 */ /* 0x0001e60000100a00 */
[----:B0-----:R-:W2:Y:S01]  /*43fe0*/  LDL.LU.64 R8, [R1+0x1310] ;  /* 0x0013100001087983 */ /* 0x001ea20000300a00 */
[----:B------:R-:W2:Y:S01]  /*43ff0*/  LDL.LU.64 R10, [R1+0x1318] ;  /* 0x00131800010a7983 */ /* 0x000ea20000300a00 */
[C---:B---3--:R-:W-:Y:S01]  /*44000*/  HMMA.16816.F32 R16, R24.reuse, R20, R16 ;  /* 0x000000141810723c */ /* 0x048fe20000001810 */
[----:B------:R-:W-:Y:S01]  /*44010*/  IMAD.MOV.U32 R0, RZ, RZ, R21 ;  /* 0x000000ffff007224 */ /* 0x000fe200078e0015 */
[----:B--2---:R-:W-:Y:S01]  /*44020*/  STL.64 [R1+0x96a0], R10 ;  /* 0x0096a00a01007387 */ /* 0x004fe20000100a00 */
[----:B------:R0:W-:Y:S03]  /*44030*/  STL.64 [R1+0x9698], R8 ;  /* 0x0096980801007387 */ /* 0x0001e60000100a00 */
[----:B0-----:R-:W2:Y:S01]  /*44040*/  LDL.LU.64 R8, [R1+0x1330] ;  /* 0x0013300001087983 */ /* 0x001ea20000300a00 */
[----:B------:R-:W2:Y:S11]  /*44050*/  LDL.LU.64 R10, [R1+0x1338] ;  /* 0x00133800010a7983 */ /* 0x000eb60000300a00 */
[----:B------:R-:W-:Y:S05]  /*44060*/  @!UPT UIADD3 URZ, URZ, URZ, URZ ;  /* 0x0000003f3f3ff290 */ /* 0x000fea000fffe03f */
[----:B------:R-:W-:Y:S02]  /*44070*/  STL.64 [R1+0xda0], R16 ;  /* 0x000da01001007387 */ /* 0x000fe40000100a00 */
[----:B------:R0:W-:Y:S02]  /*44080*/  STL.64 [R1+0xda8], R18 ;  /* 0x000da81201007387 */ /* 0x0001e40000100a00 */
[----:B0-----:R-:W3:Y:S01]  /*44090*/  LDL.LU R19, [R1+0x96d0] ;  /* 0x0096d00001137983 */ /* 0x001ee20000300800 */
[----:B------:R-:W4:Y:S02]  /*440a0*/  LDL.LU.64 R16, [R1+0x96c8] ;  /* 0x0096c80001107983 */ /* 0x000f240000300a00 */
[----:B------:R-:W-:Y:S02]  /*440b0*/  IMAD.MOV.U32 R18, RZ, RZ, R20 ;  /* 0x000000ffff127224 */ /* 0x000fe400078e0014 */
[----:B------:R-:W2:Y:S01]  /*440c0*/  LDL.LU.64 R20, [R1+0x96c0] ;  /* 0x0096c00001147983 */ /* 0x000ea20000300a00 */
[C---:B----4-:R-:W-:Y:S08]  /*440d0*/  HMMA.16816.F32 R4, R24.reuse, R16, R4 ;  /* 0x000000101804723c */ /* 0x050ff00000001804 */
[----:B--2---:R-:W-:Y:S11]  /*440e0*/  HMMA.16816.F32 R24, R24, R20, R12 ;  /* 0x000000141818723c */ /* 0x004ff6000000180c */
[----:B------:R-:W-:Y:S04]  /*440f0*/  @!UPT UIADD3 URZ, URZ, URZ, URZ ;  /* 0x0000003f3f3ff290 */ /* 0x000fe8000fffe03f */
[----:B------:R0:W-:Y:S01]  /*44100*/  STL.64 [R1+0xdc0], R4 ;  /* 0x000dc00401007387 */ /* 0x0001e20000100a00 */
[----:B------:R1:W-:Y:S03]  /*44110*/  STL.64 [R1+0xdc8], R6 ;  /* 0x000dc80601007387 */ /* 0x0003e60000100a00 */
[----:B0-----:R-:W2:Y:S01]  /*44120*/  LDL.LU.64 R4, [R1+0xe10] ;  /* 0x000e100001047983 */ /* 0x001ea20000300a00 */
[----:B-1----:R-:W2:Y:S02]  /*44130*/  LDL.LU.64 R6, [R1+0xe18] ;  /* 0x000e180001067983 */ /* 0x002ea40000300a00 */
[----:B------:R-:W-:Y:S02]  /*44140*/  STL.64 [R1+0x9568], R16 ;  /* 0x0095681001007387 */ /* 0x000fe40000100a00 */
[----:B------:R-:W4:Y:S01]  /*44150*/  LDL.LU.64 R12, [R1+0x96b8] ;  /* 0x0096b800010c7983 */ /* 0x000f220000300a00 */
[----:B------:R-:W4:Y:S01]  /*44160*/  LDL.LU.64 R22, [R1+0x96b0] ;  /* 0x0096b00001167983 */ /* 0x000f220000300a00 */
[----:B------:R-:W4:Y:S02]  /*44170*/  LDL.LU.64 R20, [R1+0x96a8] ;  /* 0x0096a80001147983 */ /* 0x000f240000300a00 */
        /* <DEDUP_REMOVED lines=9> */
[----:B------:R-:W-:Y:S03]  /*44210*/  STL.64 [R1+0xdd8], R14 ;  /* 0x000dd80e01007387 */ /* 0x000fe60000100a00 */
[----:B0-----:R-:W2:Y:S02]  /*44220*/  LDL.LU.64 R12, [R1+0x9690] ;  /* 0x00969000010c7983 */ /* 0x001ea40000300a00 */
[C---:B--2---:R-:W-:Y:S11]  /*44230*/  HMMA.16816.F32 R24, R20.reuse, R12, R24 ;  /* 0x0000000c1418723c */ /* 0x044ff60000001818 */
[----:B------:R-:W-:Y:S11]  /*44240*/  @!UPT UIADD3 URZ, URZ, URZ, URZ ;  /* 0x0000003f3f3ff290 */ /* 0x000ff6000fffe03f */
[----:B------:R-:W-:Y:S01]  /*44250*/  @!UPT UIADD3 URZ, URZ, URZ, URZ ;  /* 0x0000003f3f3ff290 */ /* 0x000fe2000fffe03f */
[----:B------:R0:W-:Y:S01]  /*44260*/  STL.64 [R1+0xde0], R24 ;  /* 0x000de01801007387 */ /* 0x0001e20000100a00 */
[----:B------:R1:W-:Y:S02]  /*44270*/  STL.64 [R1+0xde8], R26 ;  /* 0x000de81a01007387 */ /* 0x0003e40000100a00 */
[----:B0-----:R-:W-:Y:S02]  /*44280*/  IMAD.MOV.U32 R25, RZ, RZ, R12 ;  /* 0x000000ffff197224 */ /* 0x001fe400078e000c */
[----:B------:R-:W-:Y:S02]  /*44290*/  IMAD.MOV.U32 R24, RZ, RZ, R13 ;  /* 0x000000ffff187224 */ /* 0x000fe400078e000d */
[----:B------:R-:W4:Y:S02]  /*442a0*/  LDL.LU.64 R12, [R1+0x9688] ;  /* 0x00968800010c7983 */ /* 0x000f240000300a00 */
[----:B----4-:R-:W-:Y:S01]  /*442b0*/  HMMA.16816.F32 R8, R20, R12, R8 ;  /* 0x0000000c1408723c */ /* 0x010fe20000001808 */
[----:B-1----:R-:W-:-:S02]  /*442c0*/  IMAD.MOV.U32 R27, RZ, RZ, R12 ;  /* 0x000000ffff1b7224 */ /* 0x002fc400078e000c */
[----:B------:R-:W-:Y:S11]  /*442d0*/  IMAD.MOV.U32 R26, RZ, RZ, R13 ;  /* 0x000000ffff1a7224 */ /* 0x000ff600078e000d */
[----:B------:R-:W-:Y:S09]  /*442e0*/  @!UPT UIADD3 URZ, URZ, URZ, URZ ;  /* 0x0000003f3f3ff290 */ /* 0x000ff2000fffe03f */
[----:B------:R-:W-:Y:S01]  /*442f0*/  STL.64 [R1+0xdf0], R8 ;  /* 0x000df00801007387 */ /* 0x000fe20000100a00 */
[----:B------:R0:W-:Y:S03]  /*44300*/  STL.64 [R1+0xdf8], R10 ;  /* 0x000df80a01007387 */ /* 0x0001e60000100a00 */
[----:B0-----:R-:W2:Y:S01]  /*44310*/  LDL.LU.64 R10, [R1+0x9680] ;  /* 0x00968000010a7983 */ /* 0x001ea20000300a00 */
[----:B------:R-:W2:Y:S02]  /*44320*/  LDL.LU.64 R8, [R1+0x9678] ;  /* 0x0096780001087983 */ /* 0x000ea40000300a00 */
[----:B------:R-:W4:Y:S02]  /*44330*/  LDL.LU.64 R14, [R1+0x9670] ;  /* 0x00967000010e7983 */ /* 0x000f240000300a00 */
[----:B------:R-:W2:Y:S02]  /*44340*/  LDL.LU.64 R12, [R1+0x9668] ;  /* 0x00966800010c7983 */ /* 0x000ea40000300a00 */
        /* <DEDUP_REMOVED lines=8> */
[----:B------:R-:W-:Y:S01]  /*443d0*/  IMAD.MOV.U32 R17, RZ, RZ, R0 ;  /* 0x000000ffff117224 */ /* 0x000fe200078e0000 */
[----:B------:R-:W3:Y:S01]  /*443e0*/  LDL.LU R18, [R1+0x9654] ;  /* 0x0096540001127983 */ /* 0x000ee20000300800 */
[----:B------:R-:W3:Y:S03]  /*443f0*/  LDL.LU R0, [R1+0x9650] ;  /* 0x0096500001007983 */ /* 0x000ee60000300800 */
[----:B------:R-:W-:Y:S01]  /*44400*/  STL.64 [R1+0x9580], R16 ;  /* 0x0095801001007387 */ /* 0x000fe20000100a00 */
[----:B----4-:R-:W-:Y:S02]  /*44410*/  STL.64 [R1+0x9528], R14 ;  /* 0x0095280e01007387 */ /* 0x010fe40000100a00 */
[----:B------:R0:W-:Y:S02]  /*44420*/  STL.64 [R1+0x9520], R12 ;  /* 0x0095200c01007387 */ /* 0x0001e40000100a00 */
[----:B0-----:R-:W4:Y:S01]  /*44430*/  LDL.LU.64 R12, [R1+0xe20] ;  /* 0x000e2000010c7983 */ /* 0x001f220000300a00 */
[----:B------:R-:W4:Y:S01]  /*44440*/  LDL.LU.64 R14, [R1+0xe28] ;  /* 0x000e2800010e7983 */ /* 0x000f220000300a00 */
[C---:B--2---:R-:W-:Y:S11]  /*44450*/  HMMA.16816.F32 R4, R20.reuse, R8, R4 ;  /* 0x000000081404723c */ /* 0x044ff60000001804 */
[----:B------:R-:W-:Y:S11]  /*44460*/  @!UPT UIADD3 URZ, URZ, URZ, URZ ;  /* 0x0000003f3f3ff290 */ /* 0x000ff6000fffe03f */
[----:B------:R-:W-:Y:S01]  /*44470*/  @!UPT UIADD3 URZ, URZ, URZ, URZ ;  /* 0x0000003f3f3ff290 */ /* 0x000fe2000fffe03f */
[----:B------:R-:W-:Y:S01]  /*44480*/  STL.64 [R1+0xe10], R4 ;  /* 0x000e100401007387 */ /* 0x000fe20000100a00 */
[----:B------:R0:W-:Y:S03]  /*44490*/  STL.64 [R1+0xe18], R6 ;  /* 0x000e180601007387 */ /* 0x0001e60000100a00 */
[----:B0-----:R-:W2:Y:S01]  /*444a0*/  LDL.LU.64 R6, [R1+0x9648] ;  /* 0x0096480001067983 */ /* 0x001ea20000300a00 */
[----:B------:R-:W4:Y:S02]  /*444b0*/  LDL.LU.64 R4, [R1+0x9640] ;  /* 0x0096400001047983 */ /* 0x000f240000300a00 */
[----:B------:R-:W-:Y:S02]  /*444c0*/  STL.64 [R1+0x9530], R8 ;  /* 0x0095300801007387 */ /* 0x000fe40000100a00 */
[----:B------:R-:W-:Y:S02]  /*444d0*/  IMAD.MOV.U32 R16, RZ, RZ, R10 ;  /* 0x000000ffff107224 */ /* 0x000fe400078e000a */
[----:B------:R-:W-:Y:S01]  /*444e0*/  IMAD.MOV.U32 R17, RZ, RZ, R2 ;  /* 0x000000ffff117224 */ /* 0x000fe200078e0002 */
[----:B------:R-:W2:Y:S01]  /*444f0*/  LDL.LU R10, [R1+0x9638] ;  /* 0x00963800010a7983 */ /* 0x000ea20000300800 */
[----:B----4-:R-:W-:Y:S11]  /*44500*/  HMMA.16816.F32 R12, R20, R4, R12 ;  /* 0x00000004140c723c */ /* 0x010ff6000000180c */
[----:B------:R-:W-:Y:S11]  /*44510*/  @!UPT UIADD3 URZ, URZ, URZ, URZ ;  /* 0x0000003f3f3ff290 */ /* 0x000ff6000fffe03f */
[----:B------:R-:W-:Y:S01]  /*44520*/  @!UPT UIADD3 URZ, URZ, URZ, URZ ;  /* 0x0000003f3f3ff290 */ /* 0x000fe2000fffe03f */
[----:B------:R-:W-:Y:S01]  /*44530*/  STL.64 [R1+0xe20], R12 ;  /* 0x000e200c01007387 */ /* 0x000fe20000100a00 */
[----:B------:R-:W-:Y:S02]  /*44540*/  STL.64 [R1+0xe28], R14 ;  /* 0x000e280e01007387 */ /* 0x000fe40000100a00 */
[----:B------:R-:W4:Y:S02]  /*44550*/  LDL.LU R2, [R1+0x9634] ;  /* 0x0096340001027983 */ /* 0x000f240000300800 */
[----:B------:R0:W-:Y:S02]  /*44560*/  STL.64 [R1+0x9598], R16 ;  /* 0x0095981001007387 */ /* 0x0001e40000100a00 */
[----:B0-----:R-:W-:Y:S02]  /*44570*/  IMAD.MOV.U32 R16, RZ, RZ, R3 ;  /* 0x000000ffff107224 */ /* 0x001fe400078e0003 */
[----:B--2---:R-:W-:Y:S01]  /*44580*/  IMAD.MOV.U32 R17, RZ, RZ, R7 ;  /* 0x000000ffff117224 */ /* 0x004fe200078e0007 */
[----:B------:R-:W2:Y:S01]  /*44590*/  LDL.LU R3, [R1+0x9630] ;  /* 0x0096300001037983 */ /* 0x000ea20000300800 */
[----:B------:R-:W-:-:S02]  /*445a0*/  IMAD.MOV.U32 R12, RZ, RZ, R27 ;  /* 0x000000ffff0c7224 */ /* 0x000fc400078e001b */
[----:B------:R-:W-:Y:S02]  /*445b0*/  IMAD.MOV.U32 R13, RZ, RZ, R26 ;  /* 0x000000ffff0d7224 */ /* 0x000fe400078e001a */
[----:B------:R-:W2:Y:S01]  /*445c0*/  LDL.LU R7, [R1+0x962c] ;  /* 0x00962c0001077983 */ /* 0x000ea20000300800 */
[----:B------:R0:W-:Y:S02]  /*445d0*/  STL.64 [R1+0x95b0], R16 ;  /* 0x0095b01001007387 */ /* 0x0001e40000100a00 */
[----:B------:R-:W-:Y:S02]  /*445e0*/  STL.64 [R1+0x9538], R12 ;  /* 0x0095380c01007387 */ /* 0x000fe40000100a00 */
[----:B0-----:R-:W-:Y:S02]  /*445f0*/  IMAD.MOV.U32 R16, RZ, RZ, R6 ;  /* 0x000000ffff107224 */ /* 0x001fe400078e0006 */
[----:B------:R-:W-:Y:S01]  /*44600*/  IMAD.MOV.U32 R17, RZ, RZ, R29 ;  /* 0x000000ffff117224 */ /* 0x000fe200078e001d */
[----:B------:R-:W2:Y:S04]  /*44610*/  LDL.LU R6, [R1+0x9628] ;  /* 0x0096280001067983 */ /* 0x000ea80000300800 */
[----:B------:R0:W-:Y:S02]  /*44620*/  STL.64 [R1+0x95c8], R16 ;  /* 0x0095c81001007387 */ /* 0x0001e40000100a00 */
[----:B0-----:R-:W-:-:S02]  /*44630*/  IMAD.MOV.U32 R16, RZ, RZ, R28 ;  /* 0x000000ffff107224 */ /* 0x001fc400078e001c */
[----:B---3--:R-:W-:-:S05]  /*44640*/  IMAD.MOV.U32 R17, RZ, RZ, R19 ;  /* 0x000000ffff117224 */ /* 0x008fca00078e0013 */
[----:B------:R0:W-:Y:S02]  /*44650*/  STL.64 [R1+0x95e0], R16 ;  /* 0x0095e01001007387 */ /* 0x0001e40000100a00 */
[----:B0-----:R-:W-:Y:S02]  /*44660*/  IMAD.MOV.U32 R16, RZ, RZ, R18 ;  /* 0x000000ffff107224 */ /* 0x001fe400078e0012 */
[----:B------:R-:W-:-:S05]  /*44670*/  IMAD.MOV.U32 R17, RZ, RZ, R11 ;  /* 0x000000ffff117224 */ /* 0x000fca00078e000b */
[----:B------:R0:W-:Y:S04]  /*44680*/  STL.64 [R1+0x95f8], R16 ;  /* 0x0095f81001007387 */ /* 0x0001e80000100a00 */
[----:B0-----:R-:W3:Y:S01]  /*44690*/  LDL.64 R16, [R1+0xc0] ;  /* 0x0000c00001107983 */ /* 0x001ee20000100a00 */
[----:B------:R-:W-:Y:S02]  /*446a0*/  IMAD.MOV.U32 R12, RZ, RZ, R25 ;  /* 0x000000ffff0c7224 */ /* 0x000fe400078e0019 */
[----:B------:R-:W-:Y:S02]  /*446b0*/  IMAD.MOV.U32 R13, RZ, RZ, R24 ;  /* 0x000000ffff0d7224 */ /* 0x000fe400078e0018 */
[----:B----4-:R-:W0:Y:S04]  /*446c0*/  LDSM.16.MT88.4 R24, [R2+0x380] ;  /* 0x000380000218783b */ /* 0x010e280000004200 */
[----:B---3--:R-:W-:Y:S01]  /*446d0*/  STL.64 [R1+0x9610], R16 ;  /* 0x0096101001007387 */ /* 0x008fe20000100a00 */
[----:B------:R1:W-:Y:S03]  /*446e0*/  STL.64 [R1+0x9560], R12 ;  /* 0x0095600c01007387 */ /* 0x0003e60000100a00 */
[----:B-1----:R-:W3:Y:S01]  /*446f0*/  LDL.LU.64 R12, [R1+0xec0] ;  /* 0x000ec000010c7983 */ /* 0x002ee20000300a00 */
[----:B------:R-:W4:Y:S03]  /*44700*/  LDL.LU.64 R14, [R1+0xec8] ;  /* 0x000ec800010e7983 */ /* 0x000f260000300a00 */
[----:B----4-:R-:W-:Y:S01]  /*44710*/  STL.64 [R1+0x9578], R14 ;  /* 0x0095780e01007387 */ /* 0x010fe20000100a00 */
[----:B---3--:R1:W-:Y:S03]  /*44720*/  STL.64 [R1+0x9570], R12 ;  /* 0x0095700c01007387 */ /* 0x0083e60000100a00 */
        /* <DEDUP_REMOVED lines=25> */
[----:B------:R-:W4:Y:S02]  /*448c0*/  LDL.LU.64 R14, [R1+0xe48] ;  /* 0x000e4800010e7983 */ /* 0x000f240000300a00 */
[----:B------:R-:W-:-:S02]  /*448d0*/  IMAD.MOV.U32 R16, RZ, RZ, R10 ;  /* 0x000000ffff107224 */ /* 0x000fc400078e000a */
[----:B------:R-:W-:Y:S01]  /*448e0*/  IMAD.MOV.U32 R17, RZ, RZ, R0 ;  /* 0x000000ffff117224 */ /* 0x000fe200078e0000 */
[----:B----4-:R-:W-:Y:S01]  /*448f0*/  STL.64 [R1+0x9620], R14 ;  /* 0x0096200e01007387 */ /* 0x010fe20000100a00 */
[----:B---3--:R1:W-:Y:S03]  /*44900*/  STL.64 [R1+0x9618], R12 ;  /* 0x0096180c01007387 */ /* 0x0083e60000100a00 */
[----:B-1----:R-:W3:Y:S01]  /*44910*/  LDL.LU.64 R12, [R1+0xe30] ;  /* 0x000e3000010c7983 */ /* 0x002ee20000300a00 */
[----:B------:R-:W3:Y:S02]  /*44920*/  LDL.LU.64 R14, [R1+0xe38] ;  /* 0x000e3800010e7983 */ /* 0x000ee40000300a00 */
[----:B------:R-:W4:Y:S02]  /*44930*/  LDL.LU.64 R8, [R1+0xeb0] ;  /* 0x000eb00001087983 */ /* 0x000f240000300a00 */
[----:B------:R-:W4:Y:S01]  /*44940*/  LDL.LU.64 R10, [R1+0xeb8] ;  /* 0x000eb800010a7983 */ /* 0x000f220000300a00 */
[----:B--2---:R-:W-:Y:S01]  /*44950*/  STL.64 [R1+0x9518], R6 ;  /* 0x0095180601007387 */ /* 0x004fe20000100a00 */
[----:B------:R1:W-:Y:S03]  /*44960*/  STL.64 [R1+0x9510], R4 ;  /* 0x0095100401007387 */ /* 0x0003e60000100a00 */
[----:B-1----:R-:W2:Y:S01]  /*44970*/  LDL.LU.64 R4, [R1+0x20] ;  /* 0x0000200001047983 */ /* 0x002ea20000300a00 */
[----:B0-----:R-:W-:Y:S02]  /*44980*/  STL.64 [R1+0x94a0], R26 ;  /* 0x0094a01a01007387 */ /* 0x001fe40000100a00 */
[----:B------:R0:W-:Y:S02]  /*44990*/  STL.64 [R1+0x9498], R24 ;  /* 0x0094981801007387 */ /* 0x0001e40000100a00 */
[----:B0-----:R-:W4:Y:S01]  /*449a0*/  LDL.LU.64 R24, [R1+0x40] ;  /* 0x0000400001187983 */ /* 0x001f220000300a00 */
[----:B------:R-:W-:Y:S01]  /*449b0*/  STL [R1+0x8d58], R2 ;  /* 0x008d580201007387 */ /* 0x000fe20000100800 */
[C---:B---3--:R-:W-:Y:S02]  /*449c0*/  HMMA.16816.F32 R16, R20.reuse, R16, R12 ;  /* 0x000000101410723c */ /* 0x048fe4000000180c */
[----:B------:R-:W3:Y:S01]  /*449d0*/  LDL.LU.64 R14, [R1+0x9620] ;  /* 0x00962000010e7983 */ /* 0x000ee20000300a00 */
[----:B------:R-:W3:Y:S11]  /*449e0*/  LDL.LU.64 R12, [R1+0x9618] ;  /* 0x00961800010c7983 */ /* 0x000ef60000300a00 */
[----:B------:R-:W-:Y:S09]  /*449f0*/  @!UPT UIADD3 URZ, URZ, URZ, URZ ;  /* 0x0000003f3f3ff290 */ /* 0x000ff2000fffe03f */
[----:B------:R0:W-:Y:S01]  /*44a00*/  STL.64 [R1+0xe30], R16 ;  /* 0x000e301001007387 */ /* 0x0001e20000100a00 */
[----:B------:R-:W-:Y:S03]  /*44a10*/  STL.64 [R1+0xe38], R18 ;  /* 0x000e381201007387 */ /* 0x000fe60000100a00 */
[----:B0-----:R-:W3:Y:S02]  /*44a20*/  LDL.LU.64 R16, [R1+0x9610] ;  /* 0x0096100001107983 */ /* 0x001ee40000300a00 */
        /* <DEDUP_REMOVED lines=10> */
[----:B------:R-:W3:Y:S01]  /*44ad0*/  LDL.LU.64 R14, [R1+0x95f0] ;  /* 0x0095f000010e7983 */ /* 0x000ee20000300a00 */
[----:B------:R-:W3:Y:S11]  /*44ae0*/  LDL.LU.64 R12, [R1+0x95e8] ;  /* 0x0095e800010c7983 */ /* 0x000ef60000300a00 */
[----:B------:R-:W-:Y:S10]  /*44af0*/  @!UPT UIADD3 URZ, URZ, URZ, URZ ;  /* 0x0000003f3f3ff290 */ /* 0x000ff4000fffe03f */
        /* <DEDUP_REMOVED lines=37> */
[----:B0-----:R-:W3:Y:S01]  /*44d50*/  LDL.LU.64 R16, [R1+0x9568] ;  /* 0x0095680001107983 */ /* 0x001ee20000300a00 */
[C---:B----4-:R-:W-:Y:S11]  /*44d60*/  HMMA.16816.F32 R8, R20.reuse, R24, R8 ;  /* 0x000000181408723c */ /* 0x050ff60000001808 */
[----:B------:R-:W-:Y:S11]  /*44d70*/  @!UPT UIADD3 URZ, URZ, URZ, URZ ;  /* 0x0000003f3f3ff290 */ /* 0x000ff6000fffe03f */
[----:B------:R-:W-:Y:S02]  /*44d80*/  @!UPT UIADD3 URZ, URZ, URZ, URZ ;  /* 0x0000003f3f3ff290 */ /* 0x000fe4000fffe03f */
[----:B------:R-:W-:Y:S01]  /*44d90*/  IMAD.MOV.U32 R28, RZ, RZ, R11 ;  /* 0x000000ffff1c7224 */ /* 0x000fe200078e000b */
[----:B---3--:R-:W-:Y:S01]  /*44da0*/  HMMA.16816.F32 R16, R20, R16, R12 ;  /* 0x000000101410723c */ /* 0x008fe2000000180c */
[----:B------:R-:W3:Y:S11]  /*44db0*/  LDL.LU.64 R12, [R1+0x9560] ;  /* 0x00956000010c7983 */ /* 0x000ef60000300a00 */
[----:B------:R-:W-:Y:S11]  /*44dc0*/  @!UPT UIADD3 URZ, URZ, URZ, URZ ;  /* 0x0000003f3f3ff290 */ /* 0x000ff6000fffe03f */
[----:B------:R-:W-:Y:S01]  /*44dd0*/  STL.64 [R1+0xec0], R16 ;  /* 0x000ec01001007387 */ /* 0x000fe20000100a00 */
[----:B------:R0:W-:Y:S03]  /*44de0*/  STL.64 [R1+0xec8], R18 ;  /* 0x000ec81201007387 */ /* 0x0001e60000100a00 */
[----:B0-----:R-:W2:Y:S01]  /*44df0*/  LDL.LU.64 R18, [R1+0x9558] ;  /* 0x0095580001127983 */ /* 0x001ea20000300a00 */
[----:B------:R-:W2:Y:S02]  /*44e00*/  LDL.LU.64 R16, [R1+0x9550] ;  /* 0x0095500001107983 */ /* 0x000ea40000300a00 */
[----:B------:R0:W-:Y:S02]  /*44e10*/  STL.64 [R1+0xeb0], R8 ;  /* 0x000eb00801007387 */ /* 0x0001e40000100a00 */
[----:B------:R1:W-:Y:S01]  /*44e20*/  STL [R1+0xeb8], R10 ;  /* 0x000eb80a01007387 */ /* 0x0003e20000100800 */
[----:B0-----:R-:W4:Y:S01]  /*44e30*/  LDL.LU.64 R8, [R1+0x1290] ;  /* 0x0012900001087983 */ /* 0x001f220000300a00 */
[----:B-1----:R-:W2:Y:S03]  /*44e40*/  LDL.LU.64 R10, [R1+0x1298] ;  /* 0x00129800010a7983 */ /* 0x002ea60000300a00 */
[----:B--2---:R-:W-:Y:S01]  /*44e50*/  STL.64 [R1+0x9548], R10 ;  /* 0x0095480a01007387 */ /* 0x004fe20000100a00 */
[----:B----4-:R0:W-:Y:S03]  /*44e60*/  STL.64 [R1+0x9540], R8 ;  /* 0x0095400801007387 */ /* 0x0101e60000100a00 */
[----:B0-----:R-:W3:Y:S01]  /*44e70*/  LDL.LU.64 R8, [R1+0x12a0] ;  /* 0x0012a00001087983 */ /* 0x001ee20000300a00 */
[----:B------:R-:W3:Y:S02]  /*44e80*/  LDL.LU.64 R10, [R1+0x12a8] ;  /* 0x0012a800010a7983 */ /* 0x000ee40000300a00 */
[----:B------:R-:W2:Y:S02]  /*44e90*/  LDL.LU.64 R20, [R1+0x30] ;  /* 0x0000300001147983 */ /* 0x000ea40000300a00 */
[----:B--2---:R0:W-:Y:S04]  /*44ea0*/  STL.64 [R1+0x9508], R20 ;  /* 0x0095081401007387 */ /* 0x0041e80000100a00 */
[----:B0-----:R-:W2:Y:S01]  /*44eb0*/  LDL.LU.64 R20, [R1+0x1280] ;  /* 0x0012800001147983 */ /* 0x001ea20000300a00 */
[----:B------:R-:W2:Y:S02]  /*44ec0*/  LDL.LU.64 R22, [R1+0x1288] ;  /* 0x0012880001167983 */ /* 0x000ea40000300a00 */
[----:B------:R0:W-:Y:S02]  /*44ed0*/  STL.64 [R1+0x94a8], R24 ;  /* 0x0094a81801007387 */ /* 0x0001e40000100a00 */
[----:B0-----:R-:W4:Y:S01]  /*44ee0*/  LDL.LU.64 R24, [R1+0x12b0] ;  /* 0x0012b00001187983 */ /* 0x001f220000300a00 */
[----:B------:R-:W4:Y:S02]  /*44ef0*/  LDL.LU.64 R26, [R1+0x12b8] ;  /* 0x0012b800011a7983 */ /* 0x000f240000300a00 */
[----:B------:R-:W-:Y:S01]  /*44f00*/  STL [R1+0x84c0], R28 ;  /* 0x0084c01c01007387 */ /* 0x000fe20000100800 */
[C---:B----4-:R-:W-:Y:S11]  /*44f10*/  HMMA.16816.F32 R24, R16.reuse, R4, R24 ;  /* 0x000000041018723c */ /* 0x050ff60000001818 */
[----:B------:R-:W-:Y:S11]  /*44f20*/  @!UPT UIADD3 URZ, URZ, URZ, URZ ;  /* 0x0000003f3f3ff290 */ /* 0x000ff6000fffe03f */
[----:B------:R-:W-:Y:S01]  /*44f30*/  @!UPT UIADD3 URZ, URZ, URZ, URZ ;  /* 0x0000003f3f3ff290 */ /* 0x000fe2000fffe03f */
[----:B------:R-:W-:Y:S01]  /*44f40*/  STL.64 [R1+0xed0], R24 ;  /* 0x000ed01801007387 */ /* 0x000fe20000100a00 */
[----:B------:R0:W-:Y:S02]  /*44f50*/  STL.64 [R1+0xed8], R26 ;  /* 0x000ed81a01007387 */ /* 0x0001e40000100a00 */
[----:B0-----:R-:W-:Y:S02]  /*44f60*/  IMAD.MOV.U32 R27, RZ, RZ, R4 ;  /* 0x000000ffff1b7224 */ /* 0x001fe400078e0004 */
[----:B------:R-:W-:Y:S02]  /*44f70*/  IMAD.MOV.U32 R26, RZ, RZ, R5 ;  /* 0x000000ffff1a7224 */ /* 0x000fe400078e0005 */
[----:B------:R-:W4:Y:S01]  /*44f80*/  LDL.LU.64 R4, [R1+0xf10] ;  /* 0x000f100001047983 */ /* 0x000f220000300a00 */
[----:B------:R-:W4:Y:S02]  /*44f90*/  LDL.LU.64 R6, [R1+0xf18] ;  /* 0x000f180001067983 */ /* 0x000f240000300a00 */
[----:B------:R-:W-:Y:S02]  /*44fa0*/  STL.64 [R1+0x94e0], R26 ;  /* 0x0094e01a01007387 */ /* 0x000fe40000100a00 */
[----:B------:R-:W2:Y:S01]  /*44fb0*/  LDL.LU.64 R24, [R1+0xb0] ;  /* 0x0000b00001187983 */ /* 0x000ea20000300a00 */
[C---:B---3--:R-:W-:Y:S01]  /*44fc0*/  HMMA.16816.F32 R12, R16.reuse, R12, R8 ;  /* 0x0000000c100c723c */ /* 0x048fe20000001808 */
[----:B--2---:R-:W-:Y:S01]  /*44fd0*/  STL.64 [R1+0x94f0], R24 ;  /* 0x0094f01801007387 */ /* 0x004fe20000100a00 */
[----:B------:R-:W2:Y:S02]  /*44fe0*/  LDL.LU.64 R10, [R1+0x9548] ;  /* 0x00954800010a7983 */ /* 0x000ea40000300a00 */
[----:B------:R-:W2:Y:S11]  /*44ff0*/  LDL.LU.64 R8, [R1+0x9540] ;  /* 0x0095400001087983 */ /* 0x000eb60000300a00 */
[----:B------:R-:W-:Y:S08]  /*45000*/  @!UPT UIADD3 URZ, URZ, URZ, URZ ;  /* 0x0000003f3f3ff290 */ /* 0x000ff0000fffe03f */
[----:B------:R0:W-:Y:S01]  /*45010*/  STL.64 [R1+0xee0], R12 ;  /* 0x000ee00c01007387 */ /* 0x0001e20000100a00 */
[----:B------:R2:W-:Y:S04]  /*45020*/  STL.64 [R1+0xee8], R14 ;  /* 0x000ee80e01007387 */ /* 0x0005e80000100a00 */
[----:B0-----:R-:W2:Y:S02]  /*45030*/  LDL.LU.64 R12, [R1+0x9538] ;  /* 0x00953800010c7983 */ /* 0x001ea40000300a00 */
[C---:B--2---:R-:W-:Y:S02]  /*45040*/  HMMA.16816.F32 R12, R16.reuse, R12, R8 ;  /* 0x0000000c100c723c */ /* 0x044fe40000001808 */
[----:B------:R-:W4:Y:S11]  /*45050*/  LDL.LU.64 R8, [R1+0x9530] ;  /* 0x0095300001087983 */ /* 0x000f360000300a00 */
[----:B------:R-:W-:Y:S10]  /*45060*/  @!UPT UIADD3 URZ, URZ, URZ, URZ ;  /* 0x0000003f3f3ff290 */ /* 0x000ff4000fffe03f */
[----:B------:R-:W-:Y:S01]  /*45070*/  STL.64 [R1+0xef0], R12 ;  /* 0x000ef00c01007387 */ /* 0x000fe20000100a00 */
[----:B------:R0:W-:Y:S03]  /*45080*/  STL.64 [R1+0xef8], R14 ;  /* 0x000ef80e01007387 */ /* 0x0001e60000100a00 */
[----:B0-----:R-:W2:Y:S01]  /*45090*/  LDL.LU.64 R14, [R1+0x9528] ;  /* 0x00952800010e7983 */ /* 0x001ea20000300a00 */
[----:B------:R-:W3:Y:S01]  /*450a0*/  LDL.LU.64 R12, [R1+0x9520] ;  /* 0x00952000010c7983 */ /* 0x000ee20000300a00 */
[C---:B----4-:R-:W-:Y:S08]  /*450b0*/  HMMA.16816.F32 R4, R16.reuse, R8, R4 ;  /* 0x000000081004723c */ /* 0x050ff00000001804 */
[C---:B---3--:R-:W-:Y:S11]  /*450c0*/  HMMA.16816.F32 R20, R16.reuse, R12, R20 ;  /* 0x0000000c1014723c */ /* 0x048ff60000001814 */
[----:B------:R-:W-:Y:S11]  /*450d0*/  @!UPT UIADD3 URZ, URZ, URZ, URZ ;  /* 0x0000003f3f3ff290 */ /* 0x000ff6000fffe03f */
[----:B------:R-:W-:Y:S01]  /*450e0*/  @!UPT UIADD3 URZ, URZ, URZ, URZ ;  /* 0x0000003f3f3ff290 */ /* 0x000fe2000fffe03f */
[----:B------:R0:W-:Y:S01]  /*450f0*/  STL.64 [R1+0xf00], R20 ;  /* 0x000f001401007387 */ /* 0x0001e20000100a00 */
[----:B------:R1:W-:Y:S03]  /*45100*/  STL.64 [R1+0xf08], R22 ;  /* 0x000f081601007387 */ /* 0x0003e60000100a00 */
[----:B0-----:R-:W3:Y:S01]  /*45110*/  LDL.LU.64 R20, [R1+0xf40] ;  /* 0x000f400001147983 */ /* 0x001ee20000300a00 */
[----:B-1----:R-:W3:Y:S02]  /*45120*/  LDL.LU.64 R22, [R1+0xf48] ;  /* 0x000f480001167983 */ /* 0x002ee40000300a00 */
[----:B--2---:R-:W-:Y:S02]  /*45130*/  STL.64 [R1+0x9450], R14 ;  /* 0x0094500e01007387 */ /* 0x004fe40000100a00 */
[----:B------:R0:W-:Y:S02]  /*45140*/  STL.64 [R1+0x9448], R12 ;  /* 0x0094480c01007387 */ /* 0x0001e40000100a00 */
[----:B0-----:R-:W2:Y:S01]  /*45150*/  LDL.LU.64 R12, [R1+0xf30] ;  /* 0x000f3000010c7983 */ /* 0x001ea20000300a00 */
[----:B------:R-:W2:Y:S02]  /*45160*/  LDL.LU.64 R14, [R1+0xf38] ;  /* 0x000f3800010e7983 */ /* 0x000ea40000300a00 */
[----:B------:R-:W-:Y:S02]  /*45170*/  STL.64 [R1+0xf10], R4 ;  /* 0x000f100401007387 */ /* 0x000fe40000100a00 */
[----:B------:R0:W-:Y:S02]  /*45180*/  STL.64 [R1+0xf18], R6 ;  /* 0x000f180601007387 */ /* 0x0001e40000100a00 */
[----:B0-----:R-:W4:Y:S01]  /*45190*/  LDL.LU.64 R6, [R1+0x9518] ;  /* 0x0095180001067983 */ /* 0x001f220000300a00 */
[----:B------:R-:W3:Y:S02]  /*451a0*/  LDL.LU.64 R4, [R1+0x9510] ;  /* 0x0095100001047983 */ /* 0x000ee40000300a00 */
[----:B------:R0:W-:Y:S02]  /*451b0*/  STL.64 [R1+0x94d0], R8 ;  /* 0x0094d00801007387 */ /* 0x0001e40000100a00 */
[----:B0-----:R-:W2:Y:S04]  /*451c0*/  LDL.LU.64 R8, [R1+0x90] ;  /* 0x0000900001087983 */ /* 0x001ea80000300a00 */
[----:B--2---:R0:W-:Y:S04]  /*451d0*/  STL.64 [R1+0x94d8], R8 ;  /* 0x0094d80801007387 */ /* 0x0041e80000100a00 */
[----:B0-----:R-:W2:Y:S01]  /*451e0*/  LDL.LU.64 R8, [R1+0xa0] ;  /* 0x0000a00001087983 */ /* 0x001ea20000300a00 */
[----:B---3--:R-:W-:Y:S03]  /*451f0*/  HMMA.16816.F32 R20, R16, R4, R20 ;  /* 0x000000041014723c */ /* 0x008fe60000001814 */
[----:B--2---:R0:W-:Y:S04]  /*45200*/  STL.64 [R1+0x94e8], R8 ;  /* 0x0094e80801007387 */ /* 0x0041e80000100a00 */
[----:B0-----:R-:W2:Y:S01]  /*45210*/  LDL.LU.64 R8, [R1+0x1200] ;  /* 0x0012000001087983 */ /* 0x001ea20000300a00 */
[----:B------:R-:W3:Y:S03]  /*45220*/  LDL.LU.64 R10, [R1+0x1208] ;  /* 0x00120800010a7983 */ /* 0x000ee60000300a00 */
[----:B---3--:R-:W-:Y:S01]  /*45230*/  STL.64 [R1+0x9500], R10 ;  /* 0x0095000a01007387 */ /* 0x008fe20000100a00 */
[----:B--2---:R0:W-:Y:S03]  /*45240*/  STL.64 [R1+0x94f8], R8 ;  /* 0x0094f80801007387 */ /* 0x0041e60000100a00 */
[----:B0-----:R-:W2:Y:S01]  /*45250*/  LDL.LU.64 R8, [R1+0x1210] ;  /* 0x0012100001087983 */ /* 0x001ea20000300a00 */
[----:B------:R-:W2:Y:S07]  /*45260*/  LDL.LU.64 R10, [R1+0x1218] ;  /* 0x00121800010a7983 */ /* 0x000eae0000300a00 */
[----:B------:R0:W-:Y:S02]  /*45270*/  STL.64 [R1+0xf20], R20 ;  /* 0x000f201401007387 */ /* 0x0001e40000100a00 */
[----:B------:R-:W-:Y:S01]  /*45280*/  STL.64 [R1+0xf28], R22 ;  /* 0x000f281601007387 */ /* 0x000fe20000100a00 */
[----:B0-----:R-:W3:Y:S01]  /*45290*/  LDL.LU.64 R20, [R1+0x9508] ;  /* 0x0095080001147983 */ /* 0x001ee20000300a00 */
[----:B----4-:R-:W-:Y:S02]  /*452a0*/  STL.64 [R1+0x9430], R6 ;  /* 0x0094300601007387 */ /* 0x010fe40000100a00 */
[----:B------:R0:W-:Y:S02]  /*452b0*/  STL.64 [R1+0x9428], R4 ;  /* 0x0094280401007387 */ /* 0x0001e40000100a00 */
[----:B0-----:R-:W4:Y:S01]  /*452c0*/  LDL.LU.64 R4, [R1+0x80] ;  /* 0x0000800001047983 */ /* 0x001f220000300a00 */
[----:B------:R-:W-:-:S02]  /*452d0*/  IMAD.MOV.U32 R24, RZ, RZ, R2 ;  /* 0x000000ffff187224 */ /* 0x000fc400078e0002 */
[----:B------:R-:W-:Y:S01]  /*452e0*/  IMAD.MOV.U32 R25, RZ, RZ, R0 ;  /* 0x000000ffff197224 */ /* 0x000fe200078e0000 */
[C---:B---3--:R-:W-:Y:S11]  /*452f0*/  HMMA.16816.F32 R12, R16.reuse, R20, R12 ;  /* 0x00000014100c723c */ /* 0x048ff6000000180c */
[----:B------:R-:W-:Y:S11]  /*45300*/  @!UPT UIADD3 URZ, URZ, URZ, URZ ;  /* 0x0000003f3f3ff290 */ /* 0x000ff6000fffe03f */
[----:B------:R-:W-:Y:S01]  /*45310*/  @!UPT UIADD3 URZ, URZ, URZ, URZ ;  /* 0x0000003f3f3ff290 */ /* 0x000fe2000fffe03f */
[----:B------:R-:W-:Y:S01]  /*45320*/  STL.64 [R1+0xf30], R12 ;  /* 0x000f300c01007387 */ /* 0x000fe20000100a00 */
[----:B------:R0:W-:Y:S02]  /*45330*/  STL.64 [R1+0xf38], R14 ;  /* 0x000f380e01007387 */ /* 0x0001e40000100a00 */
[----:B0-----:R-:W-:Y:S02]  /*45340*/  IMAD.MOV.U32 R15, RZ, RZ, R20 ;  /* 0x000000ffff0f7224 */ /* 0x001fe400078e0014 */
[----:B------:R-:W-:Y:S02]  /*45350*/  IMAD.MOV.U32 R14, RZ, RZ, R21 ;  /* 0x000000ffff0e7224 */ /* 0x000fe400078e0015 */
[----:B------:R-:W0:Y:S01]  /*45360*/  LDSM.16.MT88.4 R20, [R3+0x4000] ;  /* 0x004000000314783b */ /* 0x000e220000004200 */
[C---:B--2---:R-:W-:Y:S03]  /*45370*/  HMMA.16816.F32 R24, R16.reuse, R24, R8 ;  /* 0x000000181018723c */ /* 0x044fe60000001808 */
[----:B0-----:R-:W-:Y:S01]  /*45380*/  STL.64 [R1+0x9330], R22 ;  /* 0x0093301601007387 */ /* 0x001fe20000100a00 */
[----:B------:R0:W-:Y:S03]  /*45390*/  STL.64 [R1+0x9328], R20 ;  /* 0x0093281401007387 */ /* 0x0001e60000100a00 */
[----:B0-----:R-:W2:Y:S01]  /*453a0*/  LDL.LU.64 R20, [R1+0x11f0] ;  /* 0x0011f00001147983 */ /* 0x001ea20000300a00 */
[----:B------:R-:W2:Y:S02]  /*453b0*/  LDL.LU.64 R22, [R1+0x11f8] ;  /* 0x0011f80001167983 */ /* 0x000ea40000300a00 */
[----:B------:R-:W3:Y:S02]  /*453c0*/  LDL.LU.64 R10, [R1+0x9500] ;  /* 0x00950000010a7983 */ /* 0x000ee40000300a00 */
[----:B------:R-:W3:Y:S11]  /*453d0*/  LDL.LU.64 R8, [R1+0x94f8] ;  /* 0x0094f80001087983 */ /* 0x000ef60000300a00 */
[----:B------:R0:W-:Y:S01]  /*453e0*/  STL.64 [R1+0xf40], R24 ;  /* 0x000f401801007387 */ /* 0x0001e20000100a00 */
[----:B------:R-:W-:Y:S03]  /*453f0*/  STL.64 [R1+0xf48], R26 ;  /* 0x000f481a01007387 */ /* 0x000fe60000100a00 */
[----:B0-----:R-:W3:Y:S02]  /*45400*/  LDL.LU.64 R24, [R1+0x94f0] ;  /* 0x0094f00001187983 */ /* 0x001ee40000300a00 */
[----:B---3--:R-:W-:Y:S01]  /*45410*/  HMMA.16816.F32 R8, R16, R24, R8 ;  /* 0x000000181008723c */ /* 0x008fe20000001808 */
[----:B------:R-:W-:-:S02]  /*45420*/  IMAD.MOV.U32 R2, RZ, RZ, R24 ;  /* 0x000000ffff027224 */ /* 0x000fc400078e0018 */
[----:B------:R-:W-:Y:S11]  /*45430*/  IMAD.MOV.U32 R0, RZ, RZ, R25 ;  /* 0x000000ffff007224 */ /* 0x000ff600078e0019 */
[----:B------:R-:W-:Y:S09]  /*45440*/  @!UPT UIADD3 URZ, URZ, URZ, URZ ;  /* 0x0000003f3f3ff290 */ /* 0x000ff2000fffe03f */
[----:B------:R0:W-:Y:S01]  /*45450*/  STL.64 [R1+0xf50], R8 ;  /* 0x000f500801007387 */ /* 0x0001e20000100a00 */
[----:B------:R-:W-:Y:S03]  /*45460*/  STL.64 [R1+0xf58], R10 ;  /* 0x000f580a01007387 */ /* 0x000fe60000100a00 */
[----:B0-----:R-:W2:Y:S01]  /*45470*/  LDL.LU.64 R8, [R1+0x94e8] ;  /* 0x0094e80001087983 */ /* 0x001ea20000300a00 */
[----:B------:R-:W3:Y:S02]  /*45480*/  LDL.LU.64 R26, [R1+0x94e0] ;  /* 0x0094e000011a7983 */ /* 0x000ee40000300a00 */
[----:B------:R-:W4:Y:S01]  /*45490*/  LDL.LU.64 R24, [R1+0x60] ;  /* 0x0000600001187983 */ /* 0x000f220000300a00 */
[C---:B--2---:R-:W-:Y:S01]  /*454a0*/  HMMA.16816.F32 R20, R16.reuse, R8, R20 ;  /* 0x000000081014723c */ /* 0x044fe20000001814 */
[----:B---3--:R-:W-:Y:S01]  /*454b0*/  STL.64 [R1+0x94c8], R26 ;  /* 0x0094c81a01007387 */ /* 0x008fe20000100a00 */
[----:B----4-:R0:W-:Y:S03]  /*454c0*/  STL.64 [R1+0x94c0], R24 ;  /* 0x0094c01801007387 */ /* 0x0101e60000100a00 */
[----:B0-----:R-:W2:Y:S01]  /*454d0*/  LDL.LU.64 R24, [R1+0x70] ;  /* 0x0000700001187983 */ /* 0x001ea20000300a00 */
[----:B------:R-:W-:Y:S02]  /*454e0*/  STL [R1+0x93f4], R0 ;  /* 0x0093f40001007387 */ /* 0x000fe40000100800 */
[----:B------:R-:W-:Y:S11]  /*454f0*/  STL [R1+0x93f0], R2 ;  /* 0x0093f00201007387 */ /* 0x000ff60000100800 */
[----:B------:R-:W-:Y:S04]  /*45500*/  @!UPT UIADD3 URZ, URZ, URZ, URZ ;  /* 0x0000003f3f3ff290 */ /* 0x000fe8000fffe03f */
[----:B------:R0:W-:Y:S01]  /*45510*/  STL.64 [R1+0xf60], R20 ;  /* 0x000f601401007387 */ /* 0x0001e20000100a00 */
[----:B------:R-:W-:Y:S02]  /*45520*/  STL.64 [R1+0xf68], R22 ;  /* 0x000f681601007387 */ /* 0x000fe40000100a00 */
[----:B0-----:R-:W-:Y:S02]  /*45530*/  IMAD.MOV.U32 R20, RZ, RZ, R9 ;  /* 0x000000ffff147224 */ /* 0x001fe400078e0009 */
[----:B------:R-:W-:Y:S02]  /*45540*/  IMAD.MOV.U32 R21, RZ, RZ, R8 ;  /* 0x000000ffff157224 */ /* 0x000fe400078e0008 */
[----:B------:R-:W3:Y:S01]  /*45550*/  LDL.LU.64 R8, [R1+0x94d8] ;  /* 0x0094d80001087983 */ /* 0x000ee20000300a00 */
[----:B------:R-:W-:Y:S02]  /*45560*/  STL [R1+0x93fc], R20 ;  /* 0x0093fc1401007387 */ /* 0x000fe40000100800 */
[----:B------:R0:W-:Y:S02]  /*45570*/  STL [R1+0x93f8], R21 ;  /* 0x0093f81501007387 */ /* 0x0001e40000100800 */
[----:B0-----:R-:W3:Y:S01]  /*45580*/  LDL.LU.64 R20, [R1+0x11e0] ;  /* 0x0011e00001147983 */ /* 0x001ee20000300a00 */
[----:B------:R-:W3:Y:S02]  /*45590*/  LDL.LU.64 R22, [R1+0x11e8] ;  /* 0x0011e80001167983 */ /* 0x000ee40000300a00 */
[C---:B---3--:R-:W-:Y:S11]  /*455a0*/  HMMA.16816.F32 R20, R16.reuse, R8, R20 ;  /* 0x000000081014723c */ /* 0x048ff60000001814 */
[----:B------:R-:W-:Y:S11]  /*455b0*/  @!UPT UIADD3 URZ, URZ, URZ, URZ ;  /* 0x0000003f3f3ff290 */ /* 0x000ff6000fffe03f */
[----:B------:R-:W-:Y:S01]  /*455c0*/  @!UPT UIADD3 URZ, URZ, URZ, URZ ;  /* 0x0000003f3f3ff290 */ /* 0x000fe2000fffe03f */
[----:B------:R-:W-:Y:S01]  /*455d0*/  STL.64 [R1+0xf70], R20 ;  /* 0x000f701401007387 */ /* 0x000fe20000100a00 */
[----:B------:R0:W-:Y:S02]  /*455e0*/  STL.64 [R1+0xf78], R22 ;  /* 0x000f781601007387 */ /* 0x0001e40000100a00 */
[----:B0-----:R-:W-:Y:S02]  /*455f0*/  IMAD.MOV.U32 R22, RZ, RZ, R9 ;  /* 0x000000ffff167224 */ /* 0x001fe400078e0009 */
[----:B------:R-:W-:Y:S02]  /*45600*/  IMAD.MOV.U32 R23, RZ, RZ, R8 ;  /* 0x000000ffff177224 */ /* 0x000fe400078e0008 */
[----:B------:R-:W2:Y:S01]  /*45610*/  LDL.LU.64 R8, [R1+0x11c0] ;  /* 0x0011c00001087983 */ /* 0x000ea20000300a00 */
[----:B------:R-:W2:Y:S02]  /*45620*/  LDL.LU.64 R10, [R1+0x11c8] ;  /* 0x0011c800010a7983 */ /* 0x000ea40000300a00 */
[----:B------:R-:W-:Y:S02]  /*45630*/  STL [R1+0x9404], R22 ;  /* 0x0094041601007387 */ /* 0x000fe40000100800 */
[----:B------:R0:W-:Y:S01]  /*45640*/  STL [R1+0x9400], R23 ;  /* 0x0094001701007387 */ /* 0x0001e20000100800 */
[----:B------:R-:W3:Y:S04]  /*45650*/  LDL.LU.64 R20, [R1+0x11d0] ;  /* 0x0011d00001147983 */ /* 0x000ee80000300a00 */
[----:B0-----:R-:W3:Y:S02]  /*45660*/  LDL.LU.64 R22, [R1+0x11d8] ;  /* 0x0011d80001167983 */ /* 0x001ee40000300a00 */
[C---:B---3--:R-:W-:Y:S11]  /*45670*/  HMMA.16816.F32 R20, R16.reuse, R4, R20 ;  /* 0x000000041014723c */ /* 0x048ff60000001814 */
[----:B------:R-:W-:Y:S11]  /*45680*/  @!UPT UIADD3 URZ, URZ, URZ, URZ ;  /* 0x0000003f3f3ff290 */ /* 0x000ff6000fffe03f */
[----:B------:R-:W-:Y:S01]  /*45690*/  @!UPT UIADD3 URZ, URZ, URZ, URZ ;  /* 0x0000003f3f3ff290 */ /* 0x000fe2000fffe03f */
[----:B------:R0:W-:Y:S01]  /*456a0*/  STL.64 [R1+0xf80], R20 ;  /* 0x000f801401007387 */ /* 0x0001e20000100a00 */
[----:B------:R1:W-:Y:S02]  /*456b0*/  STL.64 [R1+0xf88], R22 ;  /* 0x000f881601007387 */ /* 0x0003e40000100a00 */
[----:B------:R-:W3:Y:S02]  /*456c0*/  LDL.LU R12, [R1] ;  /* 0x00000000010c7983 */ /* 0x000ee40000300800 */
[----:B------:R-:W3:Y:S01]  /*456d0*/  LDL.LU R13, [R1+0x4] ;  /* 0x00000400010d7983 */ /* 0x000ee20000300800 */
[----:B0-----:R-:W4:Y:S01]  /*456e0*/  LDL.LU.64 R20, [R1+0x11a0] ;  /* 0x0011a00001147983 */ /* 0x001f220000300a00 */
[----:B-1----:R-:W3:Y:S01]  /*456f0*/  LDL.LU.64 R22, [R1+0x11a8] ;  /* 0x0011a80001167983 */ /* 0x002ee20000300a00 */
[----:B--2---:R-:W-:Y:S01]  /*45700*/  HMMA.16816.F32 R8, R16, R24, R8 ;  /* 0x000000181008723c */ /* 0x004fe20000001808 */
[----:B------:R-:W-:Y:S02]  /*45710*/  IMAD.MOV.U32 R29, RZ, RZ, R4 ;  /* 0x000000ffff1d7224 */ /* 0x000fe400078e0004 */
[----:B------:R-:W-:Y:S01]  /*45720*/  IMAD.MOV.U32 R28, RZ, RZ, R5 ;  /* 0x000000ffff1c7224 */ /* 0x000fe200078e0005 */
[----:B---3--:R-:W-:Y:S01]  /*45730*/  STL.64 [R1+0x94b8], R22 ;  /* 0x0094b81601007387 */ /* 0x008fe20000100a00 */
[----:B----4-:R0:W-:Y:S03]  /*45740*/  STL.64 [R1+0x94b0], R20 ;  /* 0x0094b01401007387 */ /* 0x0101e60000100a00 */
[----:B0-----:R-:W2:Y:S01]  /*45750*/  LDL.LU.64 R20, [R1+0x11b0] ;  /* 0x0011b00001147983 */ /* 0x001ea20000300a00 */
[----:B------:R-:W2:Y:S02]  /*45760*/  LDL.LU.64 R22, [R1+0x11b8] ;  /* 0x0011b80001167983 */ /* 0x000ea40000300a00 */
[----:B------:R-:W3:Y:S02]  /*45770*/  LDL.LU.64 R4, [R1+0x1190] ;  /* 0x0011900001047983 */ /* 0x000ee40000300a00 */
[----:B------:R-:W3:Y:S01]  /*45780*/  LDL.LU.64 R6, [R1+0x1198] ;  /* 0x0011980001067983 */ /* 0x000ee20000300a00 */
[----:B------:R-:W-:Y:S09]  /*45790*/  STL.64 [R1+0x9468], R12 ;  /* 0x0094680c01007387 */ /* 0x000ff20000100a00 */
[----:B------:R0:W-:Y:S02]  /*457a0*/  STL.64 [R1+0xf90], R8 ;  /* 0x000f900801007387 */ /* 0x0001e40000100a00 */
[----:B------:R1:W-:Y:S01]  /*457b0*/  STL.64 [R1+0xf98], R10 ;  /* 0x000f980a01007387 */ /* 0x0003e20000100a00 */
[----:B0-----:R-:W4:Y:S01]  /*457c0*/  LDL.LU.64 R8, [R1+0x94d0] ;  /* 0x0094d00001087983 */ /* 0x001f220000300a00 */
[----:B-1----:R-:W-:-:S02]  /*457d0*/  IMAD.MOV.U32 R11, RZ, RZ, R24 ;  /* 0x000000ffff0b7224 */ /* 0x002fc400078e0018 */
[----:B------:R-:W-:Y:S02]  /*457e0*/  IMAD.MOV.U32 R10, RZ, RZ, R25 ;  /* 0x000000ffff0a7224 */ /* 0x000fe400078e0019 */
[----:B------:R-:W2:Y:S01]  /*457f0*/  LDL.LU.64 R26, [R1+0x94c8] ;  /* 0x0094c800011a7983 */ /* 0x000ea20000300a00 */
[----:B------:R-:W2:Y:S01]  /*45800*/  LDL.LU.64 R24, [R1+0x94c0] ;  /* 0x0094c00001187983 */ /* 0x000ea20000300a00 */
[----:B------:R-:W3:Y:S02]  /*45810*/  LDL.LU R12, [R1+0x10] ;  /* 0x00001000010c7983 */ /* 0x000ee40000300800 */
[----:B------:R-:W3:Y:S01]  /*45820*/  LDL.LU R13, [R1+0x14] ;  /* 0x00001400010d7983 */ /* 0x000ee20000300800 */
[----:B--2---:R-:W-:Y:S01]  /*45830*/  HMMA.16816.F32 R20, R16, R24, R20 ;  /* 0x000000181014723c */ /* 0x004fe20000001814 */
[----:B---3--:R-:W-:Y:S01]  /*45840*/  STL.64 [R1+0x9480], R12 ;  /* 0x0094800c01007387 */ /* 0x008fe20000100a00 */
[----:B------:R-:W-:Y:S02]  /*45850*/  STL.64 [R1+0x9440], R10 ;  /* 0x0094400a01007387 */ /* 0x000fe40000100a00 */
[----:B----4-:R0:W-:Y:S02]  /*45860*/  STL.64 [R1+0x9438], R8 ;  /* 0x0094380801007387 */ /* 0x0101e40000100a00 */
[----:B------:R-:W-:-:S02]  /*45870*/  IMAD.MOV.U32 R0, RZ, RZ, R24 ;  /* 0x000000ffff007224 */ /* 0x000fc400078e0018 */
[----:B------:R-:W-:Y:S01]  /*45880*/  IMAD.MOV.U32 R2, RZ, RZ, R25 ;  /* 0x000000ffff027224 */ /* 0x000fe200078e0019 */
[----:B0-----:R-:W2:Y:S11]  /*45890*/  LDL.LU.64 R8, [R1+0x50] ;  /* 0x0000500001087983 */ /* 0x001eb60000300a00 */
[----:B------:R-:W-:Y:S03]  /*458a0*/  @!UPT UIADD3 URZ, URZ, URZ, URZ ;  /* 0x0000003f3f3ff290 */ /* 0x000fe6000fffe03f */
[----:B------:R-:W-:Y:S01]  /*458b0*/  STL.64 [R1+0xfa0], R20 ;  /* 0x000fa01401007387 */ /* 0x000fe20000100a00 */
[----:B------:R0:W-:Y:S03]  /*458c0*/  STL.64 [R1+0xfa8], R22 ;  /* 0x000fa81601007387 */ /* 0x0001e60000100a00 */
[----:B0-----:R-:W2:Y:S01]  /*458d0*/  LDL.LU.64 R22, [R1+0x94b8] ;  /* 0x0094b80001167983 */ /* 0x001ea20000300a00 */
[----:B------:R-:W2:Y:S02]  /*458e0*/  LDL.LU.64 R20, [R1+0x94b0] ;  /* 0x0094b00001147983 */ /* 0x000ea40000300a00 */
[----:B------:R-:W3:Y:S02]  /*458f0*/  LDL.LU.64 R24, [R1+0x94a8] ;  /* 0x0094a80001187983 */ /* 0x000ee40000300a00 */
[----:B------:R-:W-:Y:S02]  /*45900*/  IMAD.MOV.U32 R12, RZ, RZ, R27 ;  /* 0x000000ffff0c7224 */ /* 0x000fe400078e001b */
[----:B------:R-:W-:Y:S01]  /*45910*/  IMAD.MOV.U32 R13, RZ, RZ, R26 ;  /* 0x000000ffff0d7224 */ /* 0x000fe200078e001a */
[C---:B--2---:R-:W-:Y:S08]  /*45920*/  HMMA.16816.F32 R20, R16.reuse, R8, R20 ;  /* 0x000000081014723c */ /* 0x044ff00000001814 */
[----:B---3--:R-:W-:Y:S11]  /*45930*/  HMMA.16816.F32 R4, R16, R24, R4 ;  /* 0x000000181004723c */ /* 0x008ff60000001804 */
[----:B------:R-:W-:Y:S04]  /*45940*/  @!UPT UIADD3 URZ, URZ, URZ, URZ ;  /* 0x0000003f3f3ff290 */ /* 0x000fe8000fffe03f */
[----:B------:R0:W-:Y:S01]  /*45950*/  STL.64 [R1+0xfc0], R20 ;  /* 0x000fc01401007387 */ /* 0x0001e20000100a00 */
[----:B------:R1:W-:Y:S07]  /*45960*/  STL.64 [R1+0xfc8], R22 ;  /* 0x000fc81601007387 */ /* 0x0003ee0000100a00 */
[----:B------:R-:W-:Y:S02]  /*45970*/  STL.64 [R1+0xfb0], R4 ;  /* 0x000fb00401007387 */ /* 0x000fe40000100a00 */
[----:B------:R-:W-:Y:S01]  /*45980*/  STL.64 [R1+0xfb8], R6 ;  /* 0x000fb80601007387 */ /* 0x000fe20000100a00 */
[----:B------:R-:W2:Y:S01]  /*45990*/  LDL.LU.64 R26, [R1+0x94a0] ;  /* 0x0094a000011a7983 */ /* 0x000ea20000300a00 */
[----:B0-----:R-:W-:-:S02]  /*459a0*/  IMAD.MOV.U32 R20, RZ, RZ, R8 ;  /* 0x000000ffff147224 */ /* 0x001fc400078e0008 */
[----:B-1----:R-:W-:Y:S02]  /*459b0*/  IMAD.MOV.U32 R22, RZ, RZ, R24 ;  /* 0x000000ffff167224 */ /* 0x002fe400078e0018 */
[----:B------:R-:W-:Y:S02]  /*459c0*/  IMAD.MOV.U32 R23, RZ, RZ, R25 ;  /* 0x000000ffff177224 */ /* 0x000fe400078e0019 */
[----:B------:R-:W-:Y:S01]  /*459d0*/  IMAD.MOV.U32 R21, RZ, RZ, R9 ;  /* 0x000000ffff157224 */ /* 0x000fe200078e0009 */
[----:B------:R-:W2:Y:S01]  /*459e0*/  LDL.LU.64 R24, [R1+0x9498] ;  /* 0x0094980001187983 */ /* 0x000ea20000300a00 */
        /* <DEDUP_REMOVED lines=12> */
[----:B0-----:R-:W2:Y:S01]  /*45ab0*/  LDL.LU.64 R8, [R1+0x1150] ;  /* 0x0011500001087983 */ /* 0x001ea20000300a00 */
[----:B------:R-:W2:Y:S02]  /*45ac0*/  LDL.LU.64 R10, [R1+0x1158] ;  /* 0x00115800010a7983 */ /* 0x000ea40000300a00 */
[----:B------:R-:W3:Y:S02]  /*45ad0*/  LDL.LU.64 R4, [R1+0x1010] ;  /* 0x0010100001047983 */ /* 0x000ee40000300a00 */
[----:B------:R-:W3:Y:S01]  /*45ae0*/  LDL.LU.64 R6, [R1+0x1018] ;  /* 0x0010180001067983 */ /* 0x000ee20000300a00 */
[----:B------:R-:W-:Y:S01]  /*45af0*/  STL.64 [R1+0x9410], R22 ;  /* 0x0094101601007387 */ /* 0x000fe20000100a00 */
[----:B------:R0:W-:Y:S03]  /*45b00*/  STL.64 [R1+0x9408], R20 ;  /* 0x0094081401007387 */ /* 0x0001e60000100a00 */
[----:B0-----:R-:W4:Y:S01]  /*45b10*/  LDL.LU.64 R20, [R1+0x1030] ;  /* 0x0010300001147983 */ /* 0x001f220000300a00 */
[----:B------:R-:W3:Y:S02]  /*45b20*/  LDL.LU.64 R22, [R1+0x1038] ;  /* 0x0010380001167983 */ /* 0x000ee40000300a00 */
[----:B------:R-:W-:-:S02]  /*45b30*/  IMAD.MOV.U32 R16, RZ, RZ, R15 ;  /* 0x000000ffff107224 */ /* 0x000fc400078e000f */
[----:B------:R-:W-:Y:S02]  /*45b40*/  IMAD.MOV.U32 R17, RZ, RZ, R14 ;  /* 0x000000ffff117224 */ /* 0x000fe400078e000e */
[C---:B--2---:R-:W-:Y:S01]  /*45b50*/  HMMA.16816.F32 R12, R24.reuse, R12, R8 ;  /* 0x0000000c180c723c */ /* 0x044fe20000001808 */
[----:B---3--:R-:W-:Y:S01]  /*45b60*/  STL.64 [R1+0x9420], R22 ;  /* 0x0094201601007387 */ /* 0x008fe20000100a00 */
[----:B----4-:R0:W-:Y:S03]  /*45b70*/  STL.64 [R1+0x9418], R20 ;  /* 0x0094181401007387 */ /* 0x0101e60000100a00 */
[----:B0-----:R-:W2:Y:S01]  /*45b80*/  LDL.LU.64 R20, [R1+0x1020] ;  /* 0x0010200001147983 */ /* 0x001ea20000300a00 */
[----:B------:R-:W2:Y:S02]  /*45b90*/  LDL.LU.64 R22, [R1+0x1028] ;  /* 0x0010280001167983 */ /* 0x000ea40000300a00 */
[----:B------:R-:W3:Y:S02]  /*45ba0*/  LDL.LU.64 R10, [R1+0x9490] ;  /* 0x00949000010a7983 */ /* 0x000ee40000300a00 */
[----:B------:R-:W3:Y:S11]  /*45bb0*/  LDL.LU.64 R8, [R1+0x9488] ;  /* 0x0094880001087983 */ /* 0x000ef60000300a00 */
[----:B------:R-:W-:Y:S02]  /*45bc0*/  @!UPT UIADD3 URZ, URZ, URZ, URZ ;  /* 0x0000003f3f3ff290 */ /* 0x000fe4000fffe03f */
        /* <DEDUP_REMOVED lines=14> */
[----:B------:R-:W-:Y:S01]  /*45cb0*/  STL.64 [R1+0xff0], R12 ;  /* 0x000ff00c01007387 */ /* 0x000fe20000100a00 */
[----:B------:R0:W-:Y:S03]  /*45cc0*/  STL.64 [R1+0xff8], R14 ;  /* 0x000ff80e01007387 */ /* 0x0001e60000100a00 */
[----:B0-----:R-:W4:Y:S01]  /*45cd0*/  LDL.LU.64 R14, [R1+0x9450] ;  /* 0x00945000010e7983 */ /* 0x001f220000300a00 */
[----:B------:R-:W3:Y:S02]  /*45ce0*/  LDL.LU.64 R12, [R1+0x9448] ;  /* 0x00944800010c7983 */ /* 0x000ee40000300a00 */
[C---:B---3--:R-:W-:Y:S11]  /*45cf0*/  HMMA.16816.F32 R8, R24.reuse, R12, R8 ;  /* 0x0000000c1808723c */ /* 0x048ff60000001808 */
[----:B------:R-:W-:Y:S11]  /*45d00*/  @!UPT UIADD3 URZ, URZ, URZ, URZ ;  /* 0x0000003f3f3ff290 */ /* 0x000ff6000fffe03f */
[----:B------:R-:W-:Y:S01]  /*45d10*/  @!UPT UIADD3 URZ, URZ, URZ, URZ ;  /* 0x0000003f3f3ff290 */ /* 0x000fe2000fffe03f */
[----:B------:R-:W-:Y:S01]  /*45d20*/  STL.64 [R1+0x1000], R8 ;  /* 0x0010000801007387 */ /* 0x000fe20000100a00 */
[----:B------:R0:W-:Y:S03]  /*45d30*/  STL.64 [R1+0x1008], R10 ;  /* 0x0010080a01007387 */ /* 0x0001e60000100a00 */
[----:B0-----:R-:W3:Y:S01]  /*45d40*/  LDL.LU.64 R10, [R1+0x9440] ;  /* 0x00944000010a7983 */ /* 0x001ee20000300a00 */
[----:B------:R-:W2:Y:S02]  /*45d50*/  LDL.LU.64 R8, [R1+0x9438] ;  /* 0x0094380001087983 */ /* 0x000ea40000300a00 */
[----:B----4-:R-:W-:Y:S02]  /*45d60*/  STL.64 [R1+0x92e8], R14 ;  /* 0x0092e80e01007387 */ /* 0x010fe40000100a00 */
[----:B------:R-:W4:Y:S01]  /*45d70*/  LDL.LU R12, [R1+0xc0] ;  /* 0x0000c000010c7983 */ /* 0x000f220000300800 */
[----:B------:R-:W4:Y:S01]  /*45d80*/  LDL.LU R13, [R1+0xc4] ;  /* 0x0000c400010d7983 */ /* 0x000f220000300800 */
[C---:B--2---:R-:W-:Y:S11]  /*45d90*/  HMMA.16816.F32 R4, R24.reuse, R8, R4 ;  /* 0x000000081804723c */ /* 0x044ff60000001804 */
[----:B------:R-:W-:Y:S11]  /*45da0*/  @!UPT UIADD3 URZ, URZ, URZ, URZ ;  /* 0x0000003f3f3ff290 */ /* 0x000ff6000fffe03f */
[----:B------:R-:W-:Y:S01]  /*45db0*/  @!UPT UIADD3 URZ, URZ, URZ, URZ ;  /* 0x0000003f3f3ff290 */ /* 0x000fe2000fffe03f */
[----:B------:R-:W-:Y:S01]  /*45dc0*/  STL.64 [R1+0x1010], R4 ;  /* 0x0010100401007387 */ /* 0x000fe20000100a00 */
[----:B------:R0:W-:Y:S03]  /*45dd0*/  STL.64 [R1+0x1018], R6 ;  /* 0x0010180601007387 */ /* 0x0001e60000100a00 */
[----:B0-----:R-:W2:Y:S01]  /*45de0*/  LDL.LU.64 R6, [R1+0x9430] ;  /* 0x0094300001067983 */ /* 0x001ea20000300a00 */
        /* <DEDUP_REMOVED lines=8> */
[----:B------:R0:W-:Y:S02]  /*45e70*/  STL.64 [R1+0x9308], R6 ;  /* 0x0093080601007387 */ /* 0x0001e40000100a00 */
[----:B------:R-:W4:Y:S01]  /*45e80*/  LDL.LU.64 R4, [R1+0x1040] ;  /* 0x0010400001047983 */ /* 0x000f220000300a00 */
[----:B0-----:R-:W4:Y:S01]  /*45e90*/  LDL.LU.64 R6, [R1+0x1048] ;  /* 0x0010480001067983 */ /* 0x001f220000300a00 */
[C---:B--2---:R-:W-:Y:S03]  /*45ea0*/  HMMA.16816.F32 R16, R24.reuse, R16, R20 ;  /* 0x000000101810723c */ /* 0x044fe60000001814 */
[----:B------:R-:W2:Y:S01]  /*45eb0*/  LDL.LU.64 R22, [R1+0x9410] ;  /* 0x0094100001167983 */ /* 0x000ea20000300a00 */
[----:B------:R-:W3:Y:S11]  /*45ec0*/  LDL.LU.64 R20, [R1+0x9408] ;  /* 0x0094080001147983 */ /* 0x000ef60000300a00 */
[----:B------:R-:W-:Y:S08]  /*45ed0*/  @!UPT UIADD3 URZ, URZ, URZ, URZ ;  /* 0x0000003f3f3ff290 */ /* 0x000ff0000fffe03f */
[----:B------:R-:W-:Y:S01]  /*45ee0*/  STL.64 [R1+0x1030], R16 ;  /* 0x0010301001007387 */ /* 0x000fe20000100a00 */
[----:B------:R-:W-:Y:S02]  /*45ef0*/  STL.64 [R1+0x1038], R18 ;  /* 0x0010381201007387 */ /* 0x000fe40000100a00 */
[----:B------:R-:W0:Y:S02]  /*45f00*/  LDSM.16.MT88.4 R16, [R3+0x4080] ;  /* 0x004080000310783b */ /* 0x000e240000004200 */
[----:B0-----:R-:W-:Y:S02]  /*45f10*/  STL.64 [R1+0x9210], R18 ;  /* 0x0092101201007387 */ /* 0x001fe40000100a00 */
[----:B------:R2:W-:Y:S02]  /*45f20*/  STL.64 [R1+0x9208], R16 ;  /* 0x0092081001007387 */ /* 0x0005e40000100a00 */
[----:B--2---:R-:W-:Y:S02]  /*45f30*/  IMAD.MOV.U32 R16, RZ, RZ, R22 ;  /* 0x000000ffff107224 */ /* 0x004fe400078e0016 */
[----:B------:R-:W-:Y:S01]  /*45f40*/  IMAD.MOV.U32 R17, RZ, RZ, R23 ;  /* 0x000000ffff117224 */ /* 0x000fe200078e0017 */
[----:B------:R-:W2:Y:S01]  /*45f50*/  LDL.LU R22, [R1+0x9404] ;  /* 0x0094040001167983 */ /* 0x000ea20000300800 */
[----:B------:R-:W2:Y:S02]  /*45f60*/  LDL.LU R23, [R1+0x9400] ;  /* 0x0094000001177983 */ /* 0x000ea40000300800 */
[----:B------:R-:W2:Y:S02]  /*45f70*/  LDL R18, [R1+0x48] ;  /* 0x0000480001127983 */ /* 0x000ea40000100800 */
[----:B------:R-:W2:Y:S01]  /*45f80*/  LDL R19, [R1+0x4c] ;  /* 0x00004c0001137983 */ /* 0x000ea20000100800 */
[----:B----4-:R-:W-:Y:S11]  /*45f90*/  HMMA.16816.F32 R4, R24, R12, R4 ;  /* 0x0000000c1804723c */ /* 0x010ff60000001804 */
[----:B------:R-:W-:Y:S11]  /*45fa0*/  @!UPT UIADD3 URZ, URZ, URZ, URZ ;  /* 0x0000003f3f3ff290 */ /* 0x000ff6000fffe03f */
[----:B------:R-:W-:Y:S02]  /*45fb0*/  @!UPT UIADD3 URZ, URZ, URZ, URZ ;  /* 0x0000003f3f3ff290 */ /* 0x000fe4000fffe03f */
[----:B------:R-:W-:Y:S02]  /*45fc0*/  IMAD.MOV.U32 R9, RZ, RZ, R6 ;  /* 0x000000ffff097224 */ /* 0x000fe400078e0006 */
[----:B------:R-:W-:Y:S01]  /*45fd0*/  IMAD.MOV.U32 R8, RZ, RZ, R7 ;  /* 0x000000ffff087224 */ /* 0x000fe200078e0007 */
[----:B--2---:R-:W-:Y:S01]  /*45fe0*/  STL.64 [R1+0x9340], R18 ;  /* 0x0093401201007387 */ /* 0x004fe20000100a00 */
[----:B------:R-:W-:Y:S02]  /*45ff0*/  STL.64 [R1+0x9338], R16 ;  /* 0x0093381001007387 */ /* 0x000fe40000100a00 */
[----:B------:R0:W-:Y:S02]  /*46000*/  STL.64 [R1+0x1040], R4 ;  /* 0x0010400401007387 */ /* 0x0001e40000100a00 */
[----:B------:R-:W2:Y:S01]  /*46010*/  LDL R14, [R1+0x8] ;  /* 0x00000800010e7983 */ /* 0x000ea20000100800 */
[----:B------:R-:W2:Y:S04]  /*46020*/  LDL R15, [R1+0xc] ;  /* 0x00000c00010f7983 */ /* 0x000ea80000100800 */
[----:B0-----:R-:W4:Y:S01]  /*46030*/  LDL.LU R4, [R1+0x810] ;  /* 0x0008100001047983 */ /* 0x001f220000300800 */
[----:B------:R-:W4:Y:S02]  /*46040*/  LDL.LU R5, [R1+0x814] ;  /* 0x0008140001057983 */ /* 0x000f240000300800 */
[----:B------:R-:W2:Y:S02]  /*46050*/  LDL.LU R6, [R1+0x818] ;  /* 0x0008180001067983 */ /* 0x000ea40000300800 */
[----:B------:R-:W2:Y:S02]  /*46060*/  LDL.LU R7, [R1+0x81c] ;  /* 0x00081c0001077983 */ /* 0x000ea40000300800 */
[----:B---3--:R-:W-:-:S02]  /*46070*/  IMAD.MOV.U32 R16, RZ, RZ, R20 ;  /* 0x000000ffff107224 */ /* 0x008fc400078e0014 */
[----:B------:R-:W-:Y:S01]  /*46080*/  IMAD.MOV.U32 R17, RZ, RZ, R21 ;  /* 0x000000ffff117224 */ /* 0x000fe200078e0015 */
[----:B------:R-:W3:Y:S01]  /*46090*/  LDL.LU R20, [R1+0x93fc] ;  /* 0x0093fc0001147983 */ /* 0x000ee20000300800 */
[----:B------:R-:W3:Y:S03]  /*460a0*/  LDL.LU R21, [R1+0x93f8] ;  /* 0x0093f80001157983 */ /* 0x000ee60000300800 */
[----:B------:R-:W-:Y:S04]  /*460b0*/  STL.64 [R1+0x9350], R16 ;  /* 0x0093501001007387 */ /* 0x000fe80000100a00 */
[----:B--2---:R0:W-:Y:S01]  /*460c0*/  STL.64 [R1+0x9318], R6 ;  /* 0x0093180601007387 */ /* 0x0041e20000100a00 */
[----:B----4-:R-:W-:Y:S03]  /*460d0*/  STL.64 [R1+0x9310], R4 ;  /* 0x0093100401007387 */ /* 0x010fe60000100a00 */
[----:B0-----:R-:W2:Y:S04]  /*460e0*/  LDL R6, [R1+0x28] ;  /* 0x0000280001067983 */ /* 0x001ea80000100800 */
[----:B------:R-:W2:Y:S01]  /*460f0*/  LDL R7, [R1+0x2c] ;  /* 0x00002c0001077983 */ /* 0x000ea20000100800 */
[----:B------:R-:W-:-:S02]  /*46100*/  IMAD.MOV.U32 R16, RZ, RZ, R0 ;  /* 0x000000ffff107224 */ /* 0x000fc400078e0000 */
[----:B------:R-:W-:Y:S02]  /*46110*/  IMAD.MOV.U32 R17, RZ, RZ, R2 ;  /* 0x000000ffff117224 */ /* 0x000fe400078e0002 */
[----:B------:R-:W4:Y:S01]  /*46120*/  LDL.LU R0, [R1+0x93f4] ;  /* 0x0093f40001007983 */ /* 0x000f220000300800 */
[----:B------:R-:W3:Y:S02]  /*46130*/  LDL.LU R2, [R1+0x93f0] ;  /* 0x0093f00001027983 */ /* 0x000ee40000300800 */
[----:B------:R0:W-:Y:S02]  /*46140*/  STL.64 [R1+0x9368], R16 ;  /* 0x0093681001007387 */ /* 0x0001e40000100a00 */
[----:B0-----:R-:W-:Y:S02]  /*46150*/  IMAD.MOV.U32 R16, RZ, RZ, R11 ;  /* 0x000000ffff107224 */ /* 0x001fe400078e000b */
[----:B------:R-:W-:Y:S01]  /*46160*/  IMAD.MOV.U32 R17, RZ, RZ, R10 ;  /* 0x000000ffff117224 */ /* 0x000fe200078e000a */
[----:B------:R-:W3:Y:S01]  /*46170*/  LDL.LU R11, [R1+0x93ec] ;  /* 0x0093ec00010b7983 */ /* 0x000ee20000300800 */
[----:B------:R-:W3:Y:S03]  /*46180*/  LDL.LU R10, [R1+0x93e8] ;  /* 0x0093e800010a7983 */ /* 0x000ee60000300800 */
[----:B------:R0:W-:Y:S02]  /*46190*/  STL.64 [R1+0x9380], R16 ;  /* 0x0093801001007387 */ /* 0x0001e40000100a00 */
[----:B0-----:R-:W-:-:S02]  /*461a0*/  IMAD.MOV.U32 R16, RZ, RZ, R29 ;  /* 0x000000ffff107224 */ /* 0x001fc400078e001d */
[----:B------:R-:W-:-:S05]  /*461b0*/  IMAD.MOV.U32 R17, RZ, RZ, R28 ;  /* 0x000000ffff117224 */ /* 0x000fca00078e001c */
[----:B------:R-:W-:Y:S04]  /*461c0*/  STL.64 [R1+0x9398], R16 ;  /* 0x0093981001007387 */ /* 0x000fe80000100a00 */
[----:B--2---:R-:W-:Y:S01]  /*461d0*/  STL.64 [R1+0x9348], R6 ;  /* 0x0093480601007387 */ /* 0x004fe20000100a00 */
[----:B------:R0:W-:Y:S03]  /*461e0*/  STL.64 [R1+0x9300], R14 ;  /* 0x0093000e01007387 */ /* 0x0001e60000100a00 */
[----:B0-----:R-:W2:Y:S01]  /*461f0*/  LDL.64 R14, [R1+0x18] ;  /* 0x00001800010e7983 */ /* 0x001ea20000100a00 */
[----:B------:R-:W-:Y:S02]  /*46200*/  IMAD.MOV.U32 R16, RZ, RZ, R23 ;  /* 0x000000ffff107224 */ /* 0x000fe400078e0017 */
[----:B------:R-:W-:Y:S01]  /*46210*/  IMAD.MOV.U32 R17, RZ, RZ, R22 ;  /* 0x000000ffff117224 */ /* 0x000fe200078e0016 */
[----:B--2---:R3:W-:Y:S01]  /*46220*/  STL.64 [R1+0x9320], R14 ;  /* 0x0093200e01007387 */ /* 0x0047e20000100a00 */
[----:B------:R-:W2:Y:S02]  /*46230*/  LDL.LU R12, [R1+0x820] ;  /* 0x00082000010c7983 */ /* 0x000ea40000300800 */
[----:B------:R-:W2:Y:S02]  /*46240*/  LDL.LU R13, [R1+0x824] ;  /* 0x00082400010d7983 */ /* 0x000ea40000300800 */
[----:B---3--:R-:W-:-:S02]  /*46250*/  IMAD.MOV.U32 R14, RZ, RZ, R10 ;  /* 0x000000ffff0e7224 */ /* 0x008fc400078e000a */
[----:B------:R-:W-:Y:S01]  /*46260*/  IMAD.MOV.U32 R15, RZ, RZ, R11 ;  /* 0x000000ffff0f7224 */ /* 0x000fe200078e000b */
[----:B------:R-:W3:Y:S01]  /*46270*/  LDL.LU R10, [R1+0x93e4] ;  /* 0x0093e400010a7983 */ /* 0x000ee20000300800 */
[----:B------:R-:W3:Y:S02]  /*46280*/  LDL.LU R11, [R1+0x93e0] ;  /* 0x0093e000010b7983 */ /* 0x000ee40000300800 */
[----:B------:R0:W-:Y:S02]  /*46290*/  STL.64 [R1+0x93b0], R16 ;  /* 0x0093b01001007387 */ /* 0x0001e40000100a00 */
[----:B0-----:R-:W-:Y:S02]  /*462a0*/  IMAD.MOV.U32 R16, RZ, RZ, R21 ;  /* 0x000000ffff107224 */ /* 0x001fe400078e0015 */
[----:B------:R-:W-:-:S05]  /*462b0*/  IMAD.MOV.U32 R17, RZ, RZ, R20 ;  /* 0x000000ffff117224 */ /* 0x000fca00078e0014 */
[----:B------:R-:W-:Y:S01]  /*462c0*/  STL.64 [R1+0x93c8], R16 ;  /* 0x0093c81001007387 */ /* 0x000fe20000100a00 */
[----:B------:R-:W-:Y:S03]  /*462d0*/  STL.64 [R1+0x9360], R14 ;  /* 0x0093600e01007387 */ /* 0x000fe60000100a00 */
[----:B--2---:R0:W-:Y:S04]  /*462e0*/  STL.64 [R1+0x9358], R12 ;  /* 0x0093580c01007387 */ /* 0x0041e80000100a00 */
        /* <DEDUP_REMOVED lines=18> */
[----:B------:R-:W-:-:S02]  /*46410*/  IMAD.MOV.U32 R16, RZ, RZ, R2 ;  /* 0x000000ffff107224 */ /* 0x000fc400078e0002 */
[----:B----4-:R-:W-:Y:S01]  /*46420*/  IMAD.MOV.U32 R17, RZ, RZ, R0 ;  /* 0x000000ffff117224 */ /* 0x010fe200078e0000 */
[----:B--2---:R-:W-:Y:S01]  /*46430*/  STL.64 [R1+0x93d8], R14 ;  /* 0x0093d80e01007387 */ /* 0x004fe20000100a00 */
[----:B------:R0:W-:Y:S03]  /*46440*/  STL.64 [R1+0x93d0], R12 ;  /* 0x0093d00c01007387 */ /* 0x0001e60000100a00 */
[----:B0-----:R-:W2:Y:S01]  /*46450*/  LDL.LU.64 R12, [R1+0x1050] ;  /* 0x00105000010c7983 */ /* 0x001ea20000300a00 */
[----:B------:R-:W2:Y:S02]  /*46460*/  LDL.LU.64 R14, [R1+0x1058] ;  /* 0x00105800010e7983 */ /* 0x000ea40000300a00 */
[----:B------:R-:W4:Y:S02]  /*46470*/  LDL.LU.64 R4, [R1+0x10c0] ;  /* 0x0010c00001047983 */ /* 0x000f240000300a00 */
[----:B------:R-:W4:Y:S01]  /*46480*/  LDL.LU.64 R6, [R1+0x10c8] ;  /* 0x0010c80001067983 */ /* 0x000f220000300a00 */
[----:B------:R-:W4:Y:S01]  /*46490*/  LDL.LU.64 R20, [R1+0x10b0] ;  /* 0x0010b00001147983 */ /* 0x000f220000300a00 */
[----:B------:R-:W4:Y:S02]  /*464a0*/  LDL.LU.64 R22, [R1+0x10b8] ;  /* 0x0010b80001167983 */ /* 0x000f240000300a00 */
[----:B------:R0:W-:Y:S02]  /*464b0*/  STL [R1+0x8d60], R8 ;  /* 0x008d600801007387 */ /* 0x0001e40000100800 */
[----:B------:R1:W-:Y:S01]  /*464c0*/  STL [R1+0x8d5c], R9 ;  /* 0x008d5c0901007387 */ /* 0x0003e20000100800 */
[----:B---3--:R3:W-:Y:S04]  /*464d0*/  STL.64 [R1+0x92e0], R10 ;  /* 0x0092e00a01007387 */ /* 0x0087e80000100a00 */
[----:B0-----:R-:W4:Y:S01]  /*464e0*/  LDL.LU R8, [R1+0x7f0] ;  /* 0x0007f00001087983 */ /* 0x001f220000300800 */
[----:B-1----:R-:W4:Y:S03]  /*464f0*/  LDL.LU R9, [R1+0x7f4] ;  /* 0x0007f40001097983 */ /* 0x002f260000300800 */
[----:B---3--:R-:W3:Y:S01]  /*46500*/  LDL.LU R10, [R1+0x7f8] ;  /* 0x0007f800010a7983 */ /* 0x008ee20000300800 */
[----:B------:R-:W3:Y:S01]  /*46510*/  LDL.LU R11, [R1+0x7fc] ;  /* 0x0007fc00010b7983 */ /* 0x000ee20000300800 */
[C---:B--2---:R-:W-:Y:S02]  /*46520*/  HMMA.16816.F32 R16, R24.reuse, R16, R12 ;  /* 0x000000101810723c */ /* 0x044fe4000000180c */
[----:B---3--:R-:W-:Y:S01]  /*46530*/  STL.64 [R1+0x92f8], R10 ;  /* 0x0092f80a01007387 */ /* 0x008fe20000100a00 */
[----:B----4-:R0:W-:Y:S03]  /*46540*/  STL.64 [R1+0x92f0], R8 ;  /* 0x0092f00801007387 */ /* 0x0101e60000100a00 */
[----:B0-----:R-:W2:Y:S01]  /*46550*/  LDL.LU R8, [R1+0x800] ;  /* 0x0008000001087983 */ /* 0x001ea20000300800 */
[----:B------:R-:W2:Y:S02]  /*46560*/  LDL.LU R9, [R1+0x804] ;  /* 0x0008040001097983 */ /* 0x000ea40000300800 */
[----:B------:R-:W2:Y:S02]  /*46570*/  LDL.LU R10, [R1+0x808] ;  /* 0x00080800010a7983 */ /* 0x000ea40000300800 */
[----:B------:R-:W2:Y:S01]  /*46580*/  LDL.LU R11, [R1+0x80c] ;  /* 0x00080c00010b7983 */ /* 0x000ea20000300800 */
[----:B------:R-:W3:Y:S01]  /*46590*/  LDL.LU.64 R14, [R1+0x93d8] ;  /* 0x0093d800010e7983 */ /* 0x000ee20000300a00 */
[----:B------:R-:W3:Y:S10]  /*465a0*/  LDL.LU.64 R12, [R1+0x93d0] ;  /* 0x0093d000010c7983 */ /* 0x000ef40000300a00 */
[----:B------:R0:W-:Y:S02]  /*465b0*/  STL.64 [R1+0x1050], R16 ;  /* 0x0010501001007387 */ /* 0x0001e40000100a00 */
[----:B------:R3:W-:Y:S01]  /*465c0*/  STL.64 [R1+0x1058], R18 ;  /* 0x0010581201007387 */ /* 0x0007e20000100a00 */
        /* <DEDUP_REMOVED lines=35> */
[----:B0-----:R-:W1:Y:S02]  /*46800*/  LDL.LU.64 R16, [R1+0x9350] ;  /* 0x0093500001107983 */ /* 0x001e640000300a00 */
[C---:B-1----:R-:W-:Y:S02]  /*46810*/  HMMA.16816.F32 R16, R24.reuse, R16, R4 ;  /* 0x000000101810723c */ /* 0x042fe40000001804 */
[----:B------:R-:W3:Y:S11]  /*46820*/  LDL.LU.64 R6, [R1+0x9348] ;  /* 0x0093480001067983 */ /* 0x000ef60000300a00 */
[----:B------:R-:W-:Y:S10]  /*46830*/  @!UPT UIADD3 URZ, URZ, URZ, URZ ;  /* 0x0000003f3f3ff290 */ /* 0x000ff4000fffe03f */
[----:B------:R-:W-:Y:S01]  /*46840*/  STL.64 [R1+0x13d0], R16 ;  /* 0x0013d01001007387 */ /* 0x000fe20000100a00 */
[----:B------:R0:W-:Y:S03]  /*46850*/  STL.64 [R1+0x13d8], R18 ;  /* 0x0013d81201007387 */ /* 0x0001e60000100a00 */
[----:B0-----:R-:W4:Y:S01]  /*46860*/  LDL.LU.64 R18, [R1+0x9340] ;  /* 0x0093400001127983 */ /* 0x001f220000300a00 */
[----:B------:R-:W2:Y:S02]  /*46870*/  LDL.LU.64 R16, [R1+0x9338] ;  /* 0x0093380001107983 */ /* 0x000ea40000300a00 */
[----:B--2---:R-:W-:Y:S01]  /*46880*/  HMMA.16816.F32 R24, R24, R16, R20 ;  /* 0x000000101818723c */ /* 0x004fe20000001814 */
[----:B------:R-:W3:Y:S01]  /*46890*/  LDL.LU.64 R22, [R1+0x9330] ;  /* 0x0093300001167983 */ /* 0x000ee20000300a00 */
[----:B------:R-:W3:Y:S11]  /*468a0*/  LDL.LU.64 R20, [R1+0x9328] ;  /* 0x0093280001147983 */ /* 0x000ef60000300a00 */
[----:B------:R-:W-:Y:S10]  /*468b0*/  @!UPT UIADD3 URZ, URZ, URZ, URZ ;  /* 0x0000003f3f3ff290 */ /* 0x000ff4000fffe03f */
[----:B------:R0:W-:Y:S01]  /*468c0*/  STL.64 [R1+0x13c0], R24 ;  /* 0x0013c01801007387 */ /* 0x0001e20000100a00 */
[----:B------:R1:W-:Y:S03]  /*468d0*/  STL.64 [R1+0x13c8], R26 ;  /* 0x0013c81a01007387 */ /* 0x0003e60000100a00 */
[----:B0-----:R-:W2:Y:S01]  /*468e0*/  LDL.LU R24, [R1+0x7d0] ;  /* 0x0007d00001187983 */ /* 0x001ea20000300800 */
[----:B------:R-:W2:Y:S02]  /*468f0*/  LDL.LU R25, [R1+0x7d4] ;  /* 0x0007d40001197983 */ /* 0x000ea40000300800 */
[----:B-1----:R-:W2:Y:S02]  /*46900*/  LDL.LU R26, [R1+0x7d8] ;  /* 0x0007d800011a7983 */ /* 0x002ea40000300800 */
[----:B------:R-:W2:Y:S01]  /*46910*/  LDL.LU R27, [R1+0x7dc] ;  /* 0x0007dc00011b7983 */ /* 0x000ea20000300800 */
[C---:B---3--:R-:W-:Y:S01]  /*46920*/  HMMA.16816.F32 R4, R20.reuse, R6, R12 ;  /* 0x000000061404723c */ /* 0x048fe2000000180c */
[----:B--2---:R-:W-:Y:S01]  /*46930*/  STL.64 [R1+0x92d0], R26 ;  /* 0x0092d01a01007387 */ /* 0x004fe20000100a00 */
[----:B------:R0:W-:Y:S03]  /*46940*/  STL.64 [R1+0x92c8], R24 ;  /* 0x0092c81801007387 */ /* 0x0001e60000100a00 */
[----:B0-----:R-:W2:Y:S01]  /*46950*/  LDL.LU R24, [R1+0x7e0] ;  /* 0x0007e00001187983 */ /* 0x001ea20000300800 */
[----:B------:R-:W2:Y:S02]  /*46960*/  LDL.LU R25, [R1+0x7e4] ;  /* 0x0007e40001197983 */ /* 0x000ea40000300800 */
[----:B------:R-:W2:Y:S02]  /*46970*/  LDL.LU R26, [R1+0x7e8] ;  /* 0x0007e800011a7983 */ /* 0x000ea40000300800 */
[----:B------:R-:W2:Y:S01]  /*46980*/  LDL.LU R27, [R1+0x7ec] ;  /* 0x0007ec00011b7983 */ /* 0x000ea20000300800 */
[----:B----4-:R0:W-:Y:S04]  /*46990*/  STL.64 [R1+0x9220], R18 ;  /* 0x0092201201007387 */ /* 0x0101e80000100a00 */
[----:B0-----:R-:W3:Y:S01]  /*469a0*/  LDL.64 R18, [R1+0x38] ;  /* 0x0000380001127983 */ /* 0x001ee20000100a00 */
[----:B------:R-:W4:Y:S07]  /*469b0*/  LDL.LU.64 R14, [R1+0x9320] ;  /* 0x00932000010e7983 */ /* 0x000f2e0000300a00 */
[----:B------:R-:W-:Y:S02]  /*469c0*/  STL.64 [R1+0x13b0], R4 ;  /* 0x0013b00401007387 */ /* 0x000fe40000100a00 */
[----:B------:R0:W-:Y:S02]  /*469d0*/  STL.64 [R1+0x13b8], R6 ;  /* 0x0013b80601007387 */ /* 0x0001e40000100a00 */
[----:B0-----:R-:W4:Y:S01]  /*469e0*/  LDL.LU.64 R6, [R1+0x9318] ;  /* 0x0093180001067983 */ /* 0x001f220000300a00 */
[----:B------:R-:W4:Y:S02]  /*469f0*/  LDL.LU.64 R4, [R1+0x9310] ;  /* 0x0093100001047983 */ /* 0x000f240000300a00 */
[C---:B----4-:R-:W-:Y:S01]  /*46a00*/  HMMA.16816.F32 R4, R20.reuse, R14, R4 ;  /* 0x0000000e1404723c */ /* 0x050fe20000001804 */
[----:B------:R-:W-:Y:S11]  /*46a10*/  IMAD.MOV.U32 R2, RZ, RZ, R15 ;  /* 0x000000ffff027224 */ /* 0x000ff600078e000f */
[----:B------:R-:W-:Y:S11]  /*46a20*/  @!UPT UIADD3 URZ, URZ, URZ, URZ ;  /* 0x0000003f3f3ff290 */ /* 0x000ff6000fffe03f */
[----:B------:R0:W-:Y:S01]  /*46a30*/  STL.64 [R1+0x13a0], R4 ;  /* 0x0013a00401007387 */ /* 0x0001e20000100a00 */
[----:B------:R1:W-:Y:S02]  /*46a40*/  STL.64 [R1+0x13a8], R6 ;  /* 0x0013a80601007387 */ /* 0x0003e40000100a00 */
[----:B0-----:R-:W-:Y:S01]  /*46a50*/  IMAD.MOV.U32 R4, RZ, RZ, R14 ;  /* 0x000000ffff047224 */ /* 0x001fe200078e000e */
[----:B-1----:R-:W4:Y:S01]  /*46a60*/  LDL.LU.64 R6, [R1+0x9308] ;  /* 0x0093080001067983 */ /* 0x002f220000300a00 */
[----:B------:R-:W2:Y:S02]  /*46a70*/  LDL.LU.64 R14, [R1+0x9300] ;  /* 0x00930000010e7983 */ /* 0x000ea40000300a00 */
[C---:B--2---:R-:W-:Y:S01]  /*46a80*/  HMMA.16816.F32 R12, R20.reuse, R14, R8 ;  /* 0x0000000e140c723c */ /* 0x044fe20000001808 */
[----:B------:R-:W2:Y:S01]  /*46a90*/  LDL.LU.64 R10, [R1+0x92f8] ;  /* 0x0092f800010a7983 */ /* 0x000ea20000300a00 */
[----:B------:R-:W2:Y:S11]  /*46aa0*/  LDL.LU.64 R8, [R1+0x92f0] ;  /* 0x0092f00001087983 */ /* 0x000eb60000300a00 */
[----:B------:R-:W-:Y:S10]  /*46ab0*/  @!UPT UIADD3 URZ, URZ, URZ, URZ ;  /* 0x0000003f3f3ff290 */ /* 0x000ff4000fffe03f */
[----:B------:R-:W-:Y:S01]  /*46ac0*/  STL.64 [R1+0x1390], R12 ;  /* 0x0013900c01007387 */ /* 0x000fe20000100a00 */
[----:B------:R0:W-:Y:S03]  /*46ad0*/  STL.64 [R1+0x1398], R14 ;  /* 0x0013980e01007387 */ /* 0x0001e60000100a00 */
[----:B0-----:R-:W2:Y:S02]  /*46ae0*/  LDL.LU.64 R14, [R1+0x92e8] ;  /* 0x0092e800010e7983 */ /* 0x001ea40000300a00 */
[C---:B--2---:R-:W-:Y:S11]  /*46af0*/  HMMA.16816.F32 R8, R20.reuse, R14, R8 ;  /* 0x0000000e1408723c */ /* 0x044ff60000001808 */
[----:B------:R-:W-:Y:S11]  /*46b00*/  @!UPT UIADD3 URZ, URZ, URZ, URZ ;  /* 0x0000003f3f3ff290 */ /* 0x000ff6000fffe03f */
[----:B------:R-:W-:Y:S01]  /*46b10*/  @!UPT UIADD3 URZ, URZ, URZ, URZ ;  /* 0x0000003f3f3ff290 */ /* 0x000fe2000fffe03f */
[----:B------:R-:W-:Y:S01]  /*46b20*/  STL.64 [R1+0x1380], R8 ;  /* 0x0013800801007387 */ /* 0x000fe20000100a00 */
[----:B------:R0:W-:Y:S03]  /*46b30*/  STL.64 [R1+0x1388], R10 ;  /* 0x0013880a01007387 */ /* 0x0001e60000100a00 */
[----:B0-----:R-:W2:Y:S01]  /*46b40*/  LDL.LU.64 R10, [R1+0x92e0] ;  /* 0x0092e000010a7983 */ /* 0x001ea20000300a00 */
[----:B------:R0:W-:Y:S02]  /*46b50*/  STL.64 [R1+0x9268], R14 ;  /* 0x0092680e01007387 */ /* 0x0001e40000100a00 */
[----:B----4-:R-:W-:Y:S02]  /*46b60*/  IMAD.MOV.U32 R12, RZ, RZ, R6 ;  /* 0x000000ffff0c7224 */ /* 0x010fe400078e0006 */
[----:B------:R-:W-:Y:S01]  /*46b70*/  IMAD.MOV.U32 R13, RZ, RZ, R7 ;  /* 0x000000ffff0d7224 */ /* 0x000fe200078e0007 */
[----:B------:R-:W4:Y:S01]  /*46b80*/  LDL.LU R6, [R1+0x92dc] ;  /* 0x0092dc0001067983 */ /* 0x000f220000300800 */
[----:B------:R-:W4:Y:S03]  /*46b90*/  LDL.LU R7, [R1+0x92d8] ;  /* 0x0092d80001077983 */ /* 0x000f260000300800 */
[----:B0-----:R-:W3:Y:S01]  /*46ba0*/  LDL.LU R14, [R1+0xc18] ;  /* 0x000c1800010e7983 */ /* 0x001ee20000300800 */
[----:B------:R-:W3:Y:S01]  /*46bb0*/  LDL.LU R15, [R1+0xc1c] ;  /* 0x000c1c00010f7983 */ /* 0x000ee20000300800 */
[C---:B--2---:R-:W-:Y:S11]  /*46bc0*/  HMMA.16816.F32 R24, R20.reuse, R10, R24 ;  /* 0x0000000a1418723c */ /* 0x044ff60000001818 */
[----:B------:R-:W-:Y:S11]  /*46bd0*/  @!UPT UIADD3 URZ, URZ, URZ, URZ ;  /* 0x0000003f3f3ff290 */ /* 0x000ff6000fffe03f */
[----:B------:R-:W-:Y:S01]  /*46be0*/  @!UPT UIADD3 URZ, URZ, URZ, URZ ;  /* 0x0000003f3f3ff290 */ /* 0x000fe2000fffe03f */
[----:B------:R-:W-:Y:S01]  /*46bf0*/  STL.64 [R1+0x1370], R24 ;  /* 0x0013701801007387 */ /* 0x000fe20000100a00 */
[----:B------:R0:W-:Y:S03]  /*46c00*/  STL.64 [R1+0x1378], R26 ;  /* 0x0013781a01007387 */ /* 0x0001e60000100a00 */
[----:B0-----:R-:W2:Y:S01]  /*46c10*/  LDL.LU.64 R26, [R1+0x92d0] ;  /* 0x0092d000011a7983 */ /* 0x001ea20000300a00 */
[----:B------:R-:W2:Y:S02]  /*46c20*/  LDL.LU.64 R24, [R1+0x92c8] ;  /* 0x0092c80001187983 */ /* 0x000ea40000300a00 */
[----:B------:R-:W-:Y:S02]  /*46c30*/  STL [R1+0x91c4], R10 ;  /* 0x0091c40a01007387 */ /* 0x000fe40000100800 */
[----:B------:R2:W-:Y:S01]  /*46c40*/  STL [R1+0x91c0], R11 ;  /* 0x0091c00b01007387 */ /* 0x0005e20000100800 */
[C---:B---3--:R-:W-:Y:S01]  /*46c50*/  HMMA.16816.F32 R12, R20.reuse, R18, R12 ;  /* 0x00000012140c723c */ /* 0x048fe2000000180c */
[----:B----4-:R-:W-:Y:S07]  /*46c60*/  STL.64 [R1+0x91b8], R6 ;  /* 0x0091b80601007387 */ /* 0x010fee0000100a00 */
[----:B--2---:R-:W-:Y:S01]  /*46c70*/  HMMA.16816.F32 R8, R20, R6, R24 ;  /* 0x000000061408723c */ /* 0x004fe20000001818 */
[----:B------:R-:W0:Y:S11]  /*46c80*/  LDSM.16.MT88.4 R24, [R3+0x4100] ;  /* 0x004100000318783b */ /* 0x000e360000004200 */
[----:B------:R-:W-:Y:S11]  /*46c90*/  @!UPT UIADD3 URZ, URZ, URZ, URZ ;  /* 0x0000003f3f3ff290 */ /* 0x000ff6000fffe03f */
[----:B------:R1:W-:Y:S01]  /*46ca0*/  STL.64 [R1+0x1360], R8 ;  /* 0x0013600801007387 */ /* 0x0003e20000100a00 */
[----:B------:R-:W-:Y:S02]  /*46cb0*/  STL.64 [R1+0x1368], R10 ;  /* 0x0013680a01007387 */ /* 0x000fe40000100a00 */
[----:B-1----:R-:W-:Y:S01]  /*46cc0*/  IMAD.MOV.U32 R9, RZ, RZ, R18 ;  /* 0x000000ffff097224 */ /* 0x002fe200078e0012 */
[----:B0-----:R-:W-:Y:S01]  /*46cd0*/  STL.64 [R1+0x90e8], R26 ;  /* 0x0090e81a01007387 */ /* 0x001fe20000100a00 */
[----:B------:R0:W-:Y:S02]  /*46ce0*/  STL.64 [R1+0x90e0], R24 ;  /* 0x0090e01801007387 */ /* 0x0001e40000100a00 */
[----:B------:R-:W-:Y:S02]  /*46cf0*/  STL.64 [R1+0x1a00], R12 ;  /* 0x001a000c01007387 */ /* 0x000fe40000100a00 */
[----:B------:R-:W-:Y:S01]  /*46d00*/  STL.64 [R1+0x1a08], R14 ;  /* 0x001a080e01007387 */ /* 0x000fe20000100a00 */
[----:B------:R-:W-:Y:S04]  /*46d10*/  STL [R1+0x9288], R9 ;  /* 0x0092880901007387 */ /* 0x000fe80000100800 */
[----:B0-----:R-:W2:Y:S01]  /*46d20*/  LDL.LU R24, [R1+0x790] ;  /* 0x0007900001187983 */ /* 0x001ea20000300800 */
[----:B------:R-:W2:Y:S02]  /*46d30*/  LDL.LU R25, [R1+0x794] ;  /* 0x0007940001197983 */ /* 0x000ea40000300800 */
[----:B------:R-:W3:Y:S02]  /*46d40*/  LDL.LU R26, [R1+0x798] ;  /* 0x00079800011a7983 */ /* 0x000ee40000300800 */
[----:B------:R-:W3:Y:S02]  /*46d50*/  LDL.LU R27, [R1+0x79c] ;  /* 0x00079c00011b7983 */ /* 0x000ee40000300800 */
[----:B---3--:R0:W-:Y:S01]  /*46d60*/  STL.64 [R1+0x91e0], R26 ;  /* 0x0091e01a01007387 */ /* 0x0081e20000100a00 */
[----:B--2---:R-:W-:Y:S02]  /*46d70*/  STL.64 [R1+0x91d8], R24 ;  /* 0x0091d81801007387 */ /* 0x004fe40000100a00 */
[----:B0-----:R-:W-:-:S02]  /*46d80*/  IMAD.MOV.U32 R26, RZ, RZ, R4 ;  /* 0x000000ffff1a7224 */ /* 0x001fc400078e0004 */
[----:B------:R-:W-:-:S05]  /*46d90*/  IMAD.MOV.U32 R27, RZ, RZ, R2 ;  /* 0x000000ffff1b7224 */ /* 0x000fca00078e0002 */
[----:B------:R0:W-:Y:S04]  /*46da0*/  STL.64 [R1+0x91f0], R26 ;  /* 0x0091f01a01007387 */ /* 0x0001e80000100a00 */
[----:B0-----:R-:W2:Y:S04]  /*46db0*/  LDL.64 R26, [R1+0x28] ;  /* 0x00002800011a7983 */ /* 0x001ea80000100a00 */
[----:B--2---:R0:W-:Y:S01]  /*46dc0*/  STL.64 [R1+0x9218], R26 ;  /* 0x0092181a01007387 */ /* 0x0041e20000100a00 */
[----:B------:R-:W2:Y:S02]  /*46dd0*/  LDL.LU R24, [R1+0x7c0] ;  /* 0x0007c00001187983 */ /* 0x000ea40000300800 */
[----:B------:R-:W2:Y:S01]  /*46de0*/  LDL.LU R25, [R1+0x7c4] ;  /* 0x0007c40001197983 */ /* 0x000ea20000300800 */
[----:B0-----:R-:W3:Y:S01]  /*46df0*/  LDL.LU R26, [R1+0x7c8] ;  /* 0x0007c800011a7983 */ /* 0x001ee20000300800 */
[----:B------:R-:W3:Y:S02]  /*46e00*/  LDL.LU R27, [R1+0x7cc] ;  /* 0x0007cc00011b7983 */ /* 0x000ee40000300800 */
[----:B------:R-:W-:Y:S01]  /*46e10*/  IMAD.MOV.U32 R0, RZ, RZ, R19 ;  /* 0x000000ffff007224 */ /* 0x000fe200078e0013 */
[----:B---3--:R-:W-:Y:S01]  /*46e20*/  STL.64 [R1+0x9230], R26 ;  /* 0x0092301a01007387 */ /* 0x008fe20000100a00 */
[----:B--2---:R-:W-:Y:S02]  /*46e30*/  STL.64 [R1+0x9228], R24 ;  /* 0x0092281801007387 */ /* 0x004fe40000100a00 */
[----:B------:R-:W2:Y:S02]  /*46e40*/  LDL R18, [R1+0x58] ;  /* 0x0000580001127983 */ /* 0x000ea40000100800 */
[----:B------:R-:W2:Y:S02]  /*46e50*/  LDL R19, [R1+0x5c] ;  /* 0x00005c0001137983 */ /* 0x000ea40000100800 */
[----:B--2---:R0:W-:Y:S04]  /*46e60*/  STL.64 [R1+0x9238], R18 ;  /* 0x0092381201007387 */ /* 0x0041e80000100a00 */
[----:B0-----:R-:W2:Y:S04]  /*46e70*/  LDL.64 R18, [R1+0x68] ;  /* 0x0000680001127983 */ /* 0x001ea80000100a00 */
[----:B--2---:R0:W-:Y:S01]  /*46e80*/  STL.64 [R1+0x9250], R18 ;  /* 0x0092501201007387 */ /* 0x0041e20000100a00 */
[----:B------:R-:W2:Y:S02]  /*46e90*/  LDL.LU R24, [R1+0xb90] ;  /* 0x000b900001187983 */ /* 0x000ea40000300800 */
[----:B------:R-:W2:Y:S02]  /*46ea0*/  LDL.LU R25, [R1+0xb94] ;  /* 0x000b940001197983 */ /* 0x000ea40000300800 */
[----:B------:R-:W3:Y:S01]  /*46eb0*/  LDL.LU R26, [R1+0xb98] ;  /* 0x000b9800011a7983 */ /* 0x000ee20000300800 */
[----:B------:R-:W3:Y:S04]  /*46ec0*/  LDL.LU R27, [R1+0xb9c] ;  /* 0x000b9c00011b7983 */ /* 0x000ee80000300800 */
[----:B0-----:R-:W4:Y:S04]  /*46ed0*/  LDL R18, [R1+0x78] ;  /* 0x0000780001127983 */ /* 0x001f280000100800 */
[----:B------:R-:W4:Y:S04]  /*46ee0*/  LDL R19, [R1+0x7c] ;  /* 0x00007c0001137983 */ /* 0x000f280000100800 */
[----:B----4-:R-:W-:Y:S01]  /*46ef0*/  STL.64 [R1+0x9270], R18 ;  /* 0x0092701201007387 */ /* 0x010fe20000100a00 */
[----:B---3--:R-:W-:Y:S02]  /*46f00*/  STL.64 [R1+0x9248], R26 ;  /* 0x0092481a01007387 */ /* 0x008fe40000100a00 */
[----:B--2---:R0:W-:Y:S02]  /*46f10*/  STL.64 [R1+0x9240], R24 ;  /* 0x0092401801007387 */ /* 0x0041e40000100a00 */
[----:B0-----:R-:W2:Y:S01]  /*46f20*/  LDL.LU R24, [R1+0xba0] ;  /* 0x000ba00001187983 */ /* 0x001ea20000300800 */
[----:B------:R-:W2:Y:S02]  /*46f30*/  LDL.LU R25, [R1+0xba4] ;  /* 0x000ba40001197983 */ /* 0x000ea40000300800 */
[----:B------:R-:W3:Y:S02]  /*46f40*/  LDL.LU R26, [R1+0xba8] ;  /* 0x000ba800011a7983 */ /* 0x000ee40000300800 */
[----:B------:R-:W3:Y:S01]  /*46f50*/  LDL.LU R27, [R1+0xbac] ;  /* 0x000bac00011b7983 */ /* 0x000ee20000300800 */
[----:B------:R-:W4:Y:S01]  /*46f60*/  LDL.LU R16, [R1+0xbc0] ;  /* 0x000bc00001107983 */ /* 0x000f220000300800 */
        /* <DEDUP_REMOVED lines=10> */
[----:B------:R-:W2:Y:S02]  /*47010*/  LDL.LU R11, [R1+0xbdc] ;  /* 0x000bdc00010b7983 */ /* 0x000ea40000300800 */
[----:B--2---:R0:W-:Y:S01]  /*47020*/  STL.64 [R1+0x9298], R10 ;  /* 0x0092980a01007387 */ /* 0x0041e20000100a00 */
[----:B------:R-:W-:Y:S03]  /*47030*/  STL.64 [R1+0x9290], R8 ;  /* 0x0092900801007387 */ /* 0x000fe60000100a00 */
[----:B0-----:R-:W2:Y:S04]  /*47040*/  LDL.64 R10, [R1+0xa8] ;  /* 0x0000a800010a7983 */ /* 0x001ea80000100a00 */
[----:B--2---:R0:W-:Y:S04]  /*47050*/  STL.64 [R1+0x92a8], R10 ;  /* 0x0092a80a01007387 */ /* 0x0041e80000100a00 */
[----:B0-----:R-:W2:Y:S04]  /*47060*/  LDL R10, [R1+0xb8] ;  /* 0x0000b800010a7983 */ /* 0x001ea80000100800 */
[----:B------:R-:W2:Y:S04]  /*47070*/  LDL R11, [R1+0xbc] ;  /* 0x0000bc00010b7983 */ /* 0x000ea80000100800 */
[----:B--2---:R0:W-:Y:S04]  /*47080*/  STL.64 [R1+0x92c0], R10 ;  /* 0x0092c00a01007387 */ /* 0x0041e80000100a00 */
[----:B0-----:R-:W2:Y:S01]  /*47090*/  LDL.64 R10, [R1+0xc8] ;  /* 0x0000c800010a7983 */ /* 0x001ea20000100a00 */
[----:B------:R0:W-:Y:S02]  /*470a0*/  STL.64 [R1+0x9280], R18 ;  /* 0x0092801201007387 */ /* 0x0001e40000100a00 */
[----:B----4-:R1:W-:Y:S01]  /*470b0*/  STL.64 [R1+0x9278], R16 ;  /* 0x0092781001007387 */ /* 0x0103e20000100a00 */
[----:B0-----:R-:W4:Y:S04]  /*470c0*/  LDL.64 R18, [R1+0x98] ;  /* 0x0000980001127983 */ /* 0x001f280000100a00 */
[----:B----4-:R0:W-:Y:S01]  /*470d0*/  STL.64 [R1+0x92a0], R18 ;  /* 0x0092a01201007387 */ /* 0x0101e20000100a00 */
[----:B-1----:R-:W4:Y:S02]  /*470e0*/  LDL.LU R16, [R1+0xbe0] ;  /* 0x000be00001107983 */ /* 0x002f240000300800 */
[----:B------:R-:W4:Y:S01]  /*470f0*/  LDL.LU R17, [R1+0xbe4] ;  /* 0x000be40001117983 */ /* 0x000f220000300800 */
[----:B0-----:R-:W3:Y:S01]  /*47100*/  LDL.LU R18, [R1+0xbe8] ;  /* 0x000be80001127983 */ /* 0x001ee20000300800 */
[----:B------:R-:W3:Y:S01]  /*47110*/  LDL.LU R19, [R1+0xbec] ;  /* 0x000bec0001137983 */ /* 0x000ee20000300800 */
[----:B--2---:R-:W-:Y:S02]  /*47120*/  HMMA.16816.F32 R4, R20, R10, R4 ;  /* 0x0000000a1404723c */ /* 0x004fe40000001804 */
[----:B---3--:R-:W-:Y:S01]  /*47130*/  STL.64 [R1+0x92b8], R18 ;  /* 0x0092b81201007387 */ /* 0x008fe20000100a00 */
[----:B----4-:R0:W-:Y:S03]  /*47140*/  STL.64 [R1+0x92b0], R16 ;  /* 0x0092b01001007387 */ /* 0x0101e60000100a00 */
[----:B0-----:R-:W2:Y:S01]  /*47150*/  LDL.LU R16, [R1+0xbf0] ;  /* 0x000bf00001107983 */ /* 0x001ea20000300800 */
[----:B------:R-:W2:Y:S02]  /*47160*/  LDL.LU R17, [R1+0xbf4] ;  /* 0x000bf40001117983 */ /* 0x000ea40000300800 */
[----:B------:R-:W2:Y:S02]  /*47170*/  LDL.LU R18, [R1+0xbf8] ;  /* 0x000bf80001127983 */ /* 0x000ea40000300800 */
[----:B------:R-:W2:Y:S01]  /*47180*/  LDL.LU R19, [R1+0xbfc] ;  /* 0x000bfc0001137983 */ /* 0x000ea20000300800 */
[----:B------:R-:W3:Y:S01]  /*47190*/  LDL.64 R14, [R1+0x88] ;  /* 0x00008800010e7983 */ /* 0x000ee20000100a00 */
[----:B------:R-:W-:Y:S02]  /*471a0*/  STL.64 [R1+0x9260], R26 ;  /* 0x0092601a01007387 */ /* 0x000fe40000100a00 */
[----:B------:R0:W-:Y:S02]  /*471b0*/  STL.64 [R1+0x9258], R24 ;  /* 0x0092581801007387 */ /* 0x0001e40000100a00 */
[----:B0-----:R-:W4:Y:S01]  /*471c0*/  LDL.LU R24, [R1+0xbb0] ;  /* 0x000bb00001187983 */ /* 0x001f220000300800 */
[----:B------:R-:W4:Y:S02]  /*471d0*/  LDL.LU R25, [R1+0xbb4] ;  /* 0x000bb40001197983 */ /* 0x000f240000300800 */
[----:B------:R-:W4:Y:S02]  /*471e0*/  LDL.LU R26, [R1+0xbb8] ;  /* 0x000bb800011a7983 */ /* 0x000f240000300800 */
[----:B------:R-:W4:Y:S01]  /*471f0*/  LDL.LU R27, [R1+0xbbc] ;  /* 0x000bbc00011b7983 */ /* 0x000f220000300800 */
[----:B------:R0:W-:Y:S01]  /*47200*/  STL.64 [R1+0x19f0], R4 ;  /* 0x0019f00401007387 */ /* 0x0001e20000100a00 */
[----:B------:R-:W-:Y:S02]  /*47210*/  STL.64 [R1+0x19f8], R6 ;  /* 0x0019f80601007387 */ /* 0x000fe40000100a00 */
[----:B0-----:R-:W-:-:S02]  /*47220*/  IMAD.MOV.U32 R5, RZ, RZ, R10 ;  /* 0x000000ffff057224 */ /* 0x001fc400078e000a */
[----:B------:R-:W-:Y:S02]  /*47230*/  IMAD.MOV.U32 R4, RZ, RZ, R11 ;  /* 0x000000ffff047224 */ /* 0x000fe400078e000b */
[----:B------:R-:W2:Y:S02]  /*47240*/  LDL.LU.64 R10, [R1+0x92c0] ;  /* 0x0092c000010a7983 */ /* 0x000ea40000300a00 */
[C---:B--2---:R-:W-:Y:S02]  /*47250*/  HMMA.16816.F32 R8, R20.reuse, R10, R16 ;  /* 0x0000000a1408723c */ /* 0x044fe40000001810 */
[----:B------:R-:W2:Y:S01]  /*47260*/  LDL.LU.64 R18, [R1+0x92b8] ;  /* 0x0092b80001127983 */ /* 0x000ea20000300a00 */
[----:B------:R-:W2:Y:S11]  /*47270*/  LDL.LU.64 R16, [R1+0x92b0] ;  /* 0x0092b00001107983 */ /* 0x000eb60000300a00 */
[----:B------:R-:W-:Y:S09]  /*47280*/  @!UPT UIADD3 URZ, URZ, URZ, URZ ;  /* 0x0000003f3f3ff290 */ /* 0x000ff2000fffe03f */
[----:B------:R-:W-:Y:S01]  /*47290*/  STL.64 [R1+0x19e0], R8 ;  /* 0x0019e00801007387 */ /* 0x000fe20000100a00 */
[----:B------:R0:W-:Y:S03]  /*472a0*/  STL.64 [R1+0x19e8], R10 ;  /* 0x0019e80a01007387 */ /* 0x0001e60000100a00 */
        /* <DEDUP_REMOVED lines=10> */
[----:B------:R0:W-:Y:S01]  /*47350*/  STL.64 [R1+0x91d0], R6 ;  /* 0x0091d00601007387 */ /* 0x0001e20000100a00 */
[----:B------:R1:W-:Y:S04]  /*47360*/  STL.64 [R1+0x91c8], R4 ;  /* 0x0091c80401007387 */ /* 0x0003e80000100a00 */
[----:B0-----:R-:W2:Y:S04]  /*47370*/  LDL.64 R6, [R1+0x8] ;  /* 0x0000080001067983 */ /* 0x001ea80000100a00 */
[----:B--2---:R0:W-:Y:S01]  /*47380*/  STL.64 [R1+0x91e8], R6 ;  /* 0x0091e80601007387 */ /* 0x0041e20000100a00 */
[----:B-1----:R-:W2:Y:S02]  /*47390*/  LDL.LU R4, [R1+0x7a0] ;  /* 0x0007a00001047983 */ /* 0x002ea40000300800 */
[----:B------:R-:W2:Y:S01]  /*473a0*/  LDL.LU R5, [R1+0x7a4] ;  /* 0x0007a40001057983 */ /* 0x000ea20000300800 */
[----:B0-----:R-:W2:Y:S01]  /*473b0*/  LDL.LU R6, [R1+0x7a8] ;  /* 0x0007a80001067983 */ /* 0x001ea20000300800 */
[----:B------:R-:W2:Y:S01]  /*473c0*/  LDL.LU R7, [R1+0x7ac] ;  /* 0x0007ac0001077983 */ /* 0x000ea20000300800 */
[C---:B------:R-:W-:Y:S01]  /*473d0*/  HMMA.16816.F32 R8, R20.reuse, R18, R8 ;  /* 0x000000121408723c */ /* 0x040fe20000001808 */
[----:B------:R-:W-:Y:S01]  /*473e0*/  IMAD.MOV.U32 R29, RZ, RZ, R19 ;  /* 0x000000ffff1d7224 */ /* 0x000fe200078e0013 */
[----:B--2---:R-:W-:Y:S01]  /*473f0*/  STL.64 [R1+0x9200], R6 ;  /* 0x0092000601007387 */ /* 0x004fe20000100a00 */
[----:B------:R0:W-:Y:S03]  /*47400*/  STL.64 [R1+0x91f8], R4 ;  /* 0x0091f80401007387 */ /* 0x0001e60000100a00 */
[----:B0-----:R-:W2:Y:S01]  /*47410*/  LDL.LU R4, [R1+0x7b0] ;  /* 0x0007b00001047983 */ /* 0x001ea20000300800 */
[----:B------:R-:W2:Y:S02]  /*47420*/  LDL.LU R5, [R1+0x7b4] ;  /* 0x0007b40001057983 */ /* 0x000ea40000300800 */
[----:B------:R-:W2:Y:S02]  /*47430*/  LDL.LU R6, [R1+0x7b8] ;  /* 0x0007b80001067983 */ /* 0x000ea40000300800 */
[----:B------:R-:W2:Y:S11]  /*47440*/  LDL.LU R7, [R1+0x7bc] ;  /* 0x0007bc0001077983 */ /* 0x000eb60000300800 */
[----:B------:R-:W-:Y:S01]  /*47450*/  @!UPT UIADD3 URZ, URZ, URZ, URZ ;  /* 0x0000003f3f3ff290 */ /* 0x000fe2000fffe03f */
[----:B------:R0:W-:Y:S01]  /*47460*/  STL.64 [R1+0x19c0], R8 ;  /* 0x0019c00801007387 */ /* 0x0001e20000100a00 */
[----:B------:R1:W-:Y:S03]  /*47470*/  STL.64 [R1+0x19c8], R10 ;  /* 0x0019c80a01007387 */ /* 0x0003e60000100a00 */
[----:B0-----:R-:W2:Y:S01]  /*47480*/  LDL.LU R9, [R1+0x9288] ;  /* 0x0092880001097983 */ /* 0x001ea20000300800 */
[----:B-1----:R-:W-:Y:S02]  /*47490*/  IMAD.MOV.U32 R11, RZ, RZ, R18 ;  /* 0x000000ffff0b7224 */ /* 0x002fe400078e0012 */
[----:B------:R-:W3:Y:S02]  /*474a0*/  LDL.LU.64 R18, [R1+0x9280] ;  /* 0x0092800001127983 */ /* 0x000ee40000300a00 */
[----:B------:R-:W3:Y:S02]  /*474b0*/  LDL.LU.64 R16, [R1+0x9278] ;  /* 0x0092780001107983 */ /* 0x000ee40000300a00 */
[C---:B---3--:R-:W-:Y:S11]  /*474c0*/  HMMA.16816.F32 R16, R20.reuse, R14, R16 ;  /* 0x0000000e1410723c */ /* 0x048ff60000001810 */
[----:B------:R-:W-:Y:S11]  /*474d0*/  @!UPT UIADD3 URZ, URZ, URZ, URZ ;  /* 0x0000003f3f3ff290 */ /* 0x000ff6000fffe03f */
[----:B------:R-:W-:Y:S01]  /*474e0*/  @!UPT UIADD3 URZ, URZ, URZ, URZ ;  /* 0x0000003f3f3ff290 */ /* 0x000fe2000fffe03f */
[----:B------:R-:W-:Y:S01]  /*474f0*/  STL.64 [R1+0x19b0], R16 ;  /* 0x0019b01001007387 */ /* 0x000fe20000100a00 */
[----:B------:R0:W-:Y:S03]  /*47500*/  STL.64 [R1+0x19b8], R18 ;  /* 0x0019b81201007387 */ /* 0x0001e60000100a00 */
[----:B0-----:R-:W4:Y:S01]  /*47510*/  LDL.LU.64 R18, [R1+0x9270] ;  /* 0x0092700001127983 */ /* 0x001f220000300a00 */
[----:B------:R-:W-:Y:S02]  /*47520*/  IMAD.MOV.U32 R10, RZ, RZ, R14 ;  /* 0x000000ffff0a7224 */ /* 0x000fe400078e000e */
[----:B------:R-:W-:Y:S02]  /*47530*/  IMAD.MOV.U32 R12, RZ, RZ, R15 ;  /* 0x000000ffff0c7224 */ /* 0x000fe400078e000f */
[----:B------:R-:W3:Y:S01]  /*47540*/  LDL.LU.64 R14, [R1+0x9268] ;  /* 0x00926800010e7983 */ /* 0x000ee20000300a00 */
[C---:B----4-:R-:W-:Y:S03]  /*47550*/  HMMA.16816.F32 R16, R20.reuse, R18, R24 ;  /* 0x000000121410723c */ /* 0x050fe60000001818 */
[----:B------:R-:W4:Y:S01]  /*47560*/  LDL.LU.64 R26, [R1+0x9260] ;  /* 0x00926000011a7983 */ /* 0x000f220000300a00 */
[----:B------:R-:W4:Y:S11]  /*47570*/  LDL.LU.64 R24, [R1+0x9258] ;  /* 0x0092580001187983 */ /* 0x000f360000300a00 */
[----:B------:R-:W-:Y:S08]  /*47580*/  @!UPT UIADD3 URZ, URZ, URZ, URZ ;  /* 0x0000003f3f3ff290 */ /* 0x000ff0000fffe03f */
[----:B------:R-:W-:Y:S01]  /*47590*/  STL.64 [R1+0x19a0], R16 ;  /* 0x0019a01001007387 */ /* 0x000fe20000100a00 */
[----:B------:R0:W-:Y:S03]  /*475a0*/  STL.64 [R1+0x19a8], R18 ;  /* 0x0019a81201007387 */ /* 0x0001e60000100a00 */
[----:B0-----:R-:W4:Y:S02]  /*475b0*/  LDL.LU.64 R18, [R1+0x9250] ;  /* 0x0092500001127983 */ /* 0x001f240000300a00 */
[C---:B----4-:R-:W-:Y:S01]  /*475c0*/  HMMA.16816.F32 R24, R20.reuse, R18, R24 ;  /* 0x000000121418723c */ /* 0x050fe20000001818 */
[----:B------:R-:W-:Y:S02]  /*475d0*/  IMAD.MOV.U32 R28, RZ, RZ, R18 ;  /* 0x000000ffff1c7224 */ /* 0x000fe400078e0012 */
[----:B------:R-:W-:Y:S11]  /*475e0*/  IMAD.MOV.U32 R13, RZ, RZ, R19 ;  /* 0x000000ffff0d7224 */ /* 0x000ff600078e0013 */
[----:B------:R-:W-:Y:S09]  /*475f0*/  @!UPT UIADD3 URZ, URZ, URZ, URZ ;  /* 0x0000003f3f3ff290 */ /* 0x000ff2000fffe03f */
[----:B------:R-:W-:Y:S01]  /*47600*/  STL.64 [R1+0x1990], R24 ;  /* 0x0019901801007387 */ /* 0x000fe20000100a00 */
[----:B------:R0:W-:Y:S03]  /*47610*/  STL.64 [R1+0x1998], R26 ;  /* 0x0019981a01007387 */ /* 0x0001e60000100a00 */
[----:B0-----:R-:W4:Y:S01]  /*47620*/  LDL.LU.64 R26, [R1+0x9248] ;  /* 0x00924800011a7983 */ /* 0x001f220000300a00 */
[----:B------:R-:W4:Y:S02]  /*47630*/  LDL.LU.64 R24, [R1+0x9240] ;  /* 0x0092400001187983 */ /* 0x000f240000300a00 */
[----:B------:R-:W4:Y:S02]  /*47640*/  LDL.LU.64 R18, [R1+0x9238] ;  /* 0x0092380001127983 */ /* 0x000f240000300a00 */
[C---:B----4-:R-:W-:Y:S01]  /*47650*/  HMMA.16816.F32 R16, R20.reuse, R18, R24 ;  /* 0x000000121410723c */ /* 0x050fe20000001818 */
[----:B------:R-:W4:Y:S01]  /*47660*/  LDL.LU.64 R26, [R1+0x9230] ;  /* 0x00923000011a7983 */ /* 0x000f220000300a00 */
[----:B------:R-:W4:Y:S11]  /*47670*/  LDL.LU.64 R24, [R1+0x9228] ;  /* 0x0092280001187983 */ /* 0x000f360000300a00 */
[----:B------:R-:W-:Y:S10]  /*47680*/  @!UPT UIADD3 URZ, URZ, URZ, URZ ;  /* 0x0000003f3f3ff290 */ /* 0x000ff4000fffe03f */
[----:B------:R-:W-:Y:S01]  /*47690*/  STL.64 [R1+0x1980], R16 ;  /* 0x0019801001007387 */ /* 0x000fe20000100a00 */
[----:B------:R0:W-:Y:S03]  /*476a0*/  STL.64 [R1+0x1988], R18 ;  /* 0x0019881201007387 */ /* 0x0001e60000100a00 */
[----:B0-----:R-:W4:Y:S02]  /*476b0*/  LDL.LU.64 R18, [R1+0x9220] ;  /* 0x0092200001127983 */ /* 0x001f240000300a00 */
[----:B----4-:R-:W-:Y:S02]  /*476c0*/  HMMA.16816.F32 R20, R20, R18, R24 ;  /* 0x000000121414723c */ /* 0x010fe40000001818 */
[----:B------:R-:W2:Y:S01]  /*476d0*/  LDL.LU.64 R26, [R1+0x9218] ;  /* 0x00921800011a7983 */ /* 0x000ea20000300a00 */
[----:B------:R-:W2:Y:S02]  /*476e0*/  LDL.LU.64 R18, [R1+0x9210] ;  /* 0x0092100001127983 */ /* 0x000ea40000300a00 */
[----:B------:R-:W2:Y:S11]  /*476f0*/  LDL.LU.64 R16, [R1+0x9208] ;  /* 0x0092080001107983 */ /* 0x000eb60000300a00 */
[----:B------:R-:W-:Y:S07]  /*47700*/  @!UPT UIADD3 URZ, URZ, URZ, URZ ;  /* 0x0000003f3f3ff290 */ /* 0x000fee000fffe03f */
[----:B------:R0:W-:Y:S01]  /*47710*/  STL.64 [R1+0x1350], R20 ;  /* 0x0013501401007387 */ /* 0x0001e20000100a00 */
[----:B------:R1:W-:Y:S03]  /*47720*/  STL.64 [R1+0x1358], R22 ;  /* 0x0013581601007387 */ /* 0x0003e60000100a00 */
[----:B0-----:R-:W3:Y:S01]  /*47730*/  LDL.LU R20, [R1+0x780] ;  /* 0x0007800001147983 */ /* 0x001ee20000300800 */
[----:B------:R-:W3:Y:S02]  /*47740*/  LDL.LU R21, [R1+0x784] ;  /* 0x0007840001157983 */ /* 0x000ee40000300800 */
[----:B-1----:R-:W3:Y:S02]  /*47750*/  LDL.LU R22, [R1+0x788] ;  /* 0x0007880001167983 */ /* 0x002ee40000300800 */
[----:B------:R-:W3:Y:S01]  /*47760*/  LDL.LU R23, [R1+0x78c] ;  /* 0x00078c0001177983 */ /* 0x000ee20000300800 */
        /* <DEDUP_REMOVED lines=10> */
[----:B------:R-:W2:Y:S11]  /*47810*/  LDL.LU.64 R6, [R1+0x91e8] ;  /* 0x0091e80001067983 */ /* 0x000eb60000300a00 */
[----:B------:R-:W-:Y:S11]  /*47820*/  @!UPT UIADD3 URZ, URZ, URZ, URZ ;  /* 0x0000003f3f3ff290 */ /* 0x000ff6000fffe03f */
[----:B------:R-:W-:Y:S01]  /*47830*/  STL.64 [R1+0x12c0], R24 ;  /* 0x0012c01801007387 */ /* 0x000fe20000100a00 */
[----:B------:R0:W-:Y:S03]  /*47840*/  STL.64 [R1+0x12c8], R26 ;  /* 0x0012c81a01007387 */ /* 0x0001e60000100a00 */
[----:B0-----:R-:W2:Y:S01]  /*47850*/  LDL.LU.64 R26, [R1+0x91e0] ;  /* 0x0091e000011a7983 */ /* 0x001ea20000300a00 */
[----:B------:R-:W2:Y:S02]  /*47860*/  LDL.LU.64 R24, [R1+0x91d8] ;  /* 0x0091d80001187983 */ /* 0x000ea40000300a00 */
[C---:B--2---:R-:W-:Y:S11]  /*47870*/  HMMA.16816.F32 R24, R16.reuse, R6, R24 ;  /* 0x000000061018723c */ /* 0x044ff60000001818 */
[----:B------:R-:W-:Y:S11]  /*47880*/  @!UPT UIADD3 URZ, URZ, URZ, URZ ;  /* 0x0000003f3f3ff290 */ /* 0x000ff6000fffe03f */
[----:B------:R-:W-:Y:S01]  /*47890*/  @!UPT UIADD3 URZ, URZ, URZ, URZ ;  /* 0x0000003f3f3ff290 */ /* 0x000fe2000fffe03f */
[----:B------:R0:W-:Y:S01]  /*478a0*/  STL.64 [R1+0x12b0], R24 ;  /* 0x0012b01801007387 */ /* 0x0001e20000100a00 */
[----:B------:R1:W-:Y:S02]  /*478b0*/  STL.64 [R1+0x12b8], R26 ;  /* 0x0012b81a01007387 */ /* 0x0003e40000100a00 */
[----:B0-----:R-:W-:Y:S02]  /*478c0*/  IMAD.MOV.U32 R25, RZ, RZ, R6 ;  /* 0x000000ffff197224 */ /* 0x001fe400078e0006 */
[----:B------:R-:W-:Y:S02]  /*478d0*/  IMAD.MOV.U32 R24, RZ, RZ, R7 ;  /* 0x000000ffff187224 */ /* 0x000fe400078e0007 */
[----:B------:R-:W2:Y:S01]  /*478e0*/  LDL.LU.64 R6, [R1+0x91d0] ;  /* 0x0091d00001067983 */ /* 0x000ea20000300a00 */
[----:B------:R-:W4:Y:S02]  /*478f0*/  LDL.LU.64 R4, [R1+0x91c8] ;  /* 0x0091c80001047983 */ /* 0x000f240000300a00 */
[----:B------:R-:W-:Y:S02]  /*47900*/  STL.64 [R1+0x9110], R24 ;  /* 0x0091101801007387 */ /* 0x000fe40000100a00 */
[----:B-1----:R-:W2:Y:S01]  /*47910*/  LDL.64 R26, [R1+0x78] ;  /* 0x00007800011a7983 */ /* 0x002ea20000100a00 */
[----:B---3--:R-:W-:Y:S01]  /*47920*/  HMMA.16816.F32 R20, R16, R14, R20 ;  /* 0x0000000e1014723c */ /* 0x008fe20000001814 */
[----:B--2---:R0:W-:Y:S02]  /*47930*/  STL.64 [R1+0x9128], R26 ;  /* 0x0091281a01007387 */ /* 0x0041e40000100a00 */
[----:B0-----:R-:W-:-:S02]  /*47940*/  IMAD.MOV.U32 R26, RZ, RZ, R10 ;  /* 0x000000ffff1a7224 */ /* 0x001fc400078e000a */
[----:B------:R-:W-:Y:S01]  /*47950*/  IMAD.MOV.U32 R27, RZ, RZ, R12 ;  /* 0x000000ffff1b7224 */ /* 0x000fe200078e000c */
[----:B------:R-:W2:Y:S11]  /*47960*/  LDL.LU R10, [R1+0x91c4] ;  /* 0x0091c400010a7983 */ /* 0x000eb60000300800 */
[----:B------:R-:W-:Y:S06]  /*47970*/  @!UPT UIADD3 URZ, URZ, URZ, URZ ;  /* 0x0000003f3f3ff290 */ /* 0x000fec000fffe03f */
[----:B------:R-:W-:Y:S02]  /*47980*/  STL.64 [R1+0x12a0], R20 ;  /* 0x0012a01401007387 */ /* 0x000fe40000100a00 */
[----:B------:R-:W-:Y:S01]  /*47990*/  STL.64 [R1+0x12a8], R22 ;  /* 0x0012a81601007387 */ /* 0x000fe20000100a00 */
[----:B------:R-:W-:Y:S01]  /*479a0*/  STL.64 [R1+0x9140], R26 ;  /* 0x0091401a01007387 */ /* 0x000fe20000100a00 */
[----:B------:R-:W-:Y:S02]  /*479b0*/  STL.64 [R1+0x9120], R14 ;  /* 0x0091200e01007387 */ /* 0x000fe40000100a00 */
[----:B------:R0:W-:Y:S02]  /*479c0*/  STL [R1+0x9118], R13 ;  /* 0x0091180d01007387 */ /* 0x0001e40000100800 */
[----:B------:R-:W3:Y:S01]  /*479d0*/  LDL.LU R12, [R1+0xb20] ;  /* 0x000b2000010c7983 */ /* 0x000ee20000300800 */
[----:B0-----:R-:W3:Y:S01]  /*479e0*/  LDL.LU R13, [R1+0xb24] ;  /* 0x000b2400010d7983 */ /* 0x001ee20000300800 */
[----:B------:R-:W2:Y:S02]  /*479f0*/  LDL.LU R14, [R1+0xb28] ;  /* 0x000b2800010e7983 */ /* 0x000ea40000300800 */
[----:B------:R-:W2:Y:S02]  /*47a00*/  LDL.LU R15, [R1+0xb2c] ;  /* 0x000b2c00010f7983 */ /* 0x000ea40000300800 */
[----:B------:R-:W-:-:S02]  /*47a10*/  IMAD.MOV.U32 R26, RZ, RZ, R11 ;  /* 0x000000ffff1a7224 */ /* 0x000fc400078e000b */
[----:B------:R-:W-:Y:S01]  /*47a20*/  IMAD.MOV.U32 R27, RZ, RZ, R29 ;  /* 0x000000ffff1b7224 */ /* 0x000fe200078e001d */
[----:B------:R-:W4:Y:S04]  /*47a30*/  LDL.LU R11, [R1+0x91c0] ;  /* 0x0091c000010b7983 */ /* 0x000f280000300800 */
[----:B------:R0:W-:Y:S02]  /*47a40*/  STL.64 [R1+0x9158], R26 ;  /* 0x0091581a01007387 */ /* 0x0001e40000100a00 */
[----:B0-----:R-:W-:Y:S02]  /*47a50*/  IMAD.MOV.U32 R26, RZ, RZ, R7 ;  /* 0x000000ffff1a7224 */ /* 0x001fe400078e0007 */
[----:B------:R-:W-:Y:S01]  /*47a60*/  IMAD.MOV.U32 R27, RZ, RZ, R6 ;  /* 0x000000ffff1b7224 */ /* 0x000fe200078e0006 */
[----:B--2---:R-:W-:Y:S01]  /*47a70*/  STL.64 [R1+0x9138], R14 ;  /* 0x0091380e01007387 */ /* 0x004fe20000100a00 */
[----:B---3--:R0:W-:Y:S03]  /*47a80*/  STL.64 [R1+0x9130], R12 ;  /* 0x0091300c01007387 */ /* 0x0081e60000100a00 */
[----:B0-----:R-:W2:Y:S01]  /*47a90*/  LDL.LU R12, [R1+0xb30] ;  /* 0x000b3000010c7983 */ /* 0x001ea20000300800 */
[----:B------:R-:W2:Y:S02]  /*47aa0*/  LDL.LU R13, [R1+0xb34] ;  /* 0x000b3400010d7983 */ /* 0x000ea40000300800 */
[----:B------:R-:W3:Y:S02]  /*47ab0*/  LDL.LU R14, [R1+0xb38] ;  /* 0x000b3800010e7983 */ /* 0x000ee40000300800 */
[----:B------:R-:W3:Y:S01]  /*47ac0*/  LDL.LU R15, [R1+0xb3c] ;  /* 0x000b3c00010f7983 */ /* 0x000ee20000300800 */
[----:B------:R0:W-:Y:S04]  /*47ad0*/  STL.64 [R1+0x9170], R26 ;  /* 0x0091701a01007387 */ /* 0x0001e80000100a00 */
[----:B0-----:R-:W2:Y:S04]  /*47ae0*/  LDL.64 R26, [R1+0xb8] ;  /* 0x0000b800011a7983 */ /* 0x001ea80000100a00 */
[----:B--2---:R4:W-:Y:S01]  /*47af0*/  STL.64 [R1+0x9188], R26 ;  /* 0x0091881a01007387 */ /* 0x0049e20000100a00 */
[----:B------:R-:W2:Y:S02]  /*47b00*/  LDL.LU R20, [R1+0x760] ;  /* 0x0007600001147983 */ /* 0x000ea40000300800 */
[----:B------:R-:W2:Y:S02]  /*47b10*/  LDL.LU R21, [R1+0x764] ;  /* 0x0007640001157983 */ /* 0x000ea40000300800 */
[----:B------:R-:W2:Y:S01]  /*47b20*/  LDL.LU R22, [R1+0x768] ;  /* 0x0007680001167983 */ /* 0x000ea20000300800 */
[----:B------:R-:W2:Y:S01]  /*47b30*/  LDL.LU R23, [R1+0x76c] ;  /* 0x00076c0001177983 */ /* 0x000ea20000300800 */
[----:B----4-:R-:W-:-:S02]  /*47b40*/  IMAD.MOV.U32 R26, RZ, RZ, R5 ;  /* 0x000000ffff1a7224 */ /* 0x010fc400078e0005 */
[----:B------:R-:W-:Y:S02]  /*47b50*/  IMAD.MOV.U32 R27, RZ, RZ, R4 ;  /* 0x000000ffff1b7224 */ /* 0x000fe400078e0004 */
[----:B------:R-:W4:Y:S01]  /*47b60*/  LDL.LU R4, [R1+0x770] ;  /* 0x0007700001047983 */ /* 0x000f220000300800 */
[----:B------:R-:W4:Y:S02]  /*47b70*/  LDL.LU R5, [R1+0x774] ;  /* 0x0007740001057983 */ /* 0x000f240000300800 */
[----:B------:R-:W4:Y:S02]  /*47b80*/  LDL.LU R6, [R1+0x778] ;  /* 0x0007780001067983 */ /* 0x000f240000300800 */
[----:B------:R-:W4:Y:S01]  /*47b90*/  LDL.LU R7, [R1+0x77c] ;  /* 0x00077c0001077983 */ /* 0x000f220000300800 */
[----:B------:R-:W-:Y:S01]  /*47ba0*/  STL.64 [R1+0x91a0], R26 ;  /* 0x0091a01a01007387 */ /* 0x000fe20000100a00 */
[----:B---3--:R-:W-:Y:S02]  /*47bb0*/  STL.64 [R1+0x9150], R14 ;  /* 0x0091500e01007387 */ /* 0x008fe40000100a00 */
[----:B------:R0:W-:Y:S02]  /*47bc0*/  STL.64 [R1+0x9148], R12 ;  /* 0x0091480c01007387 */ /* 0x0001e40000100a00 */
[----:B0-----:R-:W3:Y:S01]  /*47bd0*/  LDL.LU R12, [R1+0xb40] ;  /* 0x000b4000010c7983 */ /* 0x001ee20000300800 */
[----:B------:R-:W3:Y:S02]  /*47be0*/  LDL.LU R13, [R1+0xb44] ;  /* 0x000b4400010d7983 */ /* 0x000ee40000300800 */
[----:B------:R-:W2:Y:S02]  /*47bf0*/  LDL.LU R14, [R1+0xb48] ;  /* 0x000b4800010e7983 */ /* 0x000ea40000300800 */
[----:B------:R-:W2:Y:S02]  /*47c00*/  LDL.LU R15, [R1+0xb4c] ;  /* 0x000b4c00010f7983 */ /* 0x000ea40000300800 */
[----:B--2---:R-:W-:Y:S01]  /*47c10*/  STL.64 [R1+0x9168], R14 ;  /* 0x0091680e01007387 */ /* 0x004fe20000100a00 */
[----:B---3--:R0:W-:Y:S03]  /*47c20*/  STL.64 [R1+0x9160], R12 ;  /* 0x0091600c01007387 */ /* 0x0081e60000100a00 */
[----:B0-----:R-:W2:Y:S01]  /*47c30*/  LDL.LU R12, [R1+0xb50] ;  /* 0x000b5000010c7983 */ /* 0x001ea20000300800 */
[----:B------:R-:W2:Y:S02]  /*47c40*/  LDL.LU R13, [R1+0xb54] ;  /* 0x000b5400010d7983 */ /* 0x000ea40000300800 */
[----:B------:R-:W3:Y:S02]  /*47c50*/  LDL.LU R14, [R1+0xb58] ;  /* 0x000b5800010e7983 */ /* 0x000ee40000300800 */
[----:B------:R-:W3:Y:S02]  /*47c60*/  LDL.LU R15, [R1+0xb5c] ;  /* 0x000b5c00010f7983 */ /* 0x000ee40000300800 */
[----:B---3--:R-:W-:Y:S01]  /*47c70*/  STL.64 [R1+0x9180], R14 ;  /* 0x0091800e01007387 */ /* 0x008fe20000100a00 */
[----:B--2---:R0:W-:Y:S03]  /*47c80*/  STL.64 [R1+0x9178], R12 ;  /* 0x0091780c01007387 */ /* 0x0041e60000100a00 */
[----:B0-----:R-:W2:Y:S01]  /*47c90*/  LDL.LU R12, [R1+0xb60] ;  /* 0x000b6000010c7983 */ /* 0x001ea20000300800 */
[----:B------:R-:W2:Y:S02]  /*47ca0*/  LDL.LU R13, [R1+0xb64] ;  /* 0x000b6400010d7983 */ /* 0x000ea40000300800 */
[----:B------:R-:W3:Y:S02]  /*47cb0*/  LDL.LU R14, [R1+0xb68] ;  /* 0x000b6800010e7983 */ /* 0x000ee40000300800 */
[----:B------:R-:W3:Y:S01]  /*47cc0*/  LDL.LU R15, [R1+0xb6c] ;  /* 0x000b6c00010f7983 */ /* 0x000ee20000300800 */
[C---:B----4-:R-:W-:Y:S01]  /*47cd0*/  HMMA.16816.F32 R4, R16.reuse, R10, R4 ;  /* 0x0000000a1004723c */ /* 0x050fe20000001804 */
[----:B---3--:R-:W-:Y:S01]  /*47ce0*/  STL.64 [R1+0x9198], R14 ;  /* 0x0091980e01007387 */ /* 0x008fe20000100a00 */
[----:B--2---:R0:W-:Y:S03]  /*47cf0*/  STL.64 [R1+0x9190], R12 ;  /* 0x0091900c01007387 */ /* 0x0041e60000100a00 */
        /* <DEDUP_REMOVED lines=8> */
[----:B------:R-:W2:Y:S02]  /*47d80*/  LDL.LU R14, [R1+0xb88] ;  /* 0x000b8800010e7983 */ /* 0x000ea40000300800 */
[----:B------:R-:W2:Y:S02]  /*47d90*/  LDL.LU R15, [R1+0xb8c] ;  /* 0x000b8c00010f7983 */ /* 0x000ea40000300800 */
[----:B------:R-:W-:Y:S01]  /*47da0*/  STL.64 [R1+0x1290], R4 ;  /* 0x0012900401007387 */ /* 0x000fe20000100a00 */
[----:B------:R0:W-:Y:S03]  /*47db0*/  STL.64 [R1+0x1298], R6 ;  /* 0x0012980601007387 */ /* 0x0001e60000100a00 */
[----:B0-----:R-:W3:Y:S02]  /*47dc0*/  LDL.LU.64 R6, [R1+0x91b8] ;  /* 0x0091b80001067983 */ /* 0x001ee40000300a00 */
[----:B---3--:R-:W-:Y:S11]  /*47dd0*/  HMMA.16816.F32 R20, R16, R6, R20 ;  /* 0x000000061014723c */ /* 0x008ff60000001814 */
[----:B------:R-:W-:Y:S11]  /*47de0*/  @!UPT UIADD3 URZ, URZ, URZ, URZ ;  /* 0x0000003f3f3ff290 */ /* 0x000ff6000fffe03f */
[----:B------:R-:W-:Y:S01]  /*47df0*/  @!UPT UIADD3 URZ, URZ, URZ, URZ ;  /* 0x0000003f3f3ff290 */ /* 0x000fe2000fffe03f */
[----:B------:R-:W-:Y:S01]  /*47e00*/  STL.64 [R1+0x1280], R20 ;  /* 0x0012801401007387 */ /* 0x000fe20000100a00 */
[----:B------:R-:W-:Y:S02]  /*47e10*/  STL.64 [R1+0x1288], R22 ;  /* 0x0012881601007387 */ /* 0x000fe40000100a00 */
[----:B------:R-:W0:Y:S02]  /*47e20*/  LDSM.16.MT88.4 R20, [R3+0x4180] ;  /* 0x004180000314783b */ /* 0x000e240000004200 */
[----:B0-----:R0:W-:Y:S02]  /*47e30*/  STL.64 [R1+0x8fe8], R22 ;  /* 0x008fe81601007387 */ /* 0x0011e40000100a00 */
[----:B------:R-:W-:Y:S02]  /*47e40*/  STL.64 [R1+0x8fe0], R20 ;  /* 0x008fe01401007387 */ /* 0x000fe40000100a00 */
[----:B0-----:R-:W3:Y:S01]  /*47e50*/  LDL.64 R22, [R1+0x48] ;  /* 0x0000480001167983 */ /* 0x001ee20000100a00 */
[----:B------:R-:W-:-:S02]  /*47e60*/  IMAD.MOV.U32 R26, RZ, RZ, R9 ;  /* 0x000000ffff1a7224 */ /* 0x000fc400078e0009 */
[----:B------:R-:W-:-:S07]  /*47e70*/  IMAD.MOV.U32 R27, RZ, RZ, R0 ;  /* 0x000000ffff1b7224 */ /* 0x000fce00078e0000 */
[C---:B--2---:R-:W-:Y:S01]  /*47e80*/  HMMA.16816.F32 R24, R16.reuse, R26, R12 ;  /* 0x0000001a1018723c */ /* 0x044fe2000000180c */
[----:B---3--:R0:W-:Y:S04]  /*47e90*/  STL.64 [R1+0x90f0], R22 ;  /* 0x0090f01601007387 */ /* 0x0081e80000100a00 */
[----:B0-----:R-:W2:Y:S04]  /*47ea0*/  LDL.64 R22, [R1+0x58] ;  /* 0x0000580001167983 */ /* 0x001ea80000100a00 */
[----:B--2---:R0:W-:Y:S01]  /*47eb0*/  STL.64 [R1+0x9108], R22 ;  /* 0x0091081601007387 */ /* 0x0041e20000100a00 */
[----:B------:R-:W2:Y:S02]  /*47ec0*/  LDL.LU R20, [R1+0xb10] ;  /* 0x000b100001147983 */ /* 0x000ea40000300800 */
[----:B------:R-:W2:Y:S01]  /*47ed0*/  LDL.LU R21, [R1+0xb14] ;  /* 0x000b140001157983 */ /* 0x000ea20000300800 */
[----:B0-----:R-:W2:Y:S01]  /*47ee0*/  LDL.LU R22, [R1+0xb18] ;  /* 0x000b180001167983 */ /* 0x001ea20000300800 */
[----:B------:R-:W2:Y:S02]  /*47ef0*/  LDL.LU R23, [R1+0xb1c] ;  /* 0x000b1c0001177983 */ /* 0x000ea40000300800 */
[----:B------:R-:W3:Y:S02]  /*47f00*/  LDL.LU.64 R14, [R1+0x91b0] ;  /* 0x0091b000010e7983 */ /* 0x000ee40000300a00 */
[----:B------:R-:W3:Y:S05]  /*47f10*/  LDL.LU.64 R12, [R1+0x91a8] ;  /* 0x0091a800010c7983 */ /* 0x000eea0000300a00 */
[----:B------:R-:W-:Y:S01]  /*47f20*/  STL.64 [R1+0x18e0], R24 ;  /* 0x0018e01801007387 */ /* 0x000fe20000100a00 */
        /* <DEDUP_REMOVED lines=18> */
[----:B------:R-:W-:Y:S01]  /*48050*/  STL.64 [R1+0x9100], R6 ;  /* 0x0091000601007387 */ /* 0x000fe20000100a00 */
[----:B------:R0:W-:Y:S04]  /*48060*/  STL [R1+0x90f8], R4 ;  /* 0x0090f80401007387 */ /* 0x0001e80000100800 */
[----:B0-----:R-:W4:Y:S01]  /*48070*/  LDL.LU R4, [R1+0xb00] ;  /* 0x000b000001047983 */ /* 0x001f220000300800 */
[----:B------:R-:W4:Y:S02]  /*48080*/  LDL.LU R5, [R1+0xb04] ;  /* 0x000b040001057983 */ /* 0x000f240000300800 */
[----:B------:R-:W4:Y:S02]  /*48090*/  LDL.LU R6, [R1+0xb08] ;  /* 0x000b080001067983 */ /* 0x000f240000300800 */
[----:B------:R-:W4:Y:S01]  /*480a0*/  LDL.LU R7, [R1+0xb0c] ;  /* 0x000b0c0001077983 */ /* 0x000f220000300800 */
[C---:B---3--:R-:W-:Y:S01]  /*480b0*/  HMMA.16816.F32 R24, R16.reuse, R26, R12 ;  /* 0x0000001a1018723c */ /* 0x048fe2000000180c */
[----:B------:R-:W3:Y:S01]  /*480c0*/  LDL.LU.64 R14, [R1+0x9168] ;  /* 0x00916800010e7983 */ /* 0x000ee20000300a00 */
[----:B------:R-:W3:Y:S11]  /*480d0*/  LDL.LU.64 R12, [R1+0x9160] ;  /* 0x00916000010c7983 */ /* 0x000ef60000300a00 */
[----:B------:R-:W-:Y:S10]  /*480e0*/  @!UPT UIADD3 URZ, URZ, URZ, URZ ;  /* 0x0000003f3f3ff290 */ /* 0x000ff4000fffe03f */
        /* <DEDUP_REMOVED lines=17> */
[----:B---3--:R-:W-:Y:S11]  /*48200*/  HMMA.16816.F32 R12, R16, R26, R12 ;  /* 0x0000001a100c723c */ /* 0x008ff6000000180c */
[----:B------:R-:W-:Y:S11]  /*48210*/  @!UPT UIADD3 URZ, URZ, URZ, URZ ;  /* 0x0000003f3f3ff290 */ /* 0x000ff6000fffe03f */
[----:B------:R-:W-:Y:S01]  /*48220*/  @!UPT UIADD3 URZ, URZ, URZ, URZ ;  /* 0x0000003f3f3ff290 */ /* 0x000fe2000fffe03f */
[----:B------:R-:W-:Y:S01]  /*48230*/  STL.64 [R1+0x1880], R12 ;  /* 0x0018800c01007387 */ /* 0x000fe20000100a00 */
[----:B------:R0:W-:Y:S03]  /*48240*/  STL.64 [R1+0x1888], R14 ;  /* 0x0018880e01007387 */ /* 0x0001e60000100a00 */
[----:B0-----:R-:W3:Y:S01]  /*48250*/  LDL.LU.64 R14, [R1+0x9120] ;  /* 0x00912000010e7983 */ /* 0x001ee20000300a00 */
[----:B------:R-:W2:Y:S02]  /*48260*/  LDL.LU R13, [R1+0x9118] ;  /* 0x00911800010d7983 */ /* 0x000ea40000300800 */
[----:B------:R-:W2:Y:S02]  /*48270*/  LDL.LU.64 R24, [R1+0x9110] ;  /* 0x0091100001187983 */ /* 0x000ea40000300a00 */
[----:B------:R-:W-:Y:S02]  /*48280*/  IMAD.MOV.U32 R12, RZ, RZ, R26 ;  /* 0x000000ffff0c7224 */ /* 0x000fe400078e001a */
[----:B------:R-:W-:Y:S01]  /*48290*/  IMAD.MOV.U32 R9, RZ, RZ, R27 ;  /* 0x000000ffff097224 */ /* 0x000fe200078e001b */
[----:B---3--:R2:W-:Y:S02]  /*482a0*/  STL.64 [R1+0x9098], R14 ;  /* 0x0090980e01007387 */ /* 0x0085e40000100a00 */
[----:B------:R-:W-:Y:S02]  /*482b0*/  STL [R1+0x9090], R12 ;  /* 0x0090900c01007387 */ /* 0x000fe40000100800 */
[----:B--2---:R-:W-:-:S02]  /*482c0*/  IMAD.MOV.U32 R14, RZ, RZ, R25 ;  /* 0x000000ffff0e7224 */ /* 0x004fc400078e0019 */
[----:B------:R-:W-:Y:S02]  /*482d0*/  IMAD.MOV.U32 R15, RZ, RZ, R24 ;  /* 0x000000ffff0f7224 */ /* 0x000fe400078e0018 */
[----:B------:R-:W2:Y:S01]  /*482e0*/  LDL.LU R24, [R1+0x750] ;  /* 0x0007500001187983 */ /* 0x000ea20000300800 */
[----:B------:R-:W2:Y:S02]  /*482f0*/  LDL.LU R25, [R1+0x754] ;  /* 0x0007540001197983 */ /* 0x000ea40000300800 */
[----:B------:R-:W2:Y:S02]  /*48300*/  LDL.LU R26, [R1+0x758] ;  /* 0x00075800011a7983 */ /* 0x000ea40000300800 */
[----:B------:R-:W2:Y:S01]  /*48310*/  LDL.LU R27, [R1+0x75c] ;  /* 0x00075c00011b7983 */ /* 0x000ea20000300800 */
[----:B------:R0:W-:Y:S04]  /*48320*/  STL.64 [R1+0x90b0], R14 ;  /* 0x0090b00e01007387 */ /* 0x0001e80000100a00 */
[----:B0-----:R-:W3:Y:S04]  /*48330*/  LDL.64 R14, [R1+0x18] ;  /* 0x00001800010e7983 */ /* 0x001ee80000100a00 */
[----:B---3--:R0:W-:Y:S02]  /*48340*/  STL.64 [R1+0x90c8], R14 ;  /* 0x0090c80e01007387 */ /* 0x0081e40000100a00 */
[----:B0-----:R-:W-:-:S02]  /*48350*/  IMAD.MOV.U32 R14, RZ, RZ, R28 ;  /* 0x000000ffff0e7224 */ /* 0x001fc400078e001c */
[----:B------:R-:W-:-:S07]  /*48360*/  IMAD.MOV.U32 R15, RZ, RZ, R13 ;  /* 0x000000ffff0f7224 */ /* 0x000fce00078e000d */
[C---:B------:R-:W-:Y:S01]  /*48370*/  HMMA.16816.F32 R12, R16.reuse, R14, R20 ;  /* 0x0000000e100c723c */ /* 0x040fe20000001814 */
[----:B------:R-:W4:Y:S11]  /*48380*/  LDL.LU.64 R22, [R1+0x9108] ;  /* 0x0091080001167983 */ /* 0x000f360000300a00 */
[----:B------:R-:W-:Y:S11]  /*48390*/  @!UPT UIADD3 URZ, URZ, URZ, URZ ;  /* 0x0000003f3f3ff290 */ /* 0x000ff6000fffe03f */
[----:B------:R-:W-:Y:S01]  /*483a0*/  STL.64 [R1+0x1870], R12 ;  /* 0x0018700c01007387 */ /* 0x000fe20000100a00 */
[----:B------:R-:W-:Y:S01]  /*483b0*/  STL.64 [R1+0x1878], R14 ;  /* 0x0018780e01007387 */ /* 0x000fe20000100a00 */
[----:B----4-:R-:W-:Y:S11]  /*483c0*/  HMMA.16816.F32 R4, R16, R22, R4 ;  /* 0x000000161004723c */ /* 0x010ff60000001804 */
[----:B------:R-:W-:Y:S11]  /*483d0*/  @!UPT UIADD3 URZ, URZ, URZ, URZ ;  /* 0x0000003f3f3ff290 */ /* 0x000ff6000fffe03f */
[----:B------:R-:W-:Y:S01]  /*483e0*/  @!UPT UIADD3 URZ, URZ, URZ, URZ ;  /* 0x0000003f3f3ff290 */ /* 0x000fe2000fffe03f */
[----:B------:R-:W-:Y:S01]  /*483f0*/  STL.64 [R1+0x1860], R4 ;  /* 0x0018600401007387 */ /* 0x000fe20000100a00 */
[----:B------:R0:W-:Y:S03]  /*48400*/  STL.64 [R1+0x1868], R6 ;  /* 0x0018680601007387 */ /* 0x0001e60000100a00 */
[----:B0-----:R-:W3:Y:S01]  /*48410*/  LDL.LU.64 R6, [R1+0x9100] ;  /* 0x0091000001067983 */ /* 0x001ee20000300a00 */
[----:B------:R-:W4:Y:S02]  /*48420*/  LDL.LU R4, [R1+0x90f8] ;  /* 0x0090f80001047983 */ /* 0x000f240000300800 */
[----:B------:R-:W-:Y:S02]  /*48430*/  IMAD.MOV.U32 R5, RZ, RZ, R23 ;  /* 0x000000ffff057224 */ /* 0x000fe400078e0017 */
[----:B------:R-:W-:Y:S02]  /*48440*/  IMAD.MOV.U32 R14, RZ, RZ, R8 ;  /* 0x000000ffff0e7224 */ /* 0x000fe400078e0008 */
[----:B------:R-:W-:-:S02]  /*48450*/  IMAD.MOV.U32 R8, RZ, RZ, R22 ;  /* 0x000000ffff087224 */ /* 0x000fc400078e0016 */
[----:B------:R-:W2:Y:S04]  /*48460*/  LDL.LU.64 R22, [R1+0x90f0] ;  /* 0x0090f00001167983 */ /* 0x000ea80000300a00 */
[----:B---3--:R-:W-:Y:S01]  /*48470*/  STL.64 [R1+0x90a8], R6 ;  /* 0x0090a80601007387 */ /* 0x008fe20000100a00 */
[----:B----4-:R0:W-:Y:S03]  /*48480*/  STL.64 [R1+0x90a0], R4 ;  /* 0x0090a00401007387 */ /* 0x0101e60000100a00 */
[----:B0-----:R-:W3:Y:S01]  /*48490*/  LDL.LU R4, [R1+0x720] ;  /* 0x0007200001047983 */ /* 0x001ee20000300800 */
[----:B------:R-:W3:Y:S02]  /*484a0*/  LDL.LU R5, [R1+0x724] ;  /* 0x0007240001057983 */ /* 0x000ee40000300800 */
[----:B------:R-:W4:Y:S02]  /*484b0*/  LDL.LU R6, [R1+0x728] ;  /* 0x0007280001067983 */ /* 0x000f240000300800 */
[----:B------:R-:W4:Y:S02]  /*484c0*/  LDL.LU R7, [R1+0x72c] ;  /* 0x00072c0001077983 */ /* 0x000f240000300800 */
[----:B----4-:R-:W-:Y:S01]  /*484d0*/  STL.64 [R1+0x90c0], R6 ;  /* 0x0090c00601007387 */ /* 0x010fe20000100a00 */
[----:B---3--:R0:W-:Y:S03]  /*484e0*/  STL.64 [R1+0x90b8], R4 ;  /* 0x0090b80401007387 */ /* 0x0081e60000100a00 */
[----:B0-----:R-:W3:Y:S01]  /*484f0*/  LDL.LU R4, [R1+0x730] ;  /* 0x0007300001047983 */ /* 0x001ee20000300800 */
[----:B------:R-:W3:Y:S02]  /*48500*/  LDL.LU R5, [R1+0x734] ;  /* 0x0007340001057983 */ /* 0x000ee40000300800 */
[----:B------:R-:W4:Y:S02]  /*48510*/  LDL.LU R6, [R1+0x738] ;  /* 0x0007380001067983 */ /* 0x000f240000300800 */
[----:B------:R-:W4:Y:S01]  /*48520*/  LDL.LU R7, [R1+0x73c] ;  /* 0x00073c0001077983 */ /* 0x000f220000300800 */
[----:B--2---:R-:W-:Y:S01]  /*48530*/  HMMA.16816.F32 R16, R16, R22, R24 ;  /* 0x000000161010723c */ /* 0x004fe20000001818 */
[----:B----4-:R-:W-:Y:S01]  /*48540*/  STL.64 [R1+0x90d8], R6 ;  /* 0x0090d80601007387 */ /* 0x010fe20000100a00 */
[----:B---3--:R0:W-:Y:S03]  /*48550*/  STL.64 [R1+0x90d0], R4 ;  /* 0x0090d00401007387 */ /* 0x0081e60000100a00 */
[----:B0-----:R-:W2:Y:S01]  /*48560*/  LDL.LU R4, [R1+0x740] ;  /* 0x0007400001047983 */ /* 0x001ea20000300800 */
[----:B------:R-:W2:Y:S02]  /*48570*/  LDL.LU R5, [R1+0x744] ;  /* 0x0007440001057983 */ /* 0x000ea40000300800 */
[----:B------:R-:W2:Y:S02]  /*48580*/  LDL.LU R6, [R1+0x748] ;  /* 0x0007480001067983 */ /* 0x000ea40000300800 */
[----:B------:R-:W2:Y:S01]  /*48590*/  LDL.LU R7, [R1+0x74c] ;  /* 0x00074c0001077983 */ /* 0x000ea20000300800 */
[----:B------:R-:W-:Y:S01]  /*485a0*/  STL.64 [R1+0x9088], R10 ;  /* 0x0090880a01007387 */ /* 0x000fe20000100a00 */
[----:B------:R0:W-:Y:S03]  /*485b0*/  STL.64 [R1+0x9080], R8 ;  /* 0x0090800801007387 */ /* 0x0001e60000100a00 */
[----:B0-----:R-:W3:Y:S01]  /*485c0*/  LDL.LU R8, [R1+0x710] ;  /* 0x0007100001087983 */ /* 0x001ee20000300800 */
[----:B------:R-:W3:Y:S02]  /*485d0*/  LDL.LU R9, [R1+0x714] ;  /* 0x0007140001097983 */ /* 0x000ee40000300800 */
[----:B------:R-:W3:Y:S02]  /*485e0*/  LDL.LU R10, [R1+0x718] ;  /* 0x00071800010a7983 */ /* 0x000ee40000300800 */
[----:B------:R-:W3:Y:S01]  /*485f0*/  LDL.LU R11, [R1+0x71c] ;  /* 0x00071c00010b7983 */ /* 0x000ee20000300800 */
[----:B------:R-:W2:Y:S01]  /*48600*/  LDL.LU.64 R26, [R1+0x90e8] ;  /* 0x0090e800011a7983 */ /* 0x000ea20000300a00 */
[----:B------:R-:W2:Y:S02]  /*48610*/  LDL.LU.64 R24, [R1+0x90e0] ;  /* 0x0090e00001187983 */ /* 0x000ea40000300a00 */
[----:B------:R-:W-:-:S02]  /*48620*/  IMAD.MOV.U32 R15, RZ, RZ, R2 ;  /* 0x000000ffff0f7224 */ /* 0x000fc400078e0002 */
[----:B------:R0:W-:Y:S01]  /*48630*/  STL.64 [R1+0x1270], R16 ;  /* 0x0012701001007387 */ /* 0x0001e20000100a00 */
[----:B------:R1:W-:Y:S04]  /*48640*/  STL.64 [R1+0x1278], R18 ;  /* 0x0012781201007387 */ /* 0x0003e80000100a00 */
[----:B0-----:R-:W4:Y:S01]  /*48650*/  LDL.LU R16, [R1+0x6f0] ;  /* 0x0006f00001107983 */ /* 0x001f220000300800 */
[----:B------:R-:W4:Y:S02]  /*48660*/  LDL.LU R17, [R1+0x6f4] ;  /* 0x0006f40001117983 */ /* 0x000f240000300800 */
[----:B-1----:R-:W4:Y:S02]  /*48670*/  LDL.LU R18, [R1+0x6f8] ;  /* 0x0006f80001127983 */ /* 0x002f240000300800 */
[----:B------:R-:W4:Y:S01]  /*48680*/  LDL.LU R19, [R1+0x6fc] ;  /* 0x0006fc0001137983 */ /* 0x000f220000300800 */
[----:B------:R0:W-:Y:S01]  /*48690*/  STL.64 [R1+0x8ff0], R22 ;  /* 0x008ff01601007387 */ /* 0x0001e20000100a00 */
[----:B------:R-:W3:Y:S02]  /*486a0*/  LDL.LU R20, [R1+0x700] ;  /* 0x0007000001147983 */ /* 0x000ee40000300800 */
[----:B------:R-:W3:Y:S01]  /*486b0*/  LDL.LU R21, [R1+0x704] ;  /* 0x0007040001157983 */ /* 0x000ee20000300800 */
[----:B0-----:R-:W3:Y:S01]  /*486c0*/  LDL.LU R22, [R1+0x708] ;  /* 0x0007080001167983 */ /* 0x001ee20000300800 */
[----:B------:R-:W3:Y:S01]  /*486d0*/  LDL.LU R23, [R1+0x70c] ;  /* 0x00070c0001177983 */ /* 0x000ee20000300800 */
        /* <DEDUP_REMOVED lines=16> */
[----:B------:R-:W4:Y:S01]  /*487e0*/  LDL.LU.64 R6, [R1+0x90a8] ;  /* 0x0090a80001067983 */ /* 0x000f220000300a00 */
[----:B------:R-:W2:Y:S11]  /*487f0*/  LDL.LU.64 R4, [R1+0x90a0] ;  /* 0x0090a00001047983 */ /* 0x000eb60000300a00 */
[----:B------:R-:W-:Y:S10]  /*48800*/  @!UPT UIADD3 URZ, URZ, URZ, URZ ;  /* 0x0000003f3f3ff290 */ /* 0x000ff4000fffe03f */
[----:B------:R-:W-:Y:S01]  /*48810*/  STL.64 [R1+0x11d0], R12 ;  /* 0x0011d00c01007387 */ /* 0x000fe20000100a00 */
[----:B------:R0:W-:Y:S03]  /*48820*/  STL.64 [R1+0x11d8], R14 ;  /* 0x0011d80e01007387 */ /* 0x0001e60000100a00 */
[----:B0-----:R-:W3:Y:S01]  /*48830*/  LDL.LU.64 R14, [R1+0x9098] ;  /* 0x00909800010e7983 */ /* 0x001ee20000300a00 */
[----:B------:R-:W2:Y:S01]  /*48840*/  LDL.LU R12, [R1+0x9090] ;  /* 0x00909000010c7983 */ /* 0x000ea20000300800 */
[C---:B---3--:R-:W-:Y:S11]  /*48850*/  HMMA.16816.F32 R8, R24.reuse, R14, R8 ;  /* 0x0000000e1808723c */ /* 0x048ff60000001808 */
[----:B------:R-:W-:Y:S11]  /*48860*/  @!UPT UIADD3 URZ, URZ, URZ, URZ ;  /* 0x0000003f3f3ff290 */ /* 0x000ff6000fffe03f */
[----:B------:R-:W-:Y:S01]  /*48870*/  @!UPT UIADD3 URZ, URZ, URZ, URZ ;  /* 0x0000003f3f3ff290 */ /* 0x000fe2000fffe03f */
[----:B------:R-:W-:Y:S01]  /*48880*/  STL.64 [R1+0x11c0], R8 ;  /* 0x0011c00801007387 */ /* 0x000fe20000100a00 */
[----:B------:R0:W-:Y:S03]  /*48890*/  STL.64 [R1+0x11c8], R10 ;  /* 0x0011c80a01007387 */ /* 0x0001e60000100a00 */
[----:B0-----:R-:W3:Y:S01]  /*488a0*/  LDL.LU.64 R10, [R1+0x9088] ;  /* 0x00908800010a7983 */ /* 0x001ee20000300a00 */
[----:B------:R-:W2:Y:S02]  /*488b0*/  LDL.LU.64 R8, [R1+0x9080] ;  /* 0x0090800001087983 */ /* 0x000ea40000300a00 */
[----:B------:R-:W-:Y:S02]  /*488c0*/  STL [R1+0x8fa4], R14 ;  /* 0x008fa40e01007387 */ /* 0x000fe40000100800 */
[----:B------:R-:W-:Y:S01]  /*488d0*/  STL [R1+0x8fa0], R15 ;  /* 0x008fa00f01007387 */ /* 0x000fe20000100800 */
[C---:B----4-:R-:W-:Y:S08]  /*488e0*/  HMMA.16816.F32 R16, R24.reuse, R6, R16 ;  /* 0x000000061810723c */ /* 0x050ff00000001810 */
[----:B---3--:R-:W-:Y:S01]  /*488f0*/  HMMA.16816.F32 R20, R24, R10, R20 ;  /* 0x0000000a1814723c */ /* 0x008fe20000001814 */
[----:B------:R-:W-:Y:S01]  /*48900*/  STL [R1+0x8fd8], R10 ;  /* 0x008fd80a01007387 */ /* 0x000fe20000100800 */
[----:B------:R-:W-:Y:S11]  /*48910*/  STL [R1+0x8f90], R11 ;  /* 0x008f900b01007387 */ /* 0x000ff60000100800 */
[----:B------:R-:W-:Y:S10]  /*48920*/  @!UPT UIADD3 URZ, URZ, URZ, URZ ;  /* 0x0000003f3f3ff290 */ /* 0x000ff4000fffe03f */
[----:B------:R-:W-:Y:S01]  /*48930*/  STL.64 [R1+0x11b0], R20 ;  /* 0x0011b01401007387 */ /* 0x000fe20000100a00 */
[----:B------:R-:W-:Y:S02]  /*48940*/  STL.64 [R1+0x11b8], R22 ;  /* 0x0011b81601007387 */ /* 0x000fe40000100a00 */
[----:B------:R0:W-:Y:S02]  /*48950*/  STL.64 [R1+0x8f98], R6 ;  /* 0x008f980601007387 */ /* 0x0001e40000100a00 */
[----:B0-----:R-:W3:Y:S01]  /*48960*/  LDL.64 R6, [R1+0x68] ;  /* 0x0000680001067983 */ /* 0x001ee20000100a00 */
[----:B------:R-:W-:Y:S02]  /*48970*/  STL.64 [R1+0x11a0], R16 ;  /* 0x0011a01001007387 */ /* 0x000fe40000100a00 */
[----:B------:R-:W-:Y:S02]  /*48980*/  STL.64 [R1+0x11a8], R18 ;  /* 0x0011a81201007387 */ /* 0x000fe40000100a00 */
[----:B------:R-:W0:Y:S04]  /*48990*/  LDSM.16.MT88.4 R16, [R3+0x4200] ;  /* 0x004200000310783b */ /* 0x000e280000004200 */
[----:B---3--:R2:W-:Y:S02]  /*489a0*/  STL.64 [R1+0x9000], R6 ;  /* 0x0090000601007387 */ /* 0x0085e40000100a00 */
[----:B--2---:R-:W-:-:S02]  /*489b0*/  IMAD.MOV.U32 R6, RZ, RZ, R12 ;  /* 0x000000ffff067224 */ /* 0x004fc400078e000c */
[----:B------:R-:W-:-:S05]  /*489c0*/  IMAD.MOV.U32 R7, RZ, RZ, R9 ;  /* 0x000000ffff077224 */ /* 0x000fca00078e0009 */
[----:B------:R1:W-:Y:S04]  /*489d0*/  STL.64 [R1+0x9018], R6 ;  /* 0x0090180601007387 */ /* 0x0003e80000100a00 */
[----:B-1----:R-:W2:Y:S04]  /*489e0*/  LDL.64 R6, [R1+0x88] ;  /* 0x0000880001067983 */ /* 0x002ea80000100a00 */
[----:B--2---:R-:W-:Y:S01]  /*489f0*/  STL.64 [R1+0x9030], R6 ;  /* 0x0090300601007387 */ /* 0x004fe20000100a00 */
[----:B------:R-:W-:Y:S02]  /*48a00*/  STL [R1+0x8fdc], R3 ;  /* 0x008fdc0301007387 */ /* 0x000fe40000100800 */
[----:B0-----:R-:W-:Y:S02]  /*48a10*/  STL.64 [R1+0x8ec0], R18 ;  /* 0x008ec01201007387 */ /* 0x001fe40000100a00 */
[----:B------:R-:W-:Y:S01]  /*48a20*/  STL.64 [R1+0x8eb8], R16 ;  /* 0x008eb81001007387 */ /* 0x000fe20000100a00 */
[----:B------:R-:W2:Y:S01]  /*48a30*/  LDL.LU R12, [R1+0xac0] ;  /* 0x000ac000010c7983 */ /* 0x000ea20000300800 */
[----:B------:R-:W2:Y:S02]  /*48a40*/  LDL.LU R13, [R1+0xac4] ;  /* 0x000ac400010d7983 */ /* 0x000ea40000300800 */
[----:B------:R-:W3:Y:S02]  /*48a50*/  LDL.LU R14, [R1+0xac8] ;  /* 0x000ac800010e7983 */ /* 0x000ee40000300800 */
[----:B------:R-:W3:Y:S02]  /*48a60*/  LDL.LU R15, [R1+0xacc] ;  /* 0x000acc00010f7983 */ /* 0x000ee40000300800 */
[----:B------:R-:W-:-:S02]  /*48a70*/  IMAD.MOV.U32 R22, RZ, RZ, R4 ;  /* 0x000000ffff167224 */ /* 0x000fc400078e0004 */
[----:B------:R-:W-:Y:S01]  /*48a80*/  IMAD.MOV.U32 R23, RZ, RZ, R0 ;  /* 0x000000ffff177224 */ /* 0x000fe200078e0000 */
[----:B---3--:R-:W-:Y:S01]  /*48a90*/  STL.64 [R1+0x9058], R14 ;  /* 0x0090580e01007387 */ /* 0x008fe20000100a00 */
[----:B--2---:R-:W-:Y:S03]  /*48aa0*/  STL.64 [R1+0x9050], R12 ;  /* 0x0090500c01007387 */ /* 0x004fe60000100a00 */
[----:B------:R0:W-:Y:S02]  /*48ab0*/  STL.64 [R1+0x9060], R22 ;  /* 0x0090601601007387 */ /* 0x0001e40000100a00 */
[----:B0-----:R-:W2:Y:S04]  /*48ac0*/  LDL.64 R22, [R1+0xc8] ;  /* 0x0000c80001167983 */ /* 0x001ea80000100a00 */
[----:B--2---:R0:W-:Y:S01]  /*48ad0*/  STL.64 [R1+0x9078], R22 ;  /* 0x0090781601007387 */ /* 0x0041e20000100a00 */
[----:B------:R-:W2:Y:S02]  /*48ae0*/  LDL.LU R12, [R1+0xad0] ;  /* 0x000ad000010c7983 */ /* 0x000ea40000300800 */
[----:B------:R-:W2:Y:S02]  /*48af0*/  LDL.LU R13, [R1+0xad4] ;  /* 0x000ad400010d7983 */ /* 0x000ea40000300800 */
[----:B------:R-:W3:Y:S01]  /*48b00*/  LDL.LU R14, [R1+0xad8] ;  /* 0x000ad800010e7983 */ /* 0x000ee20000300800 */
[----:B------:R-:W3:Y:S01]  /*48b10*/  LDL.LU R15, [R1+0xadc] ;  /* 0x000adc00010f7983 */ /* 0x000ee20000300800 */
[----:B------:R-:W4:Y:S02]  /*48b20*/  LDL.LU R20, [R1+0xaf0] ;  /* 0x000af00001147983 */ /* 0x000f240000300800 */
[----:B------:R-:W4:Y:S01]  /*48b30*/  LDL.LU R21, [R1+0xaf4] ;  /* 0x000af40001157983 */ /* 0x000f220000300800 */
[----:B0-----:R-:W4:Y:S01]  /*48b40*/  LDL.LU R22, [R1+0xaf8] ;  /* 0x000af80001167983 */ /* 0x001f220000300800 */
[----:B------:R-:W4:Y:S02]  /*48b50*/  LDL.LU R23, [R1+0xafc] ;  /* 0x000afc0001177983 */ /* 0x000f240000300800 */
[----:B------:R-:W4:Y:S01]  /*48b60*/  LDL.64 R10, [R1+0x38] ;  /* 0x00003800010a7983 */ /* 0x000f220000100a00 */
[----:B---3--:R-:W-:Y:S01]  /*48b70*/  STL.64 [R1+0x9070], R14 ;  /* 0x0090700e01007387 */ /* 0x008fe20000100a00 */
[----:B--2---:R0:W-:Y:S03]  /*48b80*/  STL.64 [R1+0x9068], R12 ;  /* 0x0090680c01007387 */ /* 0x0041e60000100a00 */
[----:B0-----:R-:W2:Y:S01]  /*48b90*/  LDL.LU R12, [R1+0xae0] ;  /* 0x000ae000010c7983 */ /* 0x001ea20000300800 */
[----:B------:R-:W2:Y:S02]  /*48ba0*/  LDL.LU R13, [R1+0xae4] ;  /* 0x000ae400010d7983 */ /* 0x000ea40000300800 */
[----:B------:R-:W2:Y:S02]  /*48bb0*/  LDL.LU R14, [R1+0xae8] ;  /* 0x000ae800010e7983 */ /* 0x000ea40000300800 */
[----:B------:R-:W2:Y:S01]  /*48bc0*/  LDL.LU R15, [R1+0xaec] ;  /* 0x000aec00010f7983 */ /* 0x000ea20000300800 */
[----:B------:R-:W3:Y:S01]  /*48bd0*/  LDL.64 R6, [R1+0x98] ;  /* 0x0000980001067983 */ /* 0x000ee20000100a00 */
[----:B------:R-:W-:-:S02]  /*48be0*/  IMAD.MOV.U32 R18, RZ, RZ, R8 ;  /* 0x000000ffff127224 */ /* 0x000fc400078e0008 */
[----:B------:R-:W-:Y:S01]  /*48bf0*/  IMAD.MOV.U32 R19, RZ, RZ, R5 ;  /* 0x000000ffff137224 */ /* 0x000fe200078e0005 */
[----:B---3--:R0:W-:Y:S04]  /*48c00*/  STL.64 [R1+0x9048], R6 ;  /* 0x0090480601007387 */ /* 0x0081e80000100a00 */
[----:B0-----:R-:W3:Y:S01]  /*48c10*/  LDL.64 R6, [R1+0xa8] ;  /* 0x0000a80001067983 */ /* 0x001ee20000100a00 */
[----:B------:R0:W-:Y:S02]  /*48c20*/  STL.64 [R1+0x8ff8], R18 ;  /* 0x008ff81201007387 */ /* 0x0001e40000100a00 */
[----:B------:R-:W2:Y:S02]  /*48c30*/  LDL.LU R16, [R1+0xa80] ;  /* 0x000a800001107983 */ /* 0x000ea40000300800 */
[----:B------:R-:W2:Y:S01]  /*48c40*/  LDL.LU R17, [R1+0xa84] ;  /* 0x000a840001117983 */ /* 0x000ea20000300800 */
[----:B0-----:R-:W2:Y:S01]  /*48c50*/  LDL.LU R18, [R1+0xa88] ;  /* 0x000a880001127983 */ /* 0x001ea20000300800 */
[----:B------:R-:W2:Y:S03]  /*48c60*/  LDL.LU R19, [R1+0xa8c] ;  /* 0x000a8c0001137983 */ /* 0x000ea60000300800 */
[----:B--2---:R-:W-:Y:S01]  /*48c70*/  STL.64 [R1+0x9010], R18 ;  /* 0x0090101201007387 */ /* 0x004fe20000100a00 */
[----:B------:R0:W-:Y:S03]  /*48c80*/  STL.64 [R1+0x9008], R16 ;  /* 0x0090081001007387 */ /* 0x0001e60000100a00 */
[----:B0-----:R-:W2:Y:S01]  /*48c90*/  LDL.LU R16, [R1+0xa90] ;  /* 0x000a900001107983 */ /* 0x001ea20000300800 */
[----:B------:R-:W2:Y:S02]  /*48ca0*/  LDL.LU R17, [R1+0xa94] ;  /* 0x000a940001117983 */ /* 0x000ea40000300800 */
[----:B------:R-:W2:Y:S02]  /*48cb0*/  LDL.LU R18, [R1+0xa98] ;  /* 0x000a980001127983 */ /* 0x000ea40000300800 */
[----:B------:R-:W2:Y:S01]  /*48cc0*/  LDL.LU R19, [R1+0xa9c] ;  /* 0x000a9c0001137983 */ /* 0x000ea20000300800 */
[C---:B----4-:R-:W-:Y:S01]  /*48cd0*/  HMMA.16816.F32 R20, R24.reuse, R10, R20 ;  /* 0x0000000a1814723c */ /* 0x050fe20000001814 */
[----:B--2---:R-:W-:Y:S01]  /*48ce0*/  STL.64 [R1+0x9028], R18 ;  /* 0x0090281201007387 */ /* 0x004fe20000100a00 */
[----:B------:R0:W-:Y:S03]  /*48cf0*/  STL.64 [R1+0x9020], R16 ;  /* 0x0090201001007387 */ /* 0x0001e60000100a00 */
[----:B0-----:R-:W2:Y:S01]  /*48d00*/  LDL.LU R16, [R1+0xaa0] ;  /* 0x000aa00001107983 */ /* 0x001ea20000300800 */
[----:B------:R-:W2:Y:S02]  /*48d10*/  LDL.LU R17, [R1+0xaa4] ;  /* 0x000aa40001117983 */ /* 0x000ea40000300800 */
[----:B------:R-:W4:Y:S02]  /*48d20*/  LDL.LU R18, [R1+0xaa8] ;  /* 0x000aa80001127983 */ /* 0x000f240000300800 */
[----:B------:R-:W4:Y:S02]  /*48d30*/  LDL.LU R19, [R1+0xaac] ;  /* 0x000aac0001137983 */ /* 0x000f240000300800 */
[----:B----4-:R-:W-:Y:S01]  /*48d40*/  STL.64 [R1+0x9040], R18 ;  /* 0x0090401201007387 */ /* 0x010fe20000100a00 */
[----:B--2---:R0:W-:Y:S03]  /*48d50*/  STL.64 [R1+0x9038], R16 ;  /* 0x0090381001007387 */ /* 0x0041e60000100a00 */
[----:B0-----:R-:W2:Y:S01]  /*48d60*/  LDL.LU R16, [R1+0xab0] ;  /* 0x000ab00001107983 */ /* 0x001ea20000300800 */
[----:B------:R-:W2:Y:S02]  /*48d70*/  LDL.LU R17, [R1+0xab4] ;  /* 0x000ab40001117983 */ /* 0x000ea40000300800 */
[----:B------:R-:W2:Y:S02]  /*48d80*/  LDL.LU R18, [R1+0xab8] ;  /* 0x000ab80001127983 */ /* 0x000ea40000300800 */
[----:B------:R-:W2:Y:S02]  /*48d90*/  LDL.LU R19, [R1+0xabc] ;  /* 0x000abc0001137983 */ /* 0x000ea40000300800 */
[----:B------:R-:W-:Y:S01]  /*48da0*/  STL.64 [R1+0x17c0], R20 ;  /* 0x0017c01401007387 */ /* 0x000fe20000100a00 */
[----:B------:R0:W-:Y:S03]  /*48db0*/  STL.64 [R1+0x17c8], R22 ;  /* 0x0017c81601007387 */ /* 0x0001e60000100a00 */
[----:B0-----:R-:W4:Y:S01]  /*48dc0*/  LDL.LU.64 R22, [R1+0x9078] ;  /* 0x0090780001167983 */ /* 0x001f220000300a00 */
[----:B------:R-:W-:Y:S01]  /*48dd0*/  IMAD.MOV.U32 R9, RZ, RZ, R11 ;  /* 0x000000ffff097224 */ /* 0x000fe200078e000b */
[----:B----4-:R-:W-:Y:S01]  /*48de0*/  HMMA.16816.F32 R12, R24, R22, R12 ;  /* 0x00000016180c723c */ /* 0x010fe2000000180c */
[----:B------:R-:W-:-:S02]  /*48df0*/  IMAD.MOV.U32 R11, RZ, RZ, R22 ;  /* 0x000000ffff0b7224 */ /* 0x000fc400078e0016 */
        /* <DEDUP_REMOVED lines=8> */
[----:B------:R-:W3:Y:S01]  /*48e80*/  LDL.LU.64 R14, [R1+0x9058] ;  /* 0x00905800010e7983 */ /* 0x000ee20000300a00 */
[----:B------:R-:W3:Y:S11]  /*48e90*/  LDL.LU.64 R12, [R1+0x9050] ;  /* 0x00905000010c7983 */ /* 0x000ef60000300a00 */
[----:B------:R-:W-:Y:S10]  /*48ea0*/  @!UPT UIADD3 URZ, URZ, URZ, URZ ;  /* 0x0000003f3f3ff290 */ /* 0x000ff4000fffe03f */
[----:B------:R0:W-:Y:S01]  /*48eb0*/  STL.64 [R1+0x17a0], R20 ;  /* 0x0017a01401007387 */ /* 0x0001e20000100a00 */
[----:B------:R1:W-:Y:S03]  /*48ec0*/  STL.64 [R1+0x17a8], R22 ;  /* 0x0017a81601007387 */ /* 0x0003e60000100a00 */
[----:B0-----:R-:W4:Y:S01]  /*48ed0*/  LDL.LU R20, [R1+0xa70] ;  /* 0x000a700001147983 */ /* 0x001f220000300800 */
[----:B------:R-:W4:Y:S02]  /*48ee0*/  LDL.LU R21, [R1+0xa74] ;  /* 0x000a740001157983 */ /* 0x000f240000300800 */
[----:B-1----:R-:W4:Y:S02]  /*48ef0*/  LDL.LU R22, [R1+0xa78] ;  /* 0x000a780001167983 */ /* 0x002f240000300800 */
[----:B------:R-:W4:Y:S01]  /*48f00*/  LDL.LU R23, [R1+0xa7c] ;  /* 0x000a7c0001177983 */ /* 0x000f220000300800 */
        /* <DEDUP_REMOVED lines=8> */
[----:B------:R-:W-:Y:S01]  /*48f90*/  IMAD.MOV.U32 R28, RZ, RZ, R10 ;  /* 0x000000ffff1c7224 */ /* 0x000fe200078e000a */
        /* <DEDUP_REMOVED lines=30> */
[----:B0-----:R-:W4:Y:S01]  /*49180*/  LDL.LU.64 R18, [R1+0x8ff8] ;  /* 0x008ff80001127983 */ /* 0x001f220000300a00 */
[----:B------:R-:W-:Y:S02]  /*49190*/  STL.64 [R1+0x8fd0], R14 ;  /* 0x008fd00e01007387 */ /* 0x000fe40000100a00 */
[----:B------:R0:W-:Y:S02]  /*491a0*/  STL [R1+0x8fc8], R13 ;  /* 0x008fc80d01007387 */ /* 0x0001e40000100800 */
[----:B------:R-:W2:Y:S02]  /*491b0*/  LDL.LU R4, [R1+0x6b0] ;  /* 0x0006b00001047983 */ /* 0x000ea40000300800 */
[----:B------:R-:W-:Y:S01]  /*491c0*/  IMAD.MOV.U32 R16, RZ, RZ, R6 ;  /* 0x000000ffff107224 */ /* 0x000fe200078e0006 */
[----:B------:R-:W2:Y:S01]  /*491d0*/  LDL.LU R5, [R1+0x6b4] ;  /* 0x0006b40001057983 */ /* 0x000ea20000300800 */
[----:B------:R-:W3:Y:S02]  /*491e0*/  LDL.LU R6, [R1+0x6b8] ;  /* 0x0006b80001067983 */ /* 0x000ee40000300800 */
[----:B------:R-:W3:Y:S02]  /*491f0*/  LDL.LU R7, [R1+0x6bc] ;  /* 0x0006bc0001077983 */ /* 0x000ee40000300800 */
[----:B------:R-:W2:Y:S01]  /*49200*/  LDL.LU R12, [R1+0x6d0] ;  /* 0x0006d000010c7983 */ /* 0x000ea20000300800 */
[----:B0-----:R-:W4:Y:S01]  /*49210*/  LDL.LU R13, [R1+0x6d4] ;  /* 0x0006d400010d7983 */ /* 0x001f220000300800 */
[----:B------:R-:W4:Y:S02]  /*49220*/  LDL.LU R14, [R1+0x6d8] ;  /* 0x0006d800010e7983 */ /* 0x000f240000300800 */
[----:B------:R-:W4:Y:S01]  /*49230*/  LDL.LU R15, [R1+0x6dc] ;  /* 0x0006dc00010f7983 */ /* 0x000f220000300800 */
[----:B---3--:R-:W-:Y:S01]  /*49240*/  STL.64 [R1+0x8fb0], R6 ;  /* 0x008fb00601007387 */ /* 0x008fe20000100a00 */
[----:B--2---:R0:W-:Y:S03]  /*49250*/  STL.64 [R1+0x8fa8], R4 ;  /* 0x008fa80401007387 */ /* 0x0041e60000100a00 */
[----:B0-----:R-:W2:Y:S01]  /*49260*/  LDL.LU R4, [R1+0x6c0] ;  /* 0x0006c00001047983 */ /* 0x001ea20000300800 */
[----:B------:R-:W2:Y:S02]  /*49270*/  LDL.LU R5, [R1+0x6c4] ;  /* 0x0006c40001057983 */ /* 0x000ea40000300800 */
[----:B------:R-:W3:Y:S02]  /*49280*/  LDL.LU R6, [R1+0x6c8] ;  /* 0x0006c80001067983 */ /* 0x000ee40000300800 */
[----:B------:R-:W3:Y:S01]  /*49290*/  LDL.LU R7, [R1+0x6cc] ;  /* 0x0006cc0001077983 */ /* 0x000ee20000300800 */
[----:B----4-:R-:W-:Y:S01]  /*492a0*/  HMMA.16816.F32 R20, R24, R18, R20 ;  /* 0x000000121814723c */ /* 0x010fe20000001814 */
[----:B---3--:R0:W-:Y:S01]  /*492b0*/  STL.64 [R1+0x8fc0], R6 ;  /* 0x008fc00601007387 */ /* 0x0081e20000100a00 */
[----:B--2---:R-:W-:Y:S03]  /*492c0*/  STL.64 [R1+0x8fb8], R4 ;  /* 0x008fb80401007387 */ /* 0x004fe60000100a00 */
[----:B0-----:R-:W2:Y:S11]  /*492d0*/  LDL.64 R6, [R1+0x28] ;  /* 0x0000280001067983 */ /* 0x001eb60000100a00 */
[----:B------:R-:W-:Y:S07]  /*492e0*/  @!UPT UIADD3 URZ, URZ, URZ, URZ ;  /* 0x0000003f3f3ff290 */ /* 0x000fee000fffe03f */
[----:B------:R-:W-:Y:S02]  /*492f0*/  STL.64 [R1+0x1740], R20 ;  /* 0x0017401401007387 */ /* 0x000fe40000100a00 */
[----:B------:R0:W-:Y:S02]  /*49300*/  STL.64 [R1+0x1748], R22 ;  /* 0x0017481601007387 */ /* 0x0001e40000100a00 */
[----:B0-----:R-:W3:Y:S01]  /*49310*/  LDL.LU.64 R22, [R1+0x8ff0] ;  /* 0x008ff00001167983 */ /* 0x001ee20000300a00 */
[----:B------:R-:W-:Y:S02]  /*49320*/  STL.64 [R1+0x8ed0], R18 ;  /* 0x008ed01201007387 */ /* 0x000fe40000100a00 */
[----:B------:R0:W-:Y:S02]  /*49330*/  STL [R1+0x8ee8], R16 ;  /* 0x008ee81001007387 */ /* 0x0001e40000100800 */
[----:B0-----:R-:W4:Y:S01]  /*49340*/  LDL.LU R16, [R1+0xa00] ;  /* 0x000a000001107983 */ /* 0x001f220000300800 */
[----:B------:R-:W4:Y:S02]  /*49350*/  LDL.LU R17, [R1+0xa04] ;  /* 0x000a040001117983 */ /* 0x000f240000300800 */
[----:B------:R-:W2:Y:S02]  /*49360*/  LDL.LU R18, [R1+0xa08] ;  /* 0x000a080001127983 */ /* 0x000ea40000300800 */
[----:B------:R-:W2:Y:S02]  /*49370*/  LDL.LU R19, [R1+0xa0c] ;  /* 0x000a0c0001137983 */ /* 0x000ea40000300800 */
[----:B--2---:R0:W-:Y:S01]  /*49380*/  STL.64 [R1+0x8ef8], R18 ;  /* 0x008ef81201007387 */ /* 0x0041e20000100a00 */
[----:B----4-:R1:W-:Y:S02]  /*49390*/  STL.64 [R1+0x8ef0], R16 ;  /* 0x008ef01001007387 */ /* 0x0103e40000100a00 */
[----:B0-----:R-:W-:-:S02]  /*493a0*/  IMAD.MOV.U32 R18, RZ, RZ, R8 ;  /* 0x000000ffff127224 */ /* 0x001fc400078e0008 */
[----:B------:R-:W-:-:S05]  /*493b0*/  IMAD.MOV.U32 R19, RZ, RZ, R0 ;  /* 0x000000ffff137224 */ /* 0x000fca00078e0000 */
[----:B------:R0:W-:Y:S01]  /*493c0*/  STL.64 [R1+0x8f08], R18 ;  /* 0x008f081201007387 */ /* 0x0001e20000100a00 */
[----:B-1----:R-:W2:Y:S02]  /*493d0*/  LDL.LU R16, [R1+0x6e0] ;  /* 0x0006e00001107983 */ /* 0x002ea40000300800 */
[----:B------:R-:W2:Y:S01]  /*493e0*/  LDL.LU R17, [R1+0x6e4] ;  /* 0x0006e40001117983 */ /* 0x000ea20000300800 */
[----:B0-----:R-:W2:Y:S01]  /*493f0*/  LDL.LU R18, [R1+0x6e8] ;  /* 0x0006e80001127983 */ /* 0x001ea20000300800 */
[----:B------:R-:W2:Y:S02]  /*49400*/  LDL.LU R19, [R1+0x6ec] ;  /* 0x0006ec0001137983 */ /* 0x000ea40000300800 */
[----:B---3--:R-:W-:Y:S02]  /*49410*/  IMAD.MOV.U32 R8, RZ, RZ, R22 ;  /* 0x000000ffff087224 */ /* 0x008fe400078e0016 */
[----:B------:R-:W-:Y:S01]  /*49420*/  IMAD.MOV.U32 R0, RZ, RZ, R23 ;  /* 0x000000ffff007224 */ /* 0x000fe200078e0017 */
[----:B--2---:R-:W-:Y:S11]  /*49430*/  HMMA.16816.F32 R16, R24, R22, R16 ;  /* 0x000000161810723c */ /* 0x004ff60000001810 */
[----:B------:R-:W-:Y:S11]  /*49440*/  @!UPT UIADD3 URZ, URZ, URZ, URZ ;  /* 0x0000003f3f3ff290 */ /* 0x000ff6000fffe03f */
[----:B------:R-:W-:Y:S01]  /*49450*/  @!UPT UIADD3 URZ, URZ, URZ, URZ ;  /* 0x0000003f3f3ff290 */ /* 0x000fe2000fffe03f */
[----:B------:R-:W-:Y:S01]  /*49460*/  STL.64 [R1+0xc10], R16 ;  /* 0x000c101001007387 */ /* 0x000fe20000100a00 */
[----:B------:R0:W-:Y:S02]  /*49470*/  STL.64 [R1+0xc18], R18 ;  /* 0x000c181201007387 */ /* 0x0001e40000100a00 */
[----:B------:R-:W2:Y:S02]  /*49480*/  LDL.LU.64 R22, [R1+0x8fe8] ;  /* 0x008fe80001167983 */ /* 0x000ea40000300a00 */
[----:B------:R-:W2:Y:S01]  /*49490*/  LDL.LU.64 R20, [R1+0x8fe0] ;  /* 0x008fe00001147983 */ /* 0x000ea20000300a00 */
[----:B------:R-:W3:Y:S01]  /*494a0*/  LDL.LU R24, [R1+0x6a0] ;  /* 0x0006a00001187983 */ /* 0x000ee20000300800 */
[----:B------:R-:W3:Y:S02]  /*494b0*/  LDL.LU R25, [R1+0x6a4] ;  /* 0x0006a40001197983 */ /* 0x000ee40000300800 */
[----:B------:R-:W3:Y:S02]  /*494c0*/  LDL.LU R26, [R1+0x6a8] ;  /* 0x0006a800011a7983 */ /* 0x000ee40000300800 */
[----:B------:R-:W3:Y:S02]  /*494d0*/  LDL.LU R27, [R1+0x6ac] ;  /* 0x0006ac00011b7983 */ /* 0x000ee40000300800 */
[----:B0-----:R-:W-:-:S02]  /*494e0*/  IMAD.MOV.U32 R18, RZ, RZ, R3 ;  /* 0x000000ffff127224 */ /* 0x001fc400078e0003 */
[----:B------:R-:W-:Y:S01]  /*494f0*/  IMAD.MOV.U32 R19, RZ, RZ, R10 ;  /* 0x000000ffff137224 */ /* 0x000fe200078e000a */
[----:B------:R-:W4:Y:S01]  /*49500*/  LDL.LU R3, [R1+0x8fdc] ;  /* 0x008fdc0001037983 */ /* 0x000f220000300800 */
[----:B------:R-:W3:Y:S03]  /*49510*/  LDL.LU R10, [R1+0x8fd8] ;  /* 0x008fd800010a7983 */ /* 0x000ee60000300800 */
[----:B------:R0:W-:Y:S04]  /*49520*/  STL.64 [R1+0x8f20], R18 ;  /* 0x008f201201007387 */ /* 0x0001e80000100a00 */
[----:B0-----:R-:W3:Y:S01]  /*49530*/  LDL R18, [R1+0x18] ;  /* 0x0000180001127983 */ /* 0x001ee20000100800 */
[----:B------:R-:W-:-:S02]  /*49540*/  IMAD.MOV.U32 R19, RZ, RZ, R2 ;  /* 0x000000ffff137224 */ /* 0x000fc400078e0002 */
[----:B------:R-:W-:Y:S01]  /*49550*/  IMAD.MOV.U32 R2, RZ, RZ, R7 ;  /* 0x000000ffff027224 */ /* 0x000fe200078e0007 */
[C---:B--2---:R-:W-:Y:S11]  /*49560*/  HMMA.16816.F32 R12, R20.reuse, R6, R12 ;  /* 0x00000006140c723c */ /* 0x044ff6000000180c */
[----:B------:R-:W-:Y:S11]  /*49570*/  @!UPT UIADD3 URZ, URZ, URZ, URZ ;  /* 0x0000003f3f3ff290 */ /* 0x000ff6000fffe03f */
[----:B------:R-:W-:Y:S01]  /*49580*/  @!UPT UIADD3 URZ, URZ, URZ, URZ ;  /* 0x0000003f3f3ff290 */ /* 0x000fe2000fffe03f */
[----:B------:R0:W-:Y:S01]  /*49590*/  STL.64 [R1+0xbe0], R12 ;  /* 0x000be00c01007387 */ /* 0x0001e20000100a00 */
[----:B------:R1:W-:Y:S02]  /*495a0*/  STL.64 [R1+0xbe8], R14 ;  /* 0x000be80e01007387 */ /* 0x0003e40000100a00 */
[----:B0-----:R-:W-:Y:S01]  /*495b0*/  IMAD.MOV.U32 R12, RZ, RZ, R6 ;  /* 0x000000ffff0c7224 */ /* 0x001fe200078e0006 */
[----:B-1----:R-:W2:Y:S01]  /*495c0*/  LDL.LU.64 R14, [R1+0x8fd0] ;  /* 0x008fd000010e7983 */ /* 0x002ea20000300a00 */
[----:B------:R-:W2:Y:S02]  /*495d0*/  LDL.LU R13, [R1+0x8fc8] ;  /* 0x008fc800010d7983 */ /* 0x000ea40000300800 */
[----:B------:R-:W3:Y:S02]  /*495e0*/  LDL.LU.64 R6, [R1+0x8fc0] ;  /* 0x008fc00001067983 */ /* 0x000ee40000300a00 */
[----:B------:R-:W3:Y:S02]  /*495f0*/  LDL.LU.64 R4, [R1+0x8fb8] ;  /* 0x008fb80001047983 */ /* 0x000ee40000300a00 */
[C---:B---3--:R-:W-:Y:S01]  /*49600*/  HMMA.16816.F32 R16, R20.reuse, R18, R4 ;  /* 0x000000121410723c */ /* 0x048fe20000001804 */
[----:B------:R-:W3:Y:S01]  /*49610*/  LDL.LU.64 R6, [R1+0x8fb0] ;  /* 0x008fb00001067983 */ /* 0x000ee20000300a00 */
[----:B------:R-:W3:Y:S11]  /*49620*/  LDL.LU.64 R4, [R1+0x8fa8] ;  /* 0x008fa80001047983 */ /* 0x000ef60000300a00 */
[----:B------:R-:W-:Y:S10]  /*49630*/  @!UPT UIADD3 URZ, URZ, URZ, URZ ;  /* 0x0000003f3f3ff290 */ /* 0x000ff4000fffe03f */
[----:B------:R-:W-:Y:S01]  /*49640*/  STL.64 [R1+0xbd0], R16 ;  /* 0x000bd01001007387 */ /* 0x000fe20000100a00 */
[----:B------:R2:W-:Y:S02]  /*49650*/  STL.64 [R1+0xbd8], R18 ;  /* 0x000bd81201007387 */ /* 0x0005e40000100a00 */
[----:B--2---:R-:W-:Y:S02]  /*49660*/  IMAD.MOV.U32 R18, RZ, RZ, R14 ;  /* 0x000000ffff127224 */ /* 0x004fe400078e000e */
[----:B------:R-:W-:Y:S01]  /*49670*/  IMAD.MOV.U32 R19, RZ, RZ, R15 ;  /* 0x000000ffff137224 */ /* 0x000fe200078e000f */
[----:B------:R-:W2:Y:S01]  /*49680*/  LDL.LU R14, [R1+0x8fa4] ;  /* 0x008fa400010e7983 */ /* 0x000ea20000300800 */
[----:B------:R-:W2:Y:S03]  /*49690*/  LDL.LU R15, [R1+0x8fa0] ;  /* 0x008fa000010f7983 */ /* 0x000ea60000300800 */
[----:B------:R0:W-:Y:S04]  /*496a0*/  STL.64 [R1+0x8f38], R18 ;  /* 0x008f381201007387 */ /* 0x0001e80000100a00 */
[----:B0-----:R-:W3:Y:S02]  /*496b0*/  LDL.64 R18, [R1+0x8] ;  /* 0x0000080001127983 */ /* 0x001ee40000100a00 */
[C---:B---3--:R-:W-:Y:S11]  /*496c0*/  HMMA.16816.F32 R4, R20.reuse, R18, R4 ;  /* 0x000000121404723c */ /* 0x048ff60000001804 */
[----:B------:R-:W-:Y:S11]  /*496d0*/  @!UPT UIADD3 URZ, URZ, URZ, URZ ;  /* 0x0000003f3f3ff290 */ /* 0x000ff6000fffe03f */
[----:B------:R-:W-:Y:S01]  /*496e0*/  @!UPT UIADD3 URZ, URZ, URZ, URZ ;  /* 0x0000003f3f3ff290 */ /* 0x000fe2000fffe03f */
[----:B------:R-:W-:Y:S01]  /*496f0*/  STL.64 [R1+0xbb0], R4 ;  /* 0x000bb00401007387 */ /* 0x000fe20000100a00 */
[----:B------:R0:W-:Y:S03]  /*49700*/  STL.64 [R1+0xbb8], R6 ;  /* 0x000bb80601007387 */ /* 0x0001e60000100a00 */
[----:B0-----:R-:W3:Y:S01]  /*49710*/  LDL.LU.64 R6, [R1+0x8f98] ;  /* 0x008f980001067983 */ /* 0x001ee20000300a00 */
[----:B------:R-:W-:Y:S02]  /*49720*/  IMAD.MOV.U32 R5, RZ, RZ, R18 ;  /* 0x000000ffff057224 */ /* 0x000fe400078e0012 */
[----:B------:R-:W-:Y:S01]  /*49730*/  IMAD.MOV.U32 R4, RZ, RZ, R19 ;  /* 0x000000ffff047224 */ /* 0x000fe200078e0013 */
[----:B---3--:R-:W-:Y:S04]  /*49740*/  STL.64 [R1+0x8f88], R6 ;  /* 0x008f880601007387 */ /* 0x008fe80000100a00 */
[----:B------:R2:W-:Y:S02]  /*49750*/  STL.64 [R1+0x8f80], R4 ;  /* 0x008f800401007387 */ /* 0x0005e40000100a00 */
[----:B------:R-:W3:Y:S01]  /*49760*/  LDL.64 R18, [R1+0xb8] ;  /* 0x0000b80001127983 */ /* 0x000ee20000100a00 */
[C---:B--2---:R-:W-:Y:S01]  /*49770*/  HMMA.16816.F32 R4, R20.reuse, R14, R24 ;  /* 0x0000000e1404723c */ /* 0x044fe20000001818 */
[----:B---3--:R0:W-:Y:S11]  /*49780*/  STL.64 [R1+0x8f50], R18 ;  /* 0x008f501201007387 */ /* 0x0081f60000100a00 */
[----:B------:R-:W-:Y:S11]  /*49790*/  @!UPT UIADD3 URZ, URZ, URZ, URZ ;  /* 0x0000003f3f3ff290 */ /* 0x000ff6000fffe03f */
[----:B------:R-:W-:Y:S02]  /*497a0*/  STL.64 [R1+0xba0], R4 ;  /* 0x000ba00401007387 */ /* 0x000fe40000100a00 */
[----:B------:R-:W-:Y:S02]  /*497b0*/  STL.64 [R1+0xba8], R6 ;  /* 0x000ba80601007387 */ /* 0x000fe40000100a00 */
[----:B0-----:R-:W-:Y:S02]  /*497c0*/  IMAD.MOV.U32 R18, RZ, RZ, R11 ;  /* 0x000000ffff127224 */ /* 0x001fe400078e000b */
[----:B------:R-:W-:Y:S01]  /*497d0*/  IMAD.MOV.U32 R19, RZ, RZ, R29 ;  /* 0x000000ffff137224 */ /* 0x000fe200078e001d */
[----:B------:R-:W2:Y:S04]  /*497e0*/  LDL.LU R11, [R1+0x8f90] ;  /* 0x008f9000010b7983 */ /* 0x000ea80000300800 */
[----:B------:R-:W-:Y:S01]  /*497f0*/  STL.64 [R1+0x8f68], R18 ;  /* 0x008f681201007387 */ /* 0x000fe20000100a00 */
[----:B------:R-:W-:Y:S02]  /*49800*/  STL.64 [R1+0x8e70], R14 ;  /* 0x008e700e01007387 */ /* 0x000fe40000100a00 */
[----:B------:R0:W-:Y:S02]  /*49810*/  STL.64 [R1+0x8f00], R12 ;  /* 0x008f000c01007387 */ /* 0x0001e40000100a00 */
[----:B0-----:R-:W3:Y:S01]  /*49820*/  LDL.LU R12, [R1+0xa10] ;  /* 0x000a1000010c7983 */ /* 0x001ee20000300800 */
[----:B------:R-:W3:Y:S02]  /*49830*/  LDL.LU R13, [R1+0xa14] ;  /* 0x000a1400010d7983 */ /* 0x000ee40000300800 */
[----:B------:R-:W2:Y:S02]  /*49840*/  LDL.LU R14, [R1+0xa18] ;  /* 0x000a1800010e7983 */ /* 0x000ea40000300800 */
[----:B------:R-:W2:Y:S01]  /*49850*/  LDL.LU R15, [R1+0xa1c] ;  /* 0x000a1c00010f7983 */ /* 0x000ea20000300800 */
[----:B------:R-:W3:Y:S01]  /*49860*/  LDL.LU R24, [R1+0x680] ;  /* 0x0006800001187983 */ /* 0x000ee20000300800 */
[----:B------:R-:W4:Y:S02]  /*49870*/  LDL.LU R25, [R1+0x684] ;  /* 0x0006840001197983 */ /* 0x000f240000300800 */
[----:B------:R-:W4:Y:S02]  /*49880*/  LDL.LU R26, [R1+0x688] ;  /* 0x00068800011a7983 */ /* 0x000f240000300800 */
[----:B------:R-:W4:Y:S01]  /*49890*/  LDL.LU R27, [R1+0x68c] ;  /* 0x00068c00011b7983 */ /* 0x000f220000300800 */
[----:B------:R-:W4:Y:S01]  /*498a0*/  LDL.LU R4, [R1+0x690] ;  /* 0x0006900001047983 */ /* 0x000f220000300800 */
[----:B------:R-:W4:Y:S02]  /*498b0*/  LDL.LU R5, [R1+0x694] ;  /* 0x0006940001057983 */ /* 0x000f240000300800 */
[----:B------:R-:W4:Y:S02]  /*498c0*/  LDL.LU R6, [R1+0x698] ;  /* 0x0006980001067983 */ /* 0x000f240000300800 */
[----:B------:R-:W4:Y:S01]  /*498d0*/  LDL.LU R7, [R1+0x69c] ;  /* 0x00069c0001077983 */ /* 0x000f220000300800 */
        /* <DEDUP_REMOVED lines=18> */
[----:B----4-:R-:W-:Y:S01]  /*49a00*/  HMMA.16816.F32 R4, R20, R10, R4 ;  /* 0x0000000a1404723c */ /* 0x010fe20000001804 */
        /* <DEDUP_REMOVED lines=14> */
[----:B0-----:R-:W3:Y:S01]  /*49af0*/  LDL.LU.64 R6, [R1+0x8f88] ;  /* 0x008f880001067983 */ /* 0x001ee20000300a00 */
[----:B------:R-:W4:Y:S02]  /*49b00*/  LDL.LU.64 R4, [R1+0x8f80] ;  /* 0x008f800001047983 */ /* 0x000f240000300a00 */
[----:B------:R-:W-:-:S02]  /*49b10*/  IMAD.MOV.U32 R18, RZ, RZ, R28 ;  /* 0x000000ffff127224 */ /* 0x000fc400078e001c */
[----:B------:R-:W-:Y:S01]  /*49b20*/  IMAD.MOV.U32 R19, RZ, RZ, R9 ;  /* 0x000000ffff137224 */ /* 0x000fe200078e0009 */
[C---:B---3--:R-:W-:Y:S01]  /*49b30*/  HMMA.16816.F32 R24, R20.reuse, R6, R24 ;  /* 0x000000061418723c */ /* 0x048fe20000001818 */
[----:B------:R-:W-:Y:S11]  /*49b40*/  STL.64 [R1+0x8e58], R6 ;  /* 0x008e580601007387 */ /* 0x000ff60000100a00 */
[----:B------:R-:W-:Y:S11]  /*49b50*/  @!UPT UIADD3 URZ, URZ, URZ, URZ ;  /* 0x0000003f3f3ff290 */ /* 0x000ff6000fffe03f */
[----:B------:R-:W-:Y:S01]  /*49b60*/  STL.64 [R1+0xb70], R24 ;  /* 0x000b701801007387 */ /* 0x000fe20000100a00 */
[----:B------:R-:W-:Y:S02]  /*49b70*/  STL.64 [R1+0xb78], R26 ;  /* 0x000b781a01007387 */ /* 0x000fe40000100a00 */
[----:B------:R-:W0:Y:S01]  /*49b80*/  LDSM.16.MT88.4 R24, [R3+0x4280] ;  /* 0x004280000318783b */ /* 0x000e220000004200 */
[----:B--2---:R-:W-:Y:S01]  /*49b90*/  HMMA.16816.F32 R16, R20, R18, R12 ;  /* 0x000000121410723c */ /* 0x004fe2000000180c */
[----:B0-----:R0:W-:Y:S02]  /*49ba0*/  STL.64 [R1+0x8db8], R26 ;  /* 0x008db81a01007387 */ /* 0x0011e40000100a00 */
[----:B------:R-:W-:Y:S02]  /*49bb0*/  STL.64 [R1+0x8db0], R24 ;  /* 0x008db01801007387 */ /* 0x000fe40000100a00 */
[----:B0-----:R-:W-:Y:S02]  /*49bc0*/  IMAD.MOV.U32 R26, RZ, RZ, R8 ;  /* 0x000000ffff1a7224 */ /* 0x001fe400078e0008 */
[----:B------:R-:W-:-:S05]  /*49bd0*/  IMAD.MOV.U32 R27, RZ, RZ, R0 ;  /* 0x000000ffff1b7224 */ /* 0x000fca00078e0000 */
[----:B------:R0:W-:Y:S04]  /*49be0*/  STL.64 [R1+0x8ec8], R26 ;  /* 0x008ec81a01007387 */ /* 0x0001e80000100a00 */
[----:B0-----:R-:W2:Y:S01]  /*49bf0*/  LDL.64 R26, [R1+0x78] ;  /* 0x00007800011a7983 */ /* 0x001ea20000100a00 */
[----:B------:R-:W3:Y:S02]  /*49c00*/  LDL.LU.64 R14, [R1+0x8f78] ;  /* 0x008f7800010e7983 */ /* 0x000ee40000300a00 */
[----:B------:R-:W3:Y:S04]  /*49c10*/  LDL.LU.64 R12, [R1+0x8f70] ;  /* 0x008f7000010c7983 */ /* 0x000ee80000300a00 */
[----:B------:R-:W-:Y:S01]  /*49c20*/  STL.64 [R1+0x16a0], R16 ;  /* 0x0016a01001007387 */ /* 0x000fe20000100a00 */
[----:B------:R0:W-:Y:S04]  /*49c30*/  STL.64 [R1+0x16a8], R18 ;  /* 0x0016a81201007387 */ /* 0x0001e80000100a00 */
        /* <DEDUP_REMOVED lines=32> */
[----:B------:R-:W3:Y:S11]  /*49e40*/  LDL.LU.64 R12, [R1+0x8f00] ;  /* 0x008f0000010c7983 */ /* 0x000ef60000300a00 */
[----:B------:R-:W-:Y:S10]  /*49e50*/  @!UPT UIADD3 URZ, URZ, URZ, URZ ;  /* 0x0000003f3f3ff290 */ /* 0x000ff4000fffe03f */
[----:B------:R-:W-:Y:S01]  /*49e60*/  STL.64 [R1+0x1650], R16 ;  /* 0x0016501001007387 */ /* 0x000fe20000100a00 */
[----:B------:R0:W-:Y:S03]  /*49e70*/  STL.64 [R1+0x1658], R18 ;  /* 0x0016581201007387 */ /* 0x0001e60000100a00 */
[----:B0-----:R-:W2:Y:S01]  /*49e80*/  LDL.LU.64 R18, [R1+0x8ef8] ;  /* 0x008ef80001127983 */ /* 0x001ea20000300a00 */
[----:B------:R-:W2:Y:S02]  /*49e90*/  LDL.LU.64 R16, [R1+0x8ef0] ;  /* 0x008ef00001107983 */ /* 0x000ea40000300a00 */
[----:B----4-:R-:W-:Y:S02]  /*49ea0*/  IMAD.MOV.U32 R15, RZ, RZ, R4 ;  /* 0x000000ffff0f7224 */ /* 0x010fe400078e0004 */
[----:B------:R-:W-:Y:S01]  /*49eb0*/  IMAD.MOV.U32 R14, RZ, RZ, R5 ;  /* 0x000000ffff0e7224 */ /* 0x000fe200078e0005 */
[----:B--2---:R-:W-:Y:S11]  /*49ec0*/  HMMA.16816.F32 R16, R20, R26, R16 ;  /* 0x0000001a1410723c */ /* 0x004ff60000001810 */
[----:B------:R-:W-:Y:S11]  /*49ed0*/  @!UPT UIADD3 URZ, URZ, URZ, URZ ;  /* 0x0000003f3f3ff290 */ /* 0x000ff6000fffe03f */
[----:B------:R-:W-:Y:S01]  /*49ee0*/  @!UPT UIADD3 URZ, URZ, URZ, URZ ;  /* 0x0000003f3f3ff290 */ /* 0x000fe2000fffe03f */
[----:B------:R0:W-:Y:S01]  /*49ef0*/  STL.64 [R1+0x1640], R16 ;  /* 0x0016401001007387 */ /* 0x0001e20000100a00 */
[----:B------:R-:W-:Y:S03]  /*49f00*/  STL.64 [R1+0x1648], R18 ;  /* 0x0016481201007387 */ /* 0x000fe60000100a00 */
[----:B0-----:R-:W2:Y:S01]  /*49f10*/  LDL.LU R16, [R1+0x8ee8] ;  /* 0x008ee80001107983 */ /* 0x001ea20000300800 */
[----:B------:R-:W4:Y:S02]  /*49f20*/  LDL.LU R4, [R1+0x670] ;  /* 0x0006700001047983 */ /* 0x000f240000300800 */
[----:B------:R-:W4:Y:S02]  /*49f30*/  LDL.LU R5, [R1+0x674] ;  /* 0x0006740001057983 */ /* 0x000f240000300800 */
[----:B------:R-:W2:Y:S01]  /*49f40*/  LDL.LU R6, [R1+0x678] ;  /* 0x0006780001067983 */ /* 0x000ea20000300800 */
[----:B------:R-:W2:Y:S01]  /*49f50*/  LDL.LU R7, [R1+0x67c] ;  /* 0x00067c0001077983 */ /* 0x000ea20000300800 */
[----:B------:R-:W-:-:S02]  /*49f60*/  IMAD.MOV.U32 R9, RZ, RZ, R26 ;  /* 0x000000ffff097224 */ /* 0x000fc400078e001a */
[----:B------:R-:W-:Y:S01]  /*49f70*/  IMAD.MOV.U32 R8, RZ, RZ, R27 ;  /* 0x000000ffff087224 */ /* 0x000fe200078e001b */
[----:B--2---:R-:W-:Y:S01]  /*49f80*/  STL.64 [R1+0x8ee0], R6 ;  /* 0x008ee00601007387 */ /* 0x004fe20000100a00 */
[----:B----4-:R0:W-:Y:S03]  /*49f90*/  STL.64 [R1+0x8ed8], R4 ;  /* 0x008ed80401007387 */ /* 0x0101e60000100a00 */
[----:B0-----:R-:W2:Y:S01]  /*49fa0*/  LDL.LU R4, [R1+0x9f0] ;  /* 0x0009f00001047983 */ /* 0x001ea20000300800 */
[----:B------:R-:W2:Y:S02]  /*49fb0*/  LDL.LU R5, [R1+0x9f4] ;  /* 0x0009f40001057983 */ /* 0x000ea40000300800 */
[----:B------:R-:W2:Y:S02]  /*49fc0*/  LDL.LU R6, [R1+0x9f8] ;  /* 0x0009f80001067983 */ /* 0x000ea40000300800 */
[----:B------:R-:W2:Y:S01]  /*49fd0*/  LDL.LU R7, [R1+0x9fc] ;  /* 0x0009fc0001077983 */ /* 0x000ea20000300800 */
[----:B------:R-:W4:Y:S01]  /*49fe0*/  LDL.LU R24, [R1+0x9e0] ;  /* 0x0009e00001187983 */ /* 0x000f220000300800 */
[----:B------:R-:W4:Y:S02]  /*49ff0*/  LDL.LU R25, [R1+0x9e4] ;  /* 0x0009e40001197983 */ /* 0x000f240000300800 */
[----:B------:R-:W4:Y:S02]  /*4a000*/  LDL.LU R26, [R1+0x9e8] ;  /* 0x0009e800011a7983 */ /* 0x000f240000300800 */
[----:B------:R-:W4:Y:S01]  /*4a010*/  LDL.LU R27, [R1+0x9ec] ;  /* 0x0009ec00011b7983 */ /* 0x000f220000300800 */
[----:B------:R-:W-:Y:S01]  /*4a020*/  STL.64 [R1+0x8e88], R14 ;  /* 0x008e880e01007387 */ /* 0x000fe20000100a00 */
[----:B------:R-:W-:Y:S02]  /*4a030*/  STL.64 [R1+0x8e68], R10 ;  /* 0x008e680a01007387 */ /* 0x000fe40000100a00 */
[----:B------:R0:W-:Y:S02]  /*4a040*/  STL.64 [R1+0x8e60], R8 ;  /* 0x008e600801007387 */ /* 0x0001e40000100a00 */
[----:B0-----:R-:W2:Y:S01]  /*4a050*/  LDL.LU R8, [R1+0x630] ;  /* 0x0006300001087983 */ /* 0x001ea20000300800 */
[----:B------:R-:W2:Y:S02]  /*4a060*/  LDL.LU R9, [R1+0x634] ;  /* 0x0006340001097983 */ /* 0x000ea40000300800 */
[----:B------:R-:W2:Y:S02]  /*4a070*/  LDL.LU R10, [R1+0x638] ;  /* 0x00063800010a7983 */ /* 0x000ea40000300800 */
[----:B------:R-:W2:Y:S01]  /*4a080*/  LDL.LU R11, [R1+0x63c] ;  /* 0x00063c00010b7983 */ /* 0x000ea20000300800 */
[----:B------:R-:W2:Y:S04]  /*4a090*/  LDL.64 R14, [R1+0x18] ;  /* 0x00001800010e7983 */ /* 0x000ea80000100a00 */
[----:B--2---:R-:W-:Y:S01]  /*4a0a0*/  STL.64 [R1+0x8ea0], R14 ;  /* 0x008ea00e01007387 */ /* 0x004fe20000100a00 */
[----:B------:R-:W-:Y:S02]  /*4a0b0*/  STL.64 [R1+0x8e80], R10 ;  /* 0x008e800a01007387 */ /* 0x000fe40000100a00 */
[----:B------:R0:W-:Y:S02]  /*4a0c0*/  STL.64 [R1+0x8e78], R8 ;  /* 0x008e780801007387 */ /* 0x0001e40000100a00 */
[----:B0-----:R-:W2:Y:S01]  /*4a0d0*/  LDL.LU R8, [R1+0x640] ;  /* 0x0006400001087983 */ /* 0x001ea20000300800 */
[----:B------:R-:W2:Y:S02]  /*4a0e0*/  LDL.LU R9, [R1+0x644] ;  /* 0x0006440001097983 */ /* 0x000ea40000300800 */
[----:B------:R-:W2:Y:S02]  /*4a0f0*/  LDL.LU R10, [R1+0x648] ;  /* 0x00064800010a7983 */ /* 0x000ea40000300800 */
[----:B------:R-:W2:Y:S02]  /*4a100*/  LDL.LU R11, [R1+0x64c] ;  /* 0x00064c00010b7983 */ /* 0x000ea40000300800 */
[----:B------:R-:W-:-:S02]  /*4a110*/  IMAD.MOV.U32 R18, RZ, RZ, R16 ;  /* 0x000000ffff127224 */ /* 0x000fc400078e0010 */
[----:B---3--:R-:W-:-:S07]  /*4a120*/  IMAD.MOV.U32 R19, RZ, RZ, R13 ;  /* 0x000000ffff137224 */ /* 0x008fce00078e000d */
[C---:B------:R-:W-:Y:S01]  /*4a130*/  HMMA.16816.F32 R16, R20.reuse, R18, R4 ;  /* 0x000000121410723c */ /* 0x040fe20000001804 */
[----:B--2---:R-:W-:Y:S01]  /*4a140*/  STL.64 [R1+0x8e98], R10 ;  /* 0x008e980a01007387 */ /* 0x004fe20000100a00 */
[----:B------:R0:W-:Y:S03]  /*4a150*/  STL.64 [R1+0x8e90], R8 ;  /* 0x008e900801007387 */ /* 0x0001e60000100a00 */
        /* <DEDUP_REMOVED lines=9> */
[----:B------:R-:W2:Y:S01]  /*4a1f0*/  LDL.LU R11, [R1+0x66c] ;  /* 0x00066c00010b7983 */ /* 0x000ea20000300800 */
[----:B------:R-:W3:Y:S01]  /*4a200*/  LDL.LU.64 R6, [R1+0x8ee0] ;  /* 0x008ee00001067983 */ /* 0x000ee20000300a00 */
[----:B------:R-:W3:Y:S02]  /*4a210*/  LDL.LU.64 R4, [R1+0x8ed8] ;  /* 0x008ed80001047983 */ /* 0x000ee40000300a00 */
[----:B------:R-:W-:Y:S02]  /*4a220*/  STL.64 [R1+0x1630], R16 ;  /* 0x0016301001007387 */ /* 0x000fe40000100a00 */
[----:B------:R0:W-:Y:S02]  /*4a230*/  STL.64 [R1+0x1638], R18 ;  /* 0x0016381201007387 */ /* 0x0001e40000100a00 */
[----:B0-----:R-:W4:Y:S02]  /*4a240*/  LDL.LU.64 R18, [R1+0x8ed0] ;  /* 0x008ed00001127983 */ /* 0x001f240000300a00 */
[C---:B----4-:R-:W-:Y:S02]  /*4a250*/  HMMA.16816.F32 R16, R20.reuse, R18, R24 ;  /* 0x000000121410723c */ /* 0x050fe40000001818 */
[----:B------:R-:W3:Y:S11]  /*4a260*/  LDL.LU.64 R26, [R1+0x8ec8] ;  /* 0x008ec800011a7983 */ /* 0x000ef60000300a00 */
[----:B------:R-:W-:Y:S10]  /*4a270*/  @!UPT UIADD3 URZ, URZ, URZ, URZ ;  /* 0x0000003f3f3ff290 */ /* 0x000ff4000fffe03f */
[----:B------:R-:W-:Y:S01]  /*4a280*/  STL.64 [R1+0x1620], R16 ;  /* 0x0016201001007387 */ /* 0x000fe20000100a00 */
[----:B------:R0:W-:Y:S03]  /*4a290*/  STL.64 [R1+0x1628], R18 ;  /* 0x0016281201007387 */ /* 0x0001e60000100a00 */
[----:B0-----:R-:W2:Y:S01]  /*4a2a0*/  LDL.LU.64 R18, [R1+0x8ec0] ;  /* 0x008ec00001127983 */ /* 0x001ea20000300a00 */
[----:B------:R-:W2:Y:S01]  /*4a2b0*/  LDL.LU.64 R16, [R1+0x8eb8] ;  /* 0x008eb80001107983 */ /* 0x000ea20000300a00 */
[----:B---3--:R-:W-:Y:S02]  /*4a2c0*/  HMMA.16816.F32 R20, R20, R26, R4 ;  /* 0x0000001a1414723c */ /* 0x008fe40000001804 */
[----:B------:R-:W3:Y:S11]  /*4a2d0*/  LDL.LU R4, [R1+0x620] ;  /* 0x0006200001047983 */ /* 0x000ef60000300800 */
[----:B------:R-:W-:Y:S10]  /*4a2e0*/  @!UPT UIADD3 URZ, URZ, URZ, URZ ;  /* 0x0000003f3f3ff290 */ /* 0x000ff4000fffe03f */
[----:B------:R0:W-:Y:S01]  /*4a2f0*/  STL.64 [R1+0xb50], R20 ;  /* 0x000b501401007387 */ /* 0x0001e20000100a00 */
[----:B------:R1:W-:Y:S02]  /*4a300*/  STL.64 [R1+0xb58], R22 ;  /* 0x000b581601007387 */ /* 0x0003e40000100a00 */
[----:B------:R-:W3:Y:S02]  /*4a310*/  LDL.LU R5, [R1+0x624] ;  /* 0x0006240001057983 */ /* 0x000ee40000300800 */
[----:B------:R-:W3:Y:S01]  /*4a320*/  LDL.LU R6, [R1+0x628] ;  /* 0x0006280001067983 */ /* 0x000ee20000300800 */
[----:B------:R-:W3:Y:S04]  /*4a330*/  LDL.LU R7, [R1+0x62c] ;  /* 0x00062c0001077983 */ /* 0x000ee80000300800 */
[----:B0-----:R-:W4:Y:S01]  /*4a340*/  LDL.LU R20, [R1+0x610] ;  /* 0x0006100001147983 */ /* 0x001f220000300800 */
[----:B------:R-:W4:Y:S02]  /*4a350*/  LDL.LU R21, [R1+0x614] ;  /* 0x0006140001157983 */ /* 0x000f240000300800 */
[----:B-1----:R-:W4:Y:S02]  /*4a360*/  LDL.LU R22, [R1+0x618] ;  /* 0x0006180001167983 */ /* 0x002f240000300800 */
[----:B------:R-:W4:Y:S01]  /*4a370*/  LDL.LU R23, [R1+0x61c] ;  /* 0x00061c0001177983 */ /* 0x000f220000300800 */
[----:B------:R0:W-:Y:S04]  /*4a380*/  STL.64 [R1+0x8dc8], R26 ;  /* 0x008dc81a01007387 */ /* 0x0001e80000100a00 */
[----:B0-----:R-:W2:Y:S04]  /*4a390*/  LDL.64 R26, [R1+0xa8] ;  /* 0x0000a800011a7983 */ /* 0x001ea80000100a00 */
[----:B--2---:R0:W-:Y:S01]  /*4a3a0*/  STL.64 [R1+0x8e28], R26 ;  /* 0x008e281a01007387 */ /* 0x0041e20000100a00 */
[----:B------:R-:W2:Y:S02]  /*4a3b0*/  LDL.LU R24, [R1+0x9b0] ;  /* 0x0009b00001187983 */ /* 0x000ea40000300800 */
[----:B------:R-:W2:Y:S01]  /*4a3c0*/  LDL.LU R25, [R1+0x9b4] ;  /* 0x0009b40001197983 */ /* 0x000ea20000300800 */
[----:B0-----:R-:W2:Y:S01]  /*4a3d0*/  LDL.LU R26, [R1+0x9b8] ;  /* 0x0009b800011a7983 */ /* 0x001ea20000300800 */
[----:B------:R-:W2:Y:S02]  /*4a3e0*/  LDL.LU R27, [R1+0x9bc] ;  /* 0x0009bc00011b7983 */ /* 0x000ea40000300800 */
[----:B------:R-:W-:-:S02]  /*4a3f0*/  IMAD.MOV.U32 R14, RZ, RZ, R12 ;  /* 0x000000ffff0e7224 */ /* 0x000fc400078e000c */
[----:B------:R-:W-:-:S07]  /*4a400*/  IMAD.MOV.U32 R15, RZ, RZ, R2 ;  /* 0x000000ffff0f7224 */ /* 0x000fce00078e0002 */
[C---:B------:R-:W-:Y:S01]  /*4a410*/  HMMA.16816.F32 R12, R16.reuse, R14, R8 ;  /* 0x0000000e100c723c */ /* 0x040fe20000001808 */
[----:B--2---:R0:W-:Y:S01]  /*4a420*/  STL.64 [R1+0x8e38], R26 ;  /* 0x008e381a01007387 */ /* 0x0041e20000100a00 */
[----:B------:R-:W-:Y:S03]  /*4a430*/  STL.64 [R1+0x8e30], R24 ;  /* 0x008e301801007387 */ /* 0x000fe60000100a00 */
[----:B0-----:R-:W2:Y:S04]  /*4a440*/  LDL.64 R26, [R1+0xc8] ;  /* 0x0000c800011a7983 */ /* 0x001ea80000100a00 */
[----:B--2---:R0:W-:Y:S04]  /*4a450*/  STL.64 [R1+0x8e40], R26 ;  /* 0x008e401a01007387 */ /* 0x0041e80000100a00 */
[----:B0-----:R-:W2:Y:S01]  /*4a460*/  LDL.64 R26, [R1+0x38] ;  /* 0x00003800011a7983 */ /* 0x001ea20000100a00 */
[----:B------:R-:W2:Y:S02]  /*4a470*/  LDL.LU.64 R10, [R1+0x8eb0] ;  /* 0x008eb000010a7983 */ /* 0x000ea40000300a00 */
[----:B------:R-:W2:Y:S07]  /*4a480*/  LDL.LU.64 R8, [R1+0x8ea8] ;  /* 0x008ea80001087983 */ /* 0x000eae0000300a00 */
[----:B------:R-:W-:Y:S01]  /*4a490*/  STL.64 [R1+0xad0], R12 ;  /* 0x000ad00c01007387 */ /* 0x000fe20000100a00 */
[----:B------:R0:W-:Y:S04]  /*4a4a0*/  STL.64 [R1+0xad8], R14 ;  /* 0x000ad80e01007387 */ /* 0x0001e80000100a00 */
[----:B0-----:R-:W2:Y:S02]  /*4a4b0*/  LDL.LU.64 R14, [R1+0x8ea0] ;  /* 0x008ea000010e7983 */ /* 0x001ea40000300a00 */
        /* <DEDUP_REMOVED lines=21> */
[----:B0-----:R-:W3:Y:S01]  /*4a610*/  LDL.LU.64 R10, [R1+0x8e68] ;  /* 0x008e6800010a7983 */ /* 0x001ee20000300a00 */
[----:B------:R-:W2:Y:S02]  /*4a620*/  LDL.LU.64 R8, [R1+0x8e60] ;  /* 0x008e600001087983 */ /* 0x000ea40000300a00 */
[----:B------:R0:W-:Y:S02]  /*4a630*/  STL.64 [R1+0x8e20], R14 ;  /* 0x008e200e01007387 */ /* 0x0001e40000100a00 */
[----:B------:R-:W2:Y:S01]  /*4a640*/  LDL.LU R12, [R1+0x9a0] ;  /* 0x0009a000010c7983 */ /* 0x000ea20000300800 */
[----:B------:R-:W2:Y:S04]  /*4a650*/  LDL.LU R13, [R1+0x9a4] ;  /* 0x0009a400010d7983 */ /* 0x000ea80000300800 */
[----:B0-----:R-:W2:Y:S01]  /*4a660*/  LDL.LU R14, [R1+0x9a8] ;  /* 0x0009a800010e7983 */ /* 0x001ea20000300800 */
[----:B------:R-:W2:Y:S01]  /*4a670*/  LDL.LU R15, [R1+0x9ac] ;  /* 0x0009ac00010f7983 */ /* 0x000ea20000300800 */
[C---:B---3--:R-:W-:Y:S02]  /*4a680*/  HMMA.16816.F32 R4, R16.reuse, R10, R4 ;  /* 0x0000000a1004723c */ /* 0x048fe40000001804 */
[----:B--2---:R-:W-:Y:S01]  /*4a690*/  STL.64 [R1+0x8e50], R14 ;  /* 0x008e500e01007387 */ /* 0x004fe20000100a00 */
[----:B------:R0:W-:Y:S03]  /*4a6a0*/  STL.64 [R1+0x8e48], R12 ;  /* 0x008e480c01007387 */ /* 0x0001e60000100a00 */
[----:B0-----:R-:W2:Y:S01]  /*4a6b0*/  LDL.LU R12, [R1+0x9d0] ;  /* 0x0009d000010c7983 */ /* 0x001ea20000300800 */
[----:B------:R-:W2:Y:S02]  /*4a6c0*/  LDL.LU R13, [R1+0x9d4] ;  /* 0x0009d400010d7983 */ /* 0x000ea40000300800 */
[----:B------:R-:W2:Y:S02]  /*4a6d0*/  LDL.LU R14, [R1+0x9d8] ;  /* 0x0009d800010e7983 */ /* 0x000ea40000300800 */
[----:B------:R-:W2:Y:S11]  /*4a6e0*/  LDL.LU R15, [R1+0x9dc] ;  /* 0x0009dc00010f7983 */ /* 0x000eb60000300800 */
[----:B------:R-:W-:Y:S01]  /*4a6f0*/  @!UPT UIADD3 URZ, URZ, URZ, URZ ;  /* 0x0000003f3f3ff290 */ /* 0x000fe2000fffe03f */
[----:B------:R-:W-:Y:S01]  /*4a700*/  STL.64 [R1+0xa80], R4 ;  /* 0x000a800401007387 */ /* 0x000fe20000100a00 */
[----:B------:R0:W-:Y:S03]  /*4a710*/  STL.64 [R1+0xa88], R6 ;  /* 0x000a880601007387 */ /* 0x0001e60000100a00 */
[----:B0-----:R-:W4:Y:S01]  /*4a720*/  LDL.LU.64 R6, [R1+0x8e58] ;  /* 0x008e580001067983 */ /* 0x001f220000300a00 */
[----:B------:R-:W-:Y:S01]  /*4a730*/  STL.64 [R1+0x8e08], R10 ;  /* 0x008e080a01007387 */ /* 0x000fe20000100a00 */
[C---:B----4-:R-:W-:Y:S02]  /*4a740*/  HMMA.16816.F32 R20, R16.reuse, R6, R20 ;  /* 0x000000061014723c */ /* 0x050fe40000001814 */
[----:B------:R0:W-:Y:S01]  /*4a750*/  STL.64 [R1+0x8d50], R6 ;  /* 0x008d500601007387 */ /* 0x0001e20000100a00 */
[----:B------:R-:W3:Y:S11]  /*4a760*/  LDL.LU R4, [R1+0x9c0] ;  /* 0x0009c00001047983 */ /* 0x000ef60000300800 */
[----:B------:R-:W-:Y:S09]  /*4a770*/  @!UPT UIADD3 URZ, URZ, URZ, URZ ;  /* 0x0000003f3f3ff290 */ /* 0x000ff2000fffe03f */
[----:B------:R-:W-:Y:S01]  /*4a780*/  STL.64 [R1+0xa70], R20 ;  /* 0x000a701401007387 */ /* 0x000fe20000100a00 */
[----:B------:R-:W-:Y:S02]  /*4a790*/  STL.64 [R1+0xa78], R22 ;  /* 0x000a781601007387 */ /* 0x000fe40000100a00 */
[----:B------:R-:W1:Y:S04]  /*4a7a0*/  LDSM.16.MT88.4 R20, [R3+0x4300] ;  /* 0x004300000314783b */ /* 0x000e680000004200 */
[----:B------:R-:W3:Y:S01]  /*4a7b0*/  LDL.LU R5, [R1+0x9c4] ;  /* 0x0009c40001057983 */ /* 0x000ee20000300800 */
[----:B0-----:R-:W3:Y:S01]  /*4a7c0*/  LDL.LU R6, [R1+0x9c8] ;  /* 0x0009c80001067983 */ /* 0x001ee20000300800 */
[----:B------:R-:W3:Y:S03]  /*4a7d0*/  LDL.LU R7, [R1+0x9cc] ;  /* 0x0009cc0001077983 */ /* 0x000ee60000300800 */
[----:B-1----:R0:W-:Y:S01]  /*4a7e0*/  STL.64 [R1+0x8cb0], R22 ;  /* 0x008cb01601007387 */ /* 0x0021e20000100a00 */
[----:B------:R-:W-:Y:S03]  /*4a7f0*/  STL.64 [R1+0x8ca8], R20 ;  /* 0x008ca81401007387 */ /* 0x000fe60000100a00 */
[----:B0-----:R-:W4:Y:S01]  /*4a800*/  LDL.64 R22, [R1+0x58] ;  /* 0x0000580001167983 */ /* 0x001f220000100a00 */
[----:B--2---:R-:W-:Y:S03]  /*4a810*/  HMMA.16816.F32 R12, R16, R26, R12 ;  /* 0x0000001a100c723c */ /* 0x004fe6000000180c */
[----:B----4-:R0:W-:Y:S11]  /*4a820*/  STL.64 [R1+0x8dd0], R22 ;  /* 0x008dd01601007387 */ /* 0x0101f60000100a00 */
[----:B------:R-:W-:Y:S09]  /*4a830*/  @!UPT UIADD3 URZ, URZ, URZ, URZ ;  /* 0x0000003f3f3ff290 */ /* 0x000ff2000fffe03f */
[----:B------:R-:W-:Y:S02]  /*4a840*/  STL.64 [R1+0x1610], R12 ;  /* 0x0016100c01007387 */ /* 0x000fe40000100a00 */
[----:B------:R1:W-:Y:S02]  /*4a850*/  STL.64 [R1+0x1618], R14 ;  /* 0x0016180e01007387 */ /* 0x0003e40000100a00 */
[----:B0-----:R-:W-:Y:S02]  /*4a860*/  IMAD.MOV.U32 R22, RZ, RZ, R28 ;  /* 0x000000ffff167224 */ /* 0x001fe400078e001c */
[----:B------:R-:W-:Y:S01]  /*4a870*/  IMAD.MOV.U32 R23, RZ, RZ, R0 ;  /* 0x000000ffff177224 */ /* 0x000fe200078e0000 */
[----:B-1----:R-:W2:Y:S01]  /*4a880*/  LDL.LU.64 R14, [R1+0x8e50] ;  /* 0x008e5000010e7983 */ /* 0x002ea20000300a00 */
[----:B------:R-:W2:Y:S02]  /*4a890*/  LDL.LU.64 R12, [R1+0x8e48] ;  /* 0x008e4800010c7983 */ /* 0x000ea40000300a00 */
[----:B------:R-:W-:-:S02]  /*4a8a0*/  IMAD.MOV.U32 R28, RZ, RZ, R26 ;  /* 0x000000ffff1c7224 */ /* 0x000fc400078e001a */
[----:B------:R-:W-:Y:S02]  /*4a8b0*/  IMAD.MOV.U32 R0, RZ, RZ, R27 ;  /* 0x000000ffff007224 */ /* 0x000fe400078e001b */
[----:B------:R-:W3:Y:S02]  /*4a8c0*/  LDL.LU.64 R26, [R1+0x8e40] ;  /* 0x008e4000011a7983 */ /* 0x000ee40000300a00 */
[C---:B---3--:R-:W-:Y:S11]  /*4a8d0*/  HMMA.16816.F32 R4, R16.reuse, R26, R4 ;  /* 0x0000001a1004723c */ /* 0x048ff60000001804 */
[----:B------:R-:W-:Y:S11]  /*4a8e0*/  @!UPT UIADD3 URZ, URZ, URZ, URZ ;  /* 0x0000003f3f3ff290 */ /* 0x000ff6000fffe03f */
[----:B------:R-:W-:Y:S01]  /*4a8f0*/  @!UPT UIADD3 URZ, URZ, URZ, URZ ;  /* 0x0000003f3f3ff290 */ /* 0x000fe2000fffe03f */
[----:B------:R0:W-:Y:S01]  /*4a900*/  STL.64 [R1+0x1600], R4 ;  /* 0x0016000401007387 */ /* 0x0001e20000100a00 */
[----:B------:R1:W-:Y:S02]  /*4a910*/  STL.64 [R1+0x1608], R6 ;  /* 0x0016080601007387 */ /* 0x0003e40000100a00 */
[----:B0-----:R-:W-:Y:S02]  /*4a920*/  IMAD.MOV.U32 R5, RZ, RZ, R26 ;  /* 0x000000ffff057224 */ /* 0x001fe400078e001a */
[----:B------:R-:W-:Y:S02]  /*4a930*/  IMAD.MOV.U32 R4, RZ, RZ, R27 ;  /* 0x000000ffff047224 */ /* 0x000fe400078e001b */
[----:B------:R-:W3:Y:S01]  /*4a940*/  LDL.LU.64 R26, [R1+0x8e38] ;  /* 0x008e3800011a7983 */ /* 0x000ee20000300a00 */
[----:B------:R-:W3:Y:S02]  /*4a950*/  LDL.LU.64 R24, [R1+0x8e30] ;  /* 0x008e300001187983 */ /* 0x000ee40000300a00 */
[C---:B---3--:R-:W-:Y:S01]  /*4a960*/  HMMA.16816.F32 R20, R16.reuse, R22, R24 ;  /* 0x000000161014723c */ /* 0x048fe20000001818 */
[----:B------:R-:W2:Y:S11]  /*4a970*/  LDL.LU.64 R26, [R1+0x8e28] ;  /* 0x008e2800011a7983 */ /* 0x000eb60000300a00 */
[----:B------:R-:W-:Y:S11]  /*4a980*/  @!UPT UIADD3 URZ, URZ, URZ, URZ ;  /* 0x0000003f3f3ff290 */ /* 0x000ff6000fffe03f */
[----:B------:R-:W-:Y:S01]  /*4a990*/  STL.64 [R1+0x15f0], R20 ;  /* 0x0015f01401007387 */ /* 0x000fe20000100a00 */
[----:B------:R-:W-:Y:S01]  /*4a9a0*/  STL.64 [R1+0x15f8], R22 ;  /* 0x0015f81601007387 */ /* 0x000fe20000100a00 */
[----:B--2---:R-:W-:Y:S01]  /*4a9b0*/  HMMA.16816.F32 R12, R16, R26, R12 ;  /* 0x0000001a100c723c */ /* 0x004fe2000000180c */
[----:B-1----:R-:W-:Y:S02]  /*4a9c0*/  IMAD.MOV.U32 R7, RZ, RZ, R26 ;  /* 0x000000ffff077224 */ /* 0x002fe400078e001a */
[----:B------:R-:W-:Y:S11]  /*4a9d0*/  IMAD.MOV.U32 R6, RZ, RZ, R27 ;  /* 0x000000ffff067224 */ /* 0x000ff600078e001b */
[----:B------:R-:W-:Y:S09]  /*4a9e0*/  @!UPT UIADD3 URZ, URZ, URZ, URZ ;  /* 0x0000003f3f3ff290 */ /* 0x000ff2000fffe03f */
[----:B------:R-:W-:Y:S01]  /*4a9f0*/  STL.64 [R1+0x15e0], R12 ;  /* 0x0015e00c01007387 */ /* 0x000fe20000100a00 */
[----:B------:R-:W-:Y:S02]  /*4aa00*/  STL.64 [R1+0x15e8], R14 ;  /* 0x0015e80e01007387 */ /* 0x000fe40000100a00 */
[----:B------:R-:W-:Y:S02]  /*4aa10*/  STL.64 [R1+0x8d70], R6 ;  /* 0x008d700601007387 */ /* 0x000fe40000100a00 */
[----:B------:R0:W-:Y:S02]  /*4aa20*/  STL.64 [R1+0x8d68], R4 ;  /* 0x008d680401007387 */ /* 0x0001e40000100a00 */
[----:B0-----:R-:W2:Y:S01]  /*4aa30*/  LDL.LU R4, [R1+0x5d0] ;  /* 0x0005d00001047983 */ /* 0x001ea20000300800 */
[----:B------:R-:W2:Y:S02]  /*4aa40*/  LDL.LU R5, [R1+0x5d4] ;  /* 0x0005d40001057983 */ /* 0x000ea40000300800 */
[----:B------:R-:W3:Y:S02]  /*4aa50*/  LDL.LU R6, [R1+0x5d8] ;  /* 0x0005d80001067983 */ /* 0x000ee40000300800 */
[----:B------:R-:W3:Y:S01]  /*4aa60*/  LDL.LU R7, [R1+0x5dc] ;  /* 0x0005dc0001077983 */ /* 0x000ee20000300800 */
[----:B------:R-:W4:Y:S01]  /*4aa70*/  LDL.LU R24, [R1+0x950] ;  /* 0x0009500001187983 */ /* 0x000f220000300800 */
[----:B------:R-:W4:Y:S02]  /*4aa80*/  LDL.LU R25, [R1+0x954] ;  /* 0x0009540001197983 */ /* 0x000f240000300800 */
[----:B------:R-:W2:Y:S02]  /*4aa90*/  LDL.LU R26, [R1+0x958] ;  /* 0x00095800011a7983 */ /* 0x000ea40000300800 */
[----:B------:R-:W2:Y:S02]  /*4aaa0*/  LDL.LU R27, [R1+0x95c] ;  /* 0x00095c00011b7983 */ /* 0x000ea40000300800 */
[----:B--2---:R-:W-:Y:S01]  /*4aab0*/  STL.64 [R1+0x8de0], R26 ;  /* 0x008de01a01007387 */ /* 0x004fe20000100a00 */
[----:B----4-:R0:W-:Y:S03]  /*4aac0*/  STL.64 [R1+0x8dd8], R24 ;  /* 0x008dd81801007387 */ /* 0x0101e60000100a00 */
[----:B0-----:R-:W2:Y:S01]  /*4aad0*/  LDL.LU R24, [R1+0x960] ;  /* 0x0009600001187983 */ /* 0x001ea20000300800 */
[----:B------:R-:W2:Y:S02]  /*4aae0*/  LDL.LU R25, [R1+0x964] ;  /* 0x0009640001197983 */ /* 0x000ea40000300800 */
[----:B------:R-:W4:Y:S02]  /*4aaf0*/  LDL.LU R26, [R1+0x968] ;  /* 0x00096800011a7983 */ /* 0x000f240000300800 */
[----:B------:R-:W4:Y:S01]  /*4ab00*/  LDL.LU R27, [R1+0x96c] ;  /* 0x00096c00011b7983 */ /* 0x000f220000300800 */
[----:B------:R-:W2:Y:S01]  /*4ab10*/  LDL.LU R12, [R1+0x990] ;  /* 0x00099000010c7983 */ /* 0x000ea20000300800 */
[----:B------:R-:W3:Y:S02]  /*4ab20*/  LDL.LU R13, [R1+0x994] ;  /* 0x00099400010d7983 */ /* 0x000ee40000300800 */
[----:B------:R-:W3:Y:S02]  /*4ab30*/  LDL.LU R14, [R1+0x998] ;  /* 0x00099800010e7983 */ /* 0x000ee40000300800 */
[----:B------:R-:W3:Y:S01]  /*4ab40*/  LDL.LU R15, [R1+0x99c] ;  /* 0x00099c00010f7983 */ /* 0x000ee20000300800 */
[----:B----4-:R0:W-:Y:S01]  /*4ab50*/  STL.64 [R1+0x8df0], R26 ;  /* 0x008df01a01007387 */ /* 0x0101e20000100a00 */
[----:B--2---:R-:W-:Y:S02]  /*4ab60*/  STL.64 [R1+0x8de8], R24 ;  /* 0x008de81801007387 */ /* 0x004fe40000100a00 */
[----:B0-----:R-:W-:-:S02]  /*4ab70*/  IMAD.MOV.U32 R27, RZ, RZ, R8 ;  /* 0x000000ffff1b7224 */ /* 0x001fc400078e0008 */
[----:B------:R-:W-:Y:S01]  /*4ab80*/  IMAD.MOV.U32 R26, RZ, RZ, R9 ;  /* 0x000000ffff1a7224 */ /* 0x000fe200078e0009 */
[----:B------:R-:W2:Y:S01]  /*4ab90*/  LDL.LU R8, [R1+0x980] ;  /* 0x0009800001087983 */ /* 0x000ea20000300800 */
[----:B------:R-:W2:Y:S02]  /*4aba0*/  LDL.LU R9, [R1+0x984] ;  /* 0x0009840001097983 */ /* 0x000ea40000300800 */
[----:B------:R-:W4:Y:S02]  /*4abb0*/  LDL.LU R10, [R1+0x988] ;  /* 0x00098800010a7983 */ /* 0x000f240000300800 */
[----:B------:R-:W4:Y:S02]  /*4abc0*/  LDL.LU R11, [R1+0x98c] ;  /* 0x00098c00010b7983 */ /* 0x000f240000300800 */
[----:B----4-:R0:W-:Y:S01]  /*4abd0*/  STL.64 [R1+0x8e18], R10 ;  /* 0x008e180a01007387 */ /* 0x0101e20000100a00 */
[----:B--2---:R-:W-:Y:S03]  /*4abe0*/  STL.64 [R1+0x8e10], R8 ;  /* 0x008e100801007387 */ /* 0x004fe60000100a00 */
[----:B0-----:R-:W2:Y:S01]  /*4abf0*/  LDL.64 R10, [R1+0x98] ;  /* 0x00009800010a7983 */ /* 0x001ea20000100a00 */
[----:B------:R0:W-:Y:S02]  /*4ac00*/  STL.64 [R1+0x8e00], R26 ;  /* 0x008e001a01007387 */ /* 0x0001e40000100a00 */
[----:B------:R-:W4:Y:S01]  /*4ac10*/  LDL.64 R22, [R1+0x68] ;  /* 0x0000680001167983 */ /* 0x000f220000100a00 */
[----:B0-----:R-:W2:Y:S04]  /*4ac20*/  LDL.64 R26, [R1+0x88] ;  /* 0x00008800011a7983 */ /* 0x001ea80000100a00 */
[----:B----4-:R0:W-:Y:S01]  /*4ac30*/  STL.64 [R1+0x8df8], R22 ;  /* 0x008df81601007387 */ /* 0x0101e20000100a00 */
[----:B------:R-:W4:Y:S02]  /*4ac40*/  LDL.LU R20, [R1+0x970] ;  /* 0x0009700001147983 */ /* 0x000f240000300800 */
[----:B------:R-:W4:Y:S01]  /*4ac50*/  LDL.LU R21, [R1+0x974] ;  /* 0x0009740001157983 */ /* 0x000f220000300800 */
[----:B0-----:R-:W4:Y:S01]  /*4ac60*/  LDL.LU R22, [R1+0x978] ;  /* 0x0009780001167983 */ /* 0x001f220000300800 */
[----:B------:R-:W4:Y:S02]  /*4ac70*/  LDL.LU R23, [R1+0x97c] ;  /* 0x00097c0001177983 */ /* 0x000f240000300800 */
[----:B---3--:R0:W-:Y:S02]  /*4ac80*/  STL.64 [R1+0x8d80], R6 ;  /* 0x008d800601007387 */ /* 0x0081e40000100a00 */
[----:B------:R-:W-:Y:S02]  /*4ac90*/  STL.64 [R1+0x8d78], R4 ;  /* 0x008d780401007387 */ /* 0x000fe40000100a00 */
[----:B0-----:R-:W-:-:S02]  /*4aca0*/  IMAD.MOV.U32 R6, RZ, RZ, R29 ;  /* 0x000000ffff067224 */ /* 0x001fc400078e001d */
[----:B------:R-:W-:-:S05]  /*4acb0*/  IMAD.MOV.U32 R7, RZ, RZ, R2 ;  /* 0x000000ffff077224 */ /* 0x000fca00078e0002 */
[----:B------:R0:W-:Y:S04]  /*4acc0*/  STL.64 [R1+0x8d98], R6 ;  /* 0x008d980601007387 */ /* 0x0001e80000100a00 */
[----:B0-----:R-:W3:Y:S01]  /*4acd0*/  LDL.64 R6, [R1+0x28] ;  /* 0x0000280001067983 */ /* 0x001ee20000100a00 */
[C---:B--2---:R-:W-:Y:S03]  /*4ace0*/  HMMA.16816.F32 R12, R16.reuse, R10, R12 ;  /* 0x0000000a100c723c */ /* 0x044fe6000000180c */
[----:B---3--:R0:W-:Y:S01]  /*4acf0*/  STL.64 [R1+0x8dc0], R6 ;  /* 0x008dc00601007387 */ /* 0x0081e20000100a00 */
[----:B------:R-:W2:Y:S02]  /*4ad00*/  LDL.LU R4, [R1+0x600] ;  /* 0x0006000001047983 */ /* 0x000ea40000300800 */
[----:B------:R-:W2:Y:S01]  /*4ad10*/  LDL.LU R5, [R1+0x604] ;  /* 0x0006040001057983 */ /* 0x000ea20000300800 */
[----:B0-----:R-:W2:Y:S01]  /*4ad20*/  LDL.LU R6, [R1+0x608] ;  /* 0x0006080001067983 */ /* 0x001ea20000300800 */
[----:B------:R-:W2:Y:S11]  /*4ad30*/  LDL.LU R7, [R1+0x60c] ;  /* 0x00060c0001077983 */ /* 0x000eb60000300800 */
[----:B------:R-:W-:Y:S04]  /*4ad40*/  @!UPT UIADD3 URZ, URZ, URZ, URZ ;  /* 0x0000003f3f3ff290 */ /* 0x000fe8000fffe03f */
[----:B------:R-:W-:Y:S02]  /*4ad50*/  STL.64 [R1+0x15d0], R12 ;  /* 0x0015d00c01007387 */ /* 0x000fe40000100a00 */
[----:B------:R0:W-:Y:S02]  /*4ad60*/  STL.64 [R1+0x15d8], R14 ;  /* 0x0015d80e01007387 */ /* 0x0001e40000100a00 */
[----:B0-----:R-:W3:Y:S01]  /*4ad70*/  LDL.LU.64 R14, [R1+0x8e20] ;  /* 0x008e2000010e7983 */ /* 0x001ee20000300a00 */
[----:B------:R-:W-:Y:S02]  /*4ad80*/  IMAD.MOV.U32 R13, RZ, RZ, R10 ;  /* 0x000000ffff0d7224 */ /* 0x000fe400078e000a */
[----:B------:R-:W-:Y:S02]  /*4ad90*/  IMAD.MOV.U32 R12, RZ, RZ, R11 ;  /* 0x000000ffff0c7224 */ /* 0x000fe400078e000b */
[----:B------:R-:W2:Y:S01]  /*4ada0*/  LDL.LU.64 R10, [R1+0x8e18] ;  /* 0x008e1800010a7983 */ /* 0x000ea20000300a00 */
[----:B------:R-:W2:Y:S03]  /*4adb0*/  LDL.LU.64 R8, [R1+0x8e10] ;  /* 0x008e100001087983 */ /* 0x000ea60000300a00 */
[----:B---3--:R-:W-:Y:S01]  /*4adc0*/  STL.64 [R1+0x8d90], R14 ;  /* 0x008d900e01007387 */ /* 0x008fe20000100a00 */
[----:B------:R0:W-:Y:S03]  /*4add0*/  STL.64 [R1+0x8d88], R12 ;  /* 0x008d880c01007387 */ /* 0x0001e60000100a00 */
[----:B0-----:R-:W3:Y:S01]  /*4ade0*/  LDL.LU R12, [R1+0x5e0] ;  /* 0x0005e000010c7983 */ /* 0x001ee20000300800 */
[----:B------:R-:W3:Y:S02]  /*4adf0*/  LDL.LU R13, [R1+0x5e4] ;  /* 0x0005e400010d7983 */ /* 0x000ee40000300800 */
[----:B------:R-:W3:Y:S02]  /*4ae00*/  LDL.LU R14, [R1+0x5e8] ;  /* 0x0005e800010e7983 */ /* 0x000ee40000300800 */
[----:B------:R-:W3:Y:S01]  /*4ae10*/  LDL.LU R15, [R1+0x5ec] ;  /* 0x0005ec00010f7983 */ /* 0x000ee20000300800 */
[C---:B--2---:R-:W-:Y:S01]  /*4ae20*/  HMMA.16816.F32 R8, R16.reuse, R26, R8 ;  /* 0x0000001a1008723c */ /* 0x044fe20000001808 */
[----:B---3--:R-:W-:Y:S01]  /*4ae30*/  STL.64 [R1+0x8da8], R14 ;  /* 0x008da80e01007387 */ /* 0x008fe20000100a00 */
[----:B------:R0:W-:Y:S03]  /*4ae40*/  STL.64 [R1+0x8da0], R12 ;  /* 0x008da00c01007387 */ /* 0x0001e60000100a00 */
[----:B0-----:R-:W2:Y:S01]  /*4ae50*/  LDL.LU R12, [R1+0x5f0] ;  /* 0x0005f000010c7983 */ /* 0x001ea20000300800 */
[----:B------:R-:W2:Y:S02]  /*4ae60*/  LDL.LU R13, [R1+0x5f4] ;  /* 0x0005f400010d7983 */ /* 0x000ea40000300800 */
[----:B------:R-:W2:Y:S02]  /*4ae70*/  LDL.LU R14, [R1+0x5f8] ;  /* 0x0005f800010e7983 */ /* 0x000ea40000300800 */
[----:B------:R-:W2:Y:S11]  /*4ae80*/  LDL.LU R15, [R1+0x5fc] ;  /* 0x0005fc00010f7983 */ /* 0x000eb60000300800 */
[----:B------:R-:W-:Y:S02]  /*4ae90*/  @!UPT UIADD3 URZ, URZ, URZ, URZ ;  /* 0x0000003f3f3ff290 */ /* 0x000fe4000fffe03f */
[----:B------:R0:W-:Y:S01]  /*4aea0*/  STL.64 [R1+0x15c0], R8 ;  /* 0x0015c00801007387 */ /* 0x0001e20000100a00 */
[----:B------:R1:W-:Y:S02]  /*4aeb0*/  STL.64 [R1+0x15c8], R10 ;  /* 0x0015c80a01007387 */ /* 0x0003e40000100a00 */
[----:B0-----:R-:W-:Y:S01]  /*4aec0*/  IMAD.MOV.U32 R8, RZ, RZ, R26 ;  /* 0x000000ffff087224 */ /* 0x001fe200078e001a */
[----:B-1----:R-:W3:Y:S01]  /*4aed0*/  LDL.LU.64 R10, [R1+0x8e08] ;  /* 0x008e0800010a7983 */ /* 0x002ee20000300a00 */
[----:B------:R-:W-:Y:S02]  /*4aee0*/  IMAD.MOV.U32 R9, RZ, RZ, R27 ;  /* 0x000000ffff097224 */ /* 0x000fe400078e001b */
[----:B------:R-:W4:Y:S02]  /*4aef0*/  LDL.LU.64 R26, [R1+0x8e00] ;  /* 0x008e0000011a7983 */ /* 0x000f240000300a00 */
[C---:B----4-:R-:W-:Y:S01]  /*4af00*/  HMMA.16816.F32 R24, R16.reuse, R26, R20 ;  /* 0x0000001a1018723c */ /* 0x050fe20000001814 */
[----:B------:R-:W4:Y:S11]  /*4af10*/  LDL.LU.64 R22, [R1+0x8df8] ;  /* 0x008df80001167983 */ /* 0x000f360000300a00 */
[----:B------:R-:W-:Y:S11]  /*4af20*/  @!UPT UIADD3 URZ, URZ, URZ, URZ ;  /* 0x0000003f3f3ff290 */ /* 0x000ff6000fffe03f */
[----:B------:R-:W-:Y:S01]  /*4af30*/  STL.64 [R1+0x15b0], R24 ;  /* 0x0015b01801007387 */ /* 0x000fe20000100a00 */
[----:B------:R0:W-:Y:S03]  /*4af40*/  STL.64 [R1+0x15b8], R26 ;  /* 0x0015b81a01007387 */ /* 0x0001e60000100a00 */
[----:B0-----:R-:W2:Y:S01]  /*4af50*/  LDL.LU.64 R26, [R1+0x8df0] ;  /* 0x008df000011a7983 */ /* 0x001ea20000300a00 */
[----:B------:R-:W2:Y:S02]  /*4af60*/  LDL.LU.64 R24, [R1+0x8de8] ;  /* 0x008de80001187983 */ /* 0x000ea40000300a00 */
[----:B----4-:R-:W-:Y:S02]  /*4af70*/  IMAD.MOV.U32 R2, RZ, RZ, R22 ;  /* 0x000000ffff027224 */ /* 0x010fe400078e0016 */
[----:B------:R-:W-:Y:S01]  /*4af80*/  IMAD.MOV.U32 R29, RZ, RZ, R23 ;  /* 0x000000ffff1d7224 */ /* 0x000fe200078e0017 */
        /* <DEDUP_REMOVED lines=13> */
[----:B0-----:R-:W2:Y:S02]  /*4b060*/  LDL.LU.64 R26, [R1+0x8dc8] ;  /* 0x008dc800011a7983 */ /* 0x001ea40000300a00 */
[----:B--2---:R-:W-:Y:S02]  /*4b070*/  HMMA.16816.F32 R16, R16, R26, R4 ;  /* 0x0000001a1010723c */ /* 0x004fe40000001804 */
[----:B------:R-:W2:Y:S01]  /*4b080*/  LDL.LU.64 R6, [R1+0x8dc0] ;  /* 0x008dc00001067983 */ /* 0x000ea20000300a00 */
[----:B------:R-:W2:Y:S02]  /*4b090*/  LDL.LU.64 R26, [R1+0x8db8] ;  /* 0x008db800011a7983 */ /* 0x000ea40000300a00 */
[----:B------:R-:W2:Y:S11]  /*4b0a0*/  LDL.LU.64 R24, [R1+0x8db0] ;  /* 0x008db00001187983 */ /* 0x000eb60000300a00 */
[----:B------:R-:W-:Y:S07]  /*4b0b0*/  @!UPT UIADD3 URZ, URZ, URZ, URZ ;  /* 0x0000003f3f3ff290 */ /* 0x000fee000fffe03f */
[----:B------:R0:W-:Y:S01]  /*4b0c0*/  STL.64 [R1+0xac0], R16 ;  /* 0x000ac01001007387 */ /* 0x0001e20000100a00 */
[----:B------:R1:W-:Y:S03]  /*4b0d0*/  STL.64 [R1+0xac8], R18 ;  /* 0x000ac81201007387 */ /* 0x0003e60000100a00 */
[----:B0-----:R-:W4:Y:S01]  /*4b0e0*/  LDL.LU R16, [R1+0x5c0] ;  /* 0x0005c00001107983 */ /* 0x001f220000300800 */
[----:B------:R-:W4:Y:S02]  /*4b0f0*/  LDL.LU R17, [R1+0x5c4] ;  /* 0x0005c40001117983 */ /* 0x000f240000300800 */
[----:B-1----:R-:W4:Y:S02]  /*4b100*/  LDL.LU R18, [R1+0x5c8] ;  /* 0x0005c80001127983 */ /* 0x002f240000300800 */
[----:B------:R-:W4:Y:S01]  /*4b110*/  LDL.LU R19, [R1+0x5cc] ;  /* 0x0005cc0001137983 */ /* 0x000f220000300800 */
        /* <DEDUP_REMOVED lines=10> */
[----:B------:R-:W-:Y:S04]  /*4b1c0*/  STL.64 [R1+0x8cc0], R20 ;  /* 0x008cc01401007387 */ /* 0x000fe80000100a00 */
[----:B0-----:R-:W3:Y:S04]  /*4b1d0*/  LDL R22, [R1+0x8] ;  /* 0x0000080001167983 */ /* 0x001ee80000100800 */
[----:B------:R-:W3:Y:S01]  /*4b1e0*/  LDL R23, [R1+0xc] ;  /* 0x00000c0001177983 */ /* 0x000ee20000100800 */
[C---:B--2---:R-:W-:Y:S03]  /*4b1f0*/  HMMA.16816.F32 R4, R24.reuse, R6, R12 ;  /* 0x000000061804723c */ /* 0x044fe6000000180c */
[----:B------:R-:W4:Y:S01]  /*4b200*/  LDL.LU.64 R14, [R1+0x8d90] ;  /* 0x008d9000010e7983 */ /* 0x000f220000300a00 */
[----:B------:R-:W2:Y:S11]  /*4b210*/  LDL.LU.64 R12, [R1+0x8d88] ;  /* 0x008d8800010c7983 */ /* 0x000eb60000300a00 */
[----:B------:R-:W-:Y:S08]  /*4b220*/  @!UPT UIADD3 URZ, URZ, URZ, URZ ;  /* 0x0000003f3f3ff290 */ /* 0x000ff0000fffe03f */
[----:B------:R-:W-:Y:S01]  /*4b230*/  STL.64 [R1+0xaf0], R4 ;  /* 0x000af00401007387 */ /* 0x000fe20000100a00 */
[----:B------:R0:W-:Y:S03]  /*4b240*/  STL.64 [R1+0xaf8], R6 ;  /* 0x000af80601007387 */ /* 0x0001e60000100a00 */
[----:B0-----:R-:W3:Y:S01]  /*4b250*/  LDL.LU.64 R6, [R1+0x8d80] ;  /* 0x008d800001067983 */ /* 0x001ee20000300a00 */
[----:B------:R-:W3:Y:S02]  /*4b260*/  LDL.LU.64 R4, [R1+0x8d78] ;  /* 0x008d780001047983 */ /* 0x000ee40000300a00 */
[C---:B---3--:R-:W-:Y:S01]  /*4b270*/  HMMA.16816.F32 R20, R24.reuse, R22, R4 ;  /* 0x000000161814723c */ /* 0x048fe20000001804 */
[----:B------:R-:W3:Y:S07]  /*4b280*/  LDL.LU.64 R6, [R1+0x8d70] ;  /* 0x008d700001067983 */ /* 0x000eee0000300a00 */
[----:B----4-:R-:W-:Y:S01]  /*4b290*/  HMMA.16816.F32 R16, R24, R14, R16 ;  /* 0x0000000e1810723c */ /* 0x010fe20000001810 */
[----:B------:R-:W4:Y:S11]  /*4b2a0*/  LDL.LU.64 R4, [R1+0x8d68] ;  /* 0x008d680001047983 */ /* 0x000f360000300a00 */
[----:B------:R-:W-:Y:S03]  /*4b2b0*/  @!UPT UIADD3 URZ, URZ, URZ, URZ ;  /* 0x0000003f3f3ff290 */ /* 0x000fe6000fffe03f */
[----:B------:R-:W-:Y:S01]  /*4b2c0*/  STL.64 [R1+0xb00], R20 ;  /* 0x000b001401007387 */ /* 0x000fe20000100a00 */
[----:B------:R0:W-:Y:S02]  /*4b2d0*/  STL.64 [R1+0xb08], R22 ;  /* 0x000b081601007387 */ /* 0x0001e40000100a00 */
[----:B0-----:R-:W-:Y:S02]  /*4b2e0*/  IMAD.MOV.U32 R22, RZ, RZ, R8 ;  /* 0x000000ffff167224 */ /* 0x001fe400078e0008 */
[----:B------:R-:W-:Y:S01]  /*4b2f0*/  IMAD.MOV.U32 R23, RZ, RZ, R9 ;  /* 0x000000ffff177224 */ /* 0x000fe200078e0009 */
[----:B------:R-:W4:Y:S02]  /*4b300*/  LDL.LU R8, [R1+0x8d60] ;  /* 0x008d600001087983 */ /* 0x000f240000300800 */
[----:B------:R-:W-:Y:S02]  /*4b310*/  STL.64 [R1+0xb10], R16 ;  /* 0x000b101001007387 */ /* 0x000fe40000100a00 */
[----:B------:R-:W-:Y:S02]  /*4b320*/  STL.64 [R1+0xb18], R18 ;  /* 0x000b181201007387 */ /* 0x000fe40000100a00 */
[----:B------:R-:W4:Y:S01]  /*4b330*/  LDL.LU R9, [R1+0x8d5c] ;  /* 0x008d5c0001097983 */ /* 0x000f220000300800 */
[----:B------:R2:W-:Y:S01]  /*4b340*/  STL.64 [R1+0x8cd8], R22 ;  /* 0x008cd81601007387 */ /* 0x0005e20000100a00 */
[----:B------:R0:W-:Y:S02]  /*4b350*/  STL.64 [R1+0x8c70], R14 ;  /* 0x008c700e01007387 */ /* 0x0001e40000100a00 */
[----:B--2---:R-:W-:-:S02]  /*4b360*/  IMAD.MOV.U32 R22, RZ, RZ, R13 ;  /* 0x000000ffff167224 */ /* 0x004fc400078e000d */
[----:B------:R-:W-:Y:S02]  /*4b370*/  IMAD.MOV.U32 R23, RZ, RZ, R12 ;  /* 0x000000ffff177224 */ /* 0x000fe400078e000c */
[----:B0-----:R-:W-:Y:S02]  /*4b380*/  IMAD.MOV.U32 R14, RZ, RZ, R2 ;  /* 0x000000ffff0e7224 */ /* 0x001fe400078e0002 */
[----:B------:R-:W-:Y:S01]  /*4b390*/  IMAD.MOV.U32 R15, RZ, RZ, R29 ;  /* 0x000000ffff0f7224 */ /* 0x000fe200078e001d */
[----:B------:R-:W2:Y:S01]  /*4b3a0*/  LDL.LU R2, [R1+0x8d58] ;  /* 0x008d580001027983 */ /* 0x000ea20000300800 */
[----:B------:R-:W-:Y:S03]  /*4b3b0*/  STL.64 [R1+0x8cf0], R22 ;  /* 0x008cf01601007387 */ /* 0x000fe60000100a00 */
[----:B------:R0:W-:Y:S01]  /*4b3c0*/  STL.64 [R1+0x8cd0], R14 ;  /* 0x008cd00e01007387 */ /* 0x0001e20000100a00 */
[----:B------:R-:W2:Y:S02]  /*4b3d0*/  LDL.LU R12, [R1+0x8f0] ;  /* 0x0008f000010c7983 */ /* 0x000ea40000300800 */
[----:B------:R-:W2:Y:S01]  /*4b3e0*/  LDL.LU R13, [R1+0x8f4] ;  /* 0x0008f400010d7983 */ /* 0x000ea20000300800 */
[----:B0-----:R-:W2:Y:S01]  /*4b3f0*/  LDL.LU R14, [R1+0x8f8] ;  /* 0x0008f800010e7983 */ /* 0x001ea20000300800 */
[----:B------:R-:W2:Y:S02]  /*4b400*/  LDL.LU R15, [R1+0x8fc] ;  /* 0x0008fc00010f7983 */ /* 0x000ea40000300800 */
[----:B---3--:R-:W-:-:S02]  /*4b410*/  IMAD.MOV.U32 R22, RZ, RZ, R7 ;  /* 0x000000ffff167224 */ /* 0x008fc400078e0007 */
[----:B------:R-:W-:-:S05]  /*4b420*/  IMAD.MOV.U32 R23, RZ, RZ, R6 ;  /* 0x000000ffff177224 */ /* 0x000fca00078e0006 */
[----:B------:R0:W-:Y:S04]  /*4b430*/  STL.64 [R1+0x8d08], R22 ;  /* 0x008d081601007387 */ /* 0x0001e80000100a00 */
[----:B0-----:R-:W3:Y:S04]  /*4b440*/  LDL.64 R22, [R1+0xb8] ;  /* 0x0000b80001167983 */ /* 0x001ee80000100a00 */
[----:B---3--:R4:W-:Y:S02]  /*4b450*/  STL.64 [R1+0x8d20], R22 ;  /* 0x008d201601007387 */ /* 0x0089e40000100a00 */
[----:B----4-:R-:W-:-:S02]  /*4b460*/  IMAD.MOV.U32 R22, RZ, RZ, R5 ;  /* 0x000000ffff167224 */ /* 0x010fc400078e0005 */
[----:B------:R-:W-:-:S05]  /*4b470*/  IMAD.MOV.U32 R23, RZ, RZ, R4 ;  /* 0x000000ffff177224 */ /* 0x000fca00078e0004 */
[----:B------:R-:W-:Y:S01]  /*4b480*/  STL.64 [R1+0x8d38], R22 ;  /* 0x008d381601007387 */ /* 0x000fe20000100a00 */
[----:B--2---:R-:W-:Y:S02]  /*4b490*/  STL.64 [R1+0x8ce8], R14 ;  /* 0x008ce80e01007387 */ /* 0x004fe40000100a00 */
[----:B------:R0:W-:Y:S02]  /*4b4a0*/  STL.64 [R1+0x8ce0], R12 ;  /* 0x008ce00c01007387 */ /* 0x0001e40000100a00 */
[----:B0-----:R-:W2:Y:S01]  /*4b4b0*/  LDL.LU R12, [R1+0x900] ;  /* 0x00090000010c7983 */ /* 0x001ea20000300800 */
[----:B------:R-:W2:Y:S02]  /*4b4c0*/  LDL.LU R13, [R1+0x904] ;  /* 0x00090400010d7983 */ /* 0x000ea40000300800 */
[----:B------:R-:W3:Y:S02]  /*4b4d0*/  LDL.LU R14, [R1+0x908] ;  /* 0x00090800010e7983 */ /* 0x000ee40000300800 */
[----:B------:R-:W3:Y:S01]  /*4b4e0*/  LDL.LU R15, [R1+0x90c] ;  /* 0x00090c00010f7983 */ /* 0x000ee20000300800 */
        /* <DEDUP_REMOVED lines=36> */
[----:B------:R-:W-:Y:S02]  /*4b730*/  STL.64 [R1+0x8c58], R10 ;  /* 0x008c580a01007387 */ /* 0x000fe40000100a00 */
[----:B------:R0:W-:Y:S02]  /*4b740*/  STL.64 [R1+0x8c50], R8 ;  /* 0x008c500801007387 */ /* 0x0001e40000100a00 */
[----:B0-----:R-:W4:Y:S01]  /*4b750*/  LDL.LU R8, [R1+0x8d0] ;  /* 0x0008d00001087983 */ /* 0x001f220000300800 */
[----:B------:R-:W4:Y:S02]  /*4b760*/  LDL.LU R9, [R1+0x8d4] ;  /* 0x0008d40001097983 */ /* 0x000f240000300800 */
[----:B------:R-:W4:Y:S02]  /*4b770*/  LDL.LU R10, [R1+0x8d8] ;  /* 0x0008d800010a7983 */ /* 0x000f240000300800 */
[----:B------:R-:W4:Y:S01]  /*4b780*/  LDL.LU R11, [R1+0x8dc] ;  /* 0x0008dc00010b7983 */ /* 0x000f220000300800 */
        /* <DEDUP_REMOVED lines=13> */
[----:B0-----:R-:W2:Y:S01]  /*4b860*/  LDL.64 R18, [R1+0x78] ;  /* 0x0000780001127983 */ /* 0x001ea20000100a00 */
[----:B------:R-:W-:Y:S02]  /*4b870*/  STL [R1+0x84c4], R3 ;  /* 0x0084c40301007387 */ /* 0x000fe40000100800 */
[----:B------:R-:W3:Y:S02]  /*4b880*/  LDL.LU.64 R14, [R1+0x8d48] ;  /* 0x008d4800010e7983 */ /* 0x000ee40000300a00 */
[----:B------:R-:W3:Y:S11]  /*4b890*/  LDL.LU.64 R12, [R1+0x8d40] ;  /* 0x008d4000010c7983 */ /* 0x000ef60000300a00 */
[----:B------:R-:W-:Y:S02]  /*4b8a0*/  @!UPT UIADD3 URZ, URZ, URZ, URZ ;  /* 0x0000003f3f3ff290 */ /* 0x000fe4000fffe03f */
        /* <DEDUP_REMOVED lines=20> */
[----:B------:R0:W-:Y:S04]  /*4b9f0*/  STL.64 [R1+0x8c40], R4 ;  /* 0x008c400401007387 */ /* 0x0001e80000100a00 */
[----:B0-----:R-:W2:Y:S01]  /*4ba00*/  LDL.LU R4, [R1+0x8e0] ;  /* 0x0008e00001047983 */ /* 0x001ea20000300800 */
[----:B------:R-:W2:Y:S02]  /*4ba10*/  LDL.LU R5, [R1+0x8e4] ;  /* 0x0008e40001057983 */ /* 0x000ea40000300800 */
[----:B------:R-:W2:Y:S02]  /*4ba20*/  LDL.LU R6, [R1+0x8e8] ;  /* 0x0008e80001067983 */ /* 0x000ea40000300800 */
[----:B------:R-:W2:Y:S01]  /*4ba30*/  LDL.LU R7, [R1+0x8ec] ;  /* 0x0008ec0001077983 */ /* 0x000ea20000300800 */
        /* <DEDUP_REMOVED lines=13> */
[----:B0-----:R-:W3:Y:S01]  /*4bb10*/  LDL.LU.64 R22, [R1+0x8cd8] ;  /* 0x008cd80001167983 */ /* 0x001ee20000300a00 */
[C---:B--2---:R-:W-:Y:S08]  /*4bb20*/  HMMA.16816.F32 R4, R24.reuse, R18, R4 ;  /* 0x000000121804723c */ /* 0x044ff00000001804 */
[----:B---3--:R-:W-:Y:S01]  /*4bb30*/  HMMA.16816.F32 R20, R24, R22, R12 ;  /* 0x000000161814723c */ /* 0x008fe2000000180c */
[----:B------:R-:W4:Y:S11]  /*4bb40*/  LDL.LU.64 R14, [R1+0x8cd0] ;  /* 0x008cd000010e7983 */ /* 0x000f360000300a00 */
[----:B------:R-:W-:Y:S11]  /*4bb50*/  @!UPT UIADD3 URZ, URZ, URZ, URZ ;  /* 0x0000003f3f3ff290 */ /* 0x000ff6000fffe03f */
[----:B------:R-:W-:Y:S01]  /*4bb60*/  STL.64 [R1+0x1530], R20 ;  /* 0x0015301401007387 */ /* 0x000fe20000100a00 */
[----:B------:R0:W-:Y:S03]  /*4bb70*/  STL.64 [R1+0x1538], R22 ;  /* 0x0015381601007387 */ /* 0x0001e60000100a00 */
[----:B0-----:R-:W2:Y:S01]  /*4bb80*/  LDL.LU.64 R22, [R1+0x8cc8] ;  /* 0x008cc80001167983 */ /* 0x001ea20000300a00 */
[----:B------:R-:W3:Y:S02]  /*4bb90*/  LDL.LU.64 R20, [R1+0x8cc0] ;  /* 0x008cc00001147983 */ /* 0x000ee40000300a00 */
[----:B------:R-:W-:Y:S02]  /*4bba0*/  STL.64 [R1+0x1520], R4 ;  /* 0x0015200401007387 */ /* 0x000fe40000100a00 */
[----:B------:R4:W-:Y:S01]  /*4bbb0*/  STL.64 [R1+0x1528], R6 ;  /* 0x0015280601007387 */ /* 0x0009e20000100a00 */
[----:B------:R-:W2:Y:S01]  /*4bbc0*/  LDL.LU R16, [R1+0x8c0] ;  /* 0x0008c00001107983 */ /* 0x000ea20000300800 */
[----:B------:R-:W-:-:S02]  /*4bbd0*/  IMAD.MOV.U32 R3, RZ, RZ, R18 ;  /* 0x000000ffff037224 */ /* 0x000fc400078e0012 */
[----:B------:R-:W-:Y:S01]  /*4bbe0*/  IMAD.MOV.U32 R0, RZ, RZ, R19 ;  /* 0x000000ffff007224 */ /* 0x000fe200078e0013 */
[C---:B----4-:R-:W-:Y:S11]  /*4bbf0*/  HMMA.16816.F32 R4, R24.reuse, R14, R8 ;  /* 0x0000000e1804723c */ /* 0x050ff60000001808 */
[----:B------:R-:W-:Y:S11]  /*4bc00*/  @!UPT UIADD3 URZ, URZ, URZ, URZ ;  /* 0x0000003f3f3ff290 */ /* 0x000ff6000fffe03f */
[----:B------:R-:W-:Y:S01]  /*4bc10*/  @!UPT UIADD3 URZ, URZ, URZ, URZ ;  /* 0x0000003f3f3ff290 */ /* 0x000fe2000fffe03f */
[----:B------:R0:W-:Y:S01]  /*4bc20*/  STL.64 [R1+0x1510], R4 ;  /* 0x0015100401007387 */ /* 0x0001e20000100a00 */
[----:B------:R1:W-:Y:S02]  /*4bc30*/  STL.64 [R1+0x1518], R6 ;  /* 0x0015180601007387 */ /* 0x0003e40000100a00 */
[----:B------:R-:W2:Y:S02]  /*4bc40*/  LDL.LU R17, [R1+0x8c4] ;  /* 0x0008c40001117983 */ /* 0x000ea40000300800 */
[----:B------:R-:W2:Y:S01]  /*4bc50*/  LDL.LU R18, [R1+0x8c8] ;  /* 0x0008c80001127983 */ /* 0x000ea20000300800 */
[----:B------:R-:W2:Y:S04]  /*4bc60*/  LDL.LU R19, [R1+0x8cc] ;  /* 0x0008cc0001137983 */ /* 0x000ea80000300800 */
[----:B0-----:R-:W4:Y:S01]  /*4bc70*/  LDL.LU R4, [R1+0x590] ;  /* 0x0005900001047983 */ /* 0x001f220000300800 */
[----:B------:R-:W4:Y:S02]  /*4bc80*/  LDL.LU R5, [R1+0x594] ;  /* 0x0005940001057983 */ /* 0x000f240000300800 */
[----:B-1----:R-:W4:Y:S02]  /*4bc90*/  LDL.LU R6, [R1+0x598] ;  /* 0x0005980001067983 */ /* 0x002f240000300800 */
[----:B------:R-:W4:Y:S01]  /*4bca0*/  LDL.LU R7, [R1+0x59c] ;  /* 0x00059c0001077983 */ /* 0x000f220000300800 */
        /* <DEDUP_REMOVED lines=11> */
[----:B--2---:R-:W-:Y:S01]  /*4bd60*/  STL.64 [R1+0x8c90], R14 ;  /* 0x008c900e01007387 */ /* 0x004fe20000100a00 */
[----:B------:R0:W-:Y:S02]  /*4bd70*/  STL.64 [R1+0x8c68], R10 ;  /* 0x008c680a01007387 */ /* 0x0001e40000100a00 */
[----:B------:R1:W-:Y:S01]  /*4bd80*/  STL.64 [R1+0x8c60], R8 ;  /* 0x008c600801007387 */ /* 0x0003e20000100a00 */
[----:B0-----:R-:W2:Y:S01]  /*4bd90*/  LDL.64 R10, [R1+0x8] ;  /* 0x00000800010a7983 */ /* 0x001ea20000100a00 */
[----:B------:R-:W-:Y:S03]  /*4bda0*/  HMMA.16816.F32 R16, R24, R22, R16 ;  /* 0x000000161810723c */ /* 0x000fe60000001810 */
[----:B--2---:R0:W-:Y:S01]  /*4bdb0*/  STL.64 [R1+0x8c88], R10 ;  /* 0x008c880a01007387 */ /* 0x0041e20000100a00 */
[----:B-1----:R-:W2:Y:S02]  /*4bdc0*/  LDL.LU R8, [R1+0x570] ;  /* 0x0005700001087983 */ /* 0x002ea40000300800 */
[----:B------:R-:W2:Y:S01]  /*4bdd0*/  LDL.LU R9, [R1+0x574] ;  /* 0x0005740001097983 */ /* 0x000ea20000300800 */
[----:B0-----:R-:W2:Y:S01]  /*4bde0*/  LDL.LU R10, [R1+0x578] ;  /* 0x00057800010a7983 */ /* 0x001ea20000300800 */
[----:B------:R-:W2:Y:S02]  /*4bdf0*/  LDL.LU R11, [R1+0x57c] ;  /* 0x00057c00010b7983 */ /* 0x000ea40000300800 */
[----:B---3--:R-:W-:-:S02]  /*4be00*/  IMAD.MOV.U32 R14, RZ, RZ, R21 ;  /* 0x000000ffff0e7224 */ /* 0x008fc400078e0015 */
[----:B------:R-:W-:Y:S01]  /*4be10*/  IMAD.MOV.U32 R15, RZ, RZ, R20 ;  /* 0x000000ffff0f7224 */ /* 0x000fe200078e0014 */
[----:B--2---:R-:W-:Y:S01]  /*4be20*/  STL.64 [R1+0x8ca0], R10 ;  /* 0x008ca00a01007387 */ /* 0x004fe20000100a00 */
[----:B------:R0:W-:Y:S03]  /*4be30*/  STL.64 [R1+0x8c98], R8 ;  /* 0x008c980801007387 */ /* 0x0001e60000100a00 */
[----:B0-----:R-:W2:Y:S01]  /*4be40*/  LDL.LU R8, [R1+0x580] ;  /* 0x0005800001087983 */ /* 0x001ea20000300800 */
[----:B------:R-:W2:Y:S02]  /*4be50*/  LDL.LU R9, [R1+0x584] ;  /* 0x0005840001097983 */ /* 0x000ea40000300800 */
[----:B------:R-:W2:Y:S02]  /*4be60*/  LDL.LU R10, [R1+0x588] ;  /* 0x00058800010a7983 */ /* 0x000ea40000300800 */
[----:B------:R-:W2:Y:S01]  /*4be70*/  LDL.LU R11, [R1+0x58c] ;  /* 0x00058c00010b7983 */ /* 0x000ea20000300800 */
[----:B------:R-:W-:Y:S01]  /*4be80*/  STL.64 [R1+0x1500], R16 ;  /* 0x0015001001007387 */ /* 0x000fe20000100a00 */
[----:B------:R0:W-:Y:S03]  /*4be90*/  STL.64 [R1+0x1508], R18 ;  /* 0x0015081201007387 */ /* 0x0001e60000100a00 */
[----:B0-----:R-:W4:Y:S01]  /*4bea0*/  LDL.LU.64 R18, [R1+0x8cb8] ;  /* 0x008cb80001127983 */ /* 0x001f220000300a00 */
[----:B------:R-:W-:-:S02]  /*4beb0*/  IMAD.MOV.U32 R17, RZ, RZ, R22 ;  /* 0x000000ffff117224 */ /* 0x000fc400078e0016 */
[----:B------:R-:W-:Y:S02]  /*4bec0*/  IMAD.MOV.U32 R16, RZ, RZ, R23 ;  /* 0x000000ffff107224 */ /* 0x000fe400078e0017 */
[----:B------:R-:W2:Y:S01]  /*4bed0*/  LDL.LU.64 R22, [R1+0x8cb0] ;  /* 0x008cb00001167983 */ /* 0x000ea20000300a00 */
[----:B------:R-:W2:Y:S01]  /*4bee0*/  LDL.LU.64 R20, [R1+0x8ca8] ;  /* 0x008ca80001147983 */ /* 0x000ea20000300a00 */
[----:B----4-:R-:W-:Y:S08]  /*4bef0*/  HMMA.16816.F32 R24, R24, R18, R4 ;  /* 0x000000121818723c */ /* 0x010ff00000001804 */
[C---:B--2---:R-:W-:Y:S01]  /*4bf00*/  HMMA.16816.F32 R12, R20.reuse, R14, R8 ;  /* 0x0000000e140c723c */ /* 0x044fe20000001808 */
[----:B------:R-:W2:Y:S11]  /*4bf10*/  LDL.LU R4, [R1+0x540] ;  /* 0x0005400001047983 */ /* 0x000eb60000300800 */
[----:B------:R-:W-:Y:S03]  /*4bf20*/  @!UPT UIADD3 URZ, URZ, URZ, URZ ;  /* 0x0000003f3f3ff290 */ /* 0x000fe6000fffe03f */
[----:B------:R0:W-:Y:S01]  /*4bf30*/  STL.64 [R1+0x1130], R24 ;  /* 0x0011301801007387 */ /* 0x0001e20000100a00 */
[----:B------:R1:W-:Y:S02]  /*4bf40*/  STL.64 [R1+0x1138], R26 ;  /* 0x0011381a01007387 */ /* 0x0003e40000100a00 */
[----:B------:R-:W2:Y:S02]  /*4bf50*/  LDL.LU R5, [R1+0x544] ;  /* 0x0005440001057983 */ /* 0x000ea40000300800 */
[----:B------:R-:W2:Y:S01]  /*4bf60*/  LDL.LU R6, [R1+0x548] ;  /* 0x0005480001067983 */ /* 0x000ea20000300800 */
[----:B------:R-:W2:Y:S04]  /*4bf70*/  LDL.LU R7, [R1+0x54c] ;  /* 0x00054c0001077983 */ /* 0x000ea80000300800 */
[----:B0-----:R-:W3:Y:S01]  /*4bf80*/  LDL.LU R24, [R1+0x530] ;  /* 0x0005300001187983 */ /* 0x001ee20000300800 */
[----:B------:R-:W3:Y:S02]  /*4bf90*/  LDL.LU R25, [R1+0x534] ;  /* 0x0005340001197983 */ /* 0x000ee40000300800 */
[----:B-1----:R-:W3:Y:S02]  /*4bfa0*/  LDL.LU R26, [R1+0x538] ;  /* 0x00053800011a7983 */ /* 0x002ee40000300800 */
[----:B------:R-:W3:Y:S01]  /*4bfb0*/  LDL.LU R27, [R1+0x53c] ;  /* 0x00053c00011b7983 */ /* 0x000ee20000300800 */
[----:B------:R-:W-:Y:S01]  /*4bfc0*/  STL.64 [R1+0x8ba8], R18 ;  /* 0x008ba81201007387 */ /* 0x000fe20000100a00 */
[----:B------:R-:W4:Y:S02]  /*4bfd0*/  LDL.LU.64 R10, [R1+0x8ca0] ;  /* 0x008ca000010a7983 */ /* 0x000f240000300a00 */
[----:B------:R-:W4:Y:S02]  /*4bfe0*/  LDL.LU.64 R8, [R1+0x8c98] ;  /* 0x008c980001087983 */ /* 0x000f240000300a00 */
[----:B------:R-:W-:Y:S01]  /*4bff0*/  STL.64 [R1+0x1120], R12 ;  /* 0x0011200c01007387 */ /* 0x000fe20000100a00 */
[----:B------:R0:W-:Y:S04]  /*4c000*/  STL.64 [R1+0x1128], R14 ;  /* 0x0011280e01007387 */ /* 0x0001e80000100a00 */
[----:B0-----:R-:W4:Y:S02]  /*4c010*/  LDL.LU.64 R14, [R1+0x8c90] ;  /* 0x008c9000010e7983 */ /* 0x001f240000300a00 */
        /* <DEDUP_REMOVED lines=9> */
[----:B------:R-:W-:Y:S01]  /*4c0b0*/  STL.64 [R1+0x8c10], R18 ;  /* 0x008c101201007387 */ /* 0x000fe20000100a00 */
[----:B------:R0:W-:Y:S04]  /*4c0c0*/  STL.64 [R1+0x8c08], R16 ;  /* 0x008c081001007387 */ /* 0x0001e80000100a00 */
[----:B0-----:R-:W2:Y:S01]  /*4c0d0*/  LDL.LU R16, [R1+0x890] ;  /* 0x0008900001107983 */ /* 0x001ea20000300800 */
[----:B------:R-:W2:Y:S02]  /*4c0e0*/  LDL.LU R17, [R1+0x894] ;  /* 0x0008940001117983 */ /* 0x000ea40000300800 */
[----:B------:R-:W2:Y:S02]  /*4c0f0*/  LDL.LU R18, [R1+0x898] ;  /* 0x0008980001127983 */ /* 0x000ea40000300800 */
[----:B------:R-:W2:Y:S02]  /*4c100*/  LDL.LU R19, [R1+0x89c] ;  /* 0x00089c0001137983 */ /* 0x000ea40000300800 */
[----:B--2---:R0:W-:Y:S01]  /*4c110*/  STL.64 [R1+0x8c20], R18 ;  /* 0x008c201201007387 */ /* 0x0041e20000100a00 */
[----:B------:R-:W-:Y:S03]  /*4c120*/  STL.64 [R1+0x8c18], R16 ;  /* 0x008c181001007387 */ /* 0x000fe60000100a00 */
[----:B0-----:R-:W2:Y:S01]  /*4c130*/  LDL.64 R18, [R1+0xc8] ;  /* 0x0000c80001127983 */ /* 0x001ea20000100a00 */
[C---:B----4-:R-:W-:Y:S03]  /*4c140*/  HMMA.16816.F32 R12, R20.reuse, R10, R12 ;  /* 0x0000000a140c723c */ /* 0x050fe6000000180c */
[----:B--2---:R0:W-:Y:S04]  /*4c150*/  STL.64 [R1+0x8c28], R18 ;  /* 0x008c281201007387 */ /* 0x0041e80000100a00 */
[----:B0-----:R-:W2:Y:S11]  /*4c160*/  LDL.64 R18, [R1+0x38] ;  /* 0x0000380001127983 */ /* 0x001eb60000100a00 */
[----:B------:R-:W-:Y:S05]  /*4c170*/  @!UPT UIADD3 URZ, URZ, URZ, URZ ;  /* 0x0000003f3f3ff290 */ /* 0x000fea000fffe03f */
[----:B------:R0:W-:Y:S02]  /*4c180*/  STL.64 [R1+0x1100], R12 ;  /* 0x0011000c01007387 */ /* 0x0001e40000100a00 */
[----:B------:R1:W-:Y:S02]  /*4c190*/  STL.64 [R1+0x1108], R14 ;  /* 0x0011080e01007387 */ /* 0x0003e40000100a00 */
[----:B0-----:R-:W-:Y:S01]  /*4c1a0*/  IMAD.MOV.U32 R13, RZ, RZ, R10 ;  /* 0x000000ffff0d7224 */ /* 0x001fe200078e000a */
[----:B-1----:R-:W4:Y:S01]  /*4c1b0*/  LDL.LU.64 R14, [R1+0x8c70] ;  /* 0x008c7000010e7983 */ /* 0x002f220000300a00 */
[----:B------:R-:W-:Y:S02]  /*4c1c0*/  IMAD.MOV.U32 R12, RZ, RZ, R11 ;  /* 0x000000ffff0c7224 */ /* 0x000fe400078e000b */
[----:B------:R-:W4:Y:S02]  /*4c1d0*/  LDL.LU.64 R10, [R1+0x8c68] ;  /* 0x008c6800010a7983 */ /* 0x000f240000300a00 */
[----:B------:R-:W4:Y:S02]  /*4c1e0*/  LDL.LU.64 R8, [R1+0x8c60] ;  /* 0x008c600001087983 */ /* 0x000f240000300a00 */
[C---:B----4-:R-:W-:Y:S11]  /*4c1f0*/  HMMA.16816.F32 R8, R20.reuse, R14, R8 ;  /* 0x0000000e1408723c */ /* 0x050ff60000001808 */
[----:B------:R-:W-:Y:S11]  /*4c200*/  @!UPT UIADD3 URZ, URZ, URZ, URZ ;  /* 0x0000003f3f3ff290 */ /* 0x000ff6000fffe03f */
[----:B------:R-:W-:Y:S01]  /*4c210*/  @!UPT UIADD3 URZ, URZ, URZ, URZ ;  /* 0x0000003f3f3ff290 */ /* 0x000fe2000fffe03f */
[----:B------:R-:W-:Y:S01]  /*4c220*/  STL.64 [R1+0x10f0], R8 ;  /* 0x0010f00801007387 */ /* 0x000fe20000100a00 */
[----:B------:R0:W-:Y:S03]  /*4c230*/  STL.64 [R1+0x10f8], R10 ;  /* 0x0010f80a01007387 */ /* 0x0001e60000100a00 */
[----:B0-----:R-:W4:Y:S01]  /*4c240*/  LDL.LU.64 R10, [R1+0x8c58] ;  /* 0x008c5800010a7983 */ /* 0x001f220000300a00 */
[----:B------:R-:W2:Y:S02]  /*4c250*/  LDL.LU.64 R8, [R1+0x8c50] ;  /* 0x008c500001087983 */ /* 0x000ea40000300a00 */
[----:B------:R-:W-:Y:S02]  /*4c260*/  STL.64 [R1+0x8c38], R14 ;  /* 0x008c380e01007387 */ /* 0x000fe40000100a00 */
[----:B------:R0:W-:Y:S02]  /*4c270*/  STL.64 [R1+0x8c30], R12 ;  /* 0x008c300c01007387 */ /* 0x0001e40000100a00 */
[----:B0-----:R-:W2:Y:S01]  /*4c280*/  LDL.LU R12, [R1+0x8b0] ;  /* 0x0008b000010c7983 */ /* 0x001ea20000300800 */
[----:B------:R-:W2:Y:S02]  /*4c290*/  LDL.LU R13, [R1+0x8b4] ;  /* 0x0008b400010d7983 */ /* 0x000ea40000300800 */
[----:B------:R-:W2:Y:S02]  /*4c2a0*/  LDL.LU R14, [R1+0x8b8] ;  /* 0x0008b800010e7983 */ /* 0x000ea40000300800 */
[----:B------:R-:W2:Y:S01]  /*4c2b0*/  LDL.LU R15, [R1+0x8bc] ;  /* 0x0008bc00010f7983 */ /* 0x000ea20000300800 */
[C---:B----4-:R-:W-:Y:S11]  /*4c2c0*/  HMMA.16816.F32 R4, R20.reuse, R10, R4 ;  /* 0x0000000a1404723c */ /* 0x050ff60000001804 */
[----:B------:R-:W-:Y:S11]  /*4c2d0*/  @!UPT UIADD3 URZ, URZ, URZ, URZ ;  /* 0x0000003f3f3ff290 */ /* 0x000ff6000fffe03f */
[----:B------:R-:W-:Y:S01]  /*4c2e0*/  @!UPT UIADD3 URZ, URZ, URZ, URZ ;  /* 0x0000003f3f3ff290 */ /* 0x000fe2000fffe03f */
[----:B------:R-:W-:Y:S01]  /*4c2f0*/  STL.64 [R1+0x10e0], R4 ;  /* 0x0010e00401007387 */ /* 0x000fe20000100a00 */
[----:B------:R0:W-:Y:S03]  /*4c300*/  STL.64 [R1+0x10e8], R6 ;  /* 0x0010e80601007387 */ /* 0x0001e60000100a00 */
[----:B0-----:R-:W3:Y:S01]  /*4c310*/  LDL.LU.64 R6, [R1+0x8c48] ;  /* 0x008c480001067983 */ /* 0x001ee20000300a00 */
[----:B------:R-:W4:Y:S02]  /*4c320*/  LDL.LU.64 R4, [R1+0x8c40] ;  /* 0x008c400001047983 */ /* 0x000f240000300a00 */
[----:B------:R4:W-:Y:S02]  /*4c330*/  STL.64 [R1+0x8b38], R10 ;  /* 0x008b380a01007387 */ /* 0x0009e40000100a00 */
[----:B--2---:R-:W-:Y:S01]  /*4c340*/  STL.64 [R1+0x8b30], R8 ;  /* 0x008b300801007387 */ /* 0x004fe20000100a00 */
[C---:B------:R-:W-:Y:S08]  /*4c350*/  HMMA.16816.F32 R12, R20.reuse, R18, R12 ;  /* 0x00000012140c723c */ /* 0x040ff0000000180c */
[----:B---3--:R-:W-:Y:S11]  /*4c360*/  HMMA.16816.F32 R24, R20, R6, R24 ;  /* 0x000000061418723c */ /* 0x008ff60000001818 */
[----:B------:R-:W-:Y:S11]  /*4c370*/  @!UPT UIADD3 URZ, URZ, URZ, URZ ;  /* 0x0000003f3f3ff290 */ /* 0x000ff6000fffe03f */
[----:B------:R-:W-:Y:S01]  /*4c380*/  @!UPT UIADD3 URZ, URZ, URZ, URZ ;  /* 0x0000003f3f3ff290 */ /* 0x000fe2000fffe03f */
[----:B------:R-:W-:Y:S01]  /*4c390*/  STL.64 [R1+0x10d0], R24 ;  /* 0x0010d01801007387 */ /* 0x000fe20000100a00 */
[----:B------:R-:W-:Y:S02]  /*4c3a0*/  STL.64 [R1+0x10d8], R26 ;  /* 0x0010d81a01007387 */ /* 0x000fe40000100a00 */
[----:B------:R-:W0:Y:S04]  /*4c3b0*/  LDSM.16.MT88.4 R24, [R2+0x4000] ;  /* 0x004000000218783b */ /* 0x000e280000004200 */
[----:B----4-:R-:W-:Y:S02]  /*4c3c0*/  IMAD.MOV.U32 R10, RZ, RZ, R5 ;  /* 0x000000ffff0a7224 */ /* 0x010fe400078e0005 */
[----:B------:R-:W-:Y:S02]  /*4c3d0*/  IMAD.MOV.U32 R11, RZ, RZ, R4 ;  /* 0x000000ffff0b7224 */ /* 0x000fe400078e0004 */
[----:B------:R-:W-:-:S02]  /*4c3e0*/  IMAD.MOV.U32 R5, RZ, RZ, R18 ;  /* 0x000000ffff057224 */ /* 0x000fc400078e0012 */
[----:B------:R-:W-:Y:S01]  /*4c3f0*/  IMAD.MOV.U32 R4, RZ, RZ, R19 ;  /* 0x000000ffff047224 */ /* 0x000fe200078e0013 */
[----:B0-----:R-:W-:Y:S01]  /*4c400*/  STL.64 [R1+0x8a68], R26 ;  /* 0x008a681a01007387 */ /* 0x001fe20000100a00 */
[----:B------:R0:W-:Y:S03]  /*4c410*/  STL.64 [R1+0x8a60], R24 ;  /* 0x008a601801007387 */ /* 0x0001e60000100a00 */
[----:B0-----:R-:W2:Y:S01]  /*4c420*/  LDL.LU R24, [R1+0x8a0] ;  /* 0x0008a00001187983 */ /* 0x001ea20000300800 */
[----:B------:R-:W2:Y:S02]  /*4c430*/  LDL.LU R25, [R1+0x8a4] ;  /* 0x0008a40001197983 */ /* 0x000ea40000300800 */
[----:B------:R-:W2:Y:S02]  /*4c440*/  LDL.LU R26, [R1+0x8a8] ;  /* 0x0008a800011a7983 */ /* 0x000ea40000300800 */
[----:B------:R-:W2:Y:S01]  /*4c450*/  LDL.LU R27, [R1+0x8ac] ;  /* 0x0008ac00011b7983 */ /* 0x000ea20000300800 */
[----:B------:R-:W-:Y:S01]  /*4c460*/  STL.64 [R1+0x14f0], R12 ;  /* 0x0014f00c01007387 */ /* 0x000fe20000100a00 */
[----:B------:R0:W-:Y:S03]  /*4c470*/  STL.64 [R1+0x14f8], R14 ;  /* 0x0014f80e01007387 */ /* 0x0001e60000100a00 */
[----:B0-----:R-:W3:Y:S01]  /*4c480*/  LDL.LU.64 R14, [R1+0x8c38] ;  /* 0x008c3800010e7983 */ /* 0x001ee20000300a00 */
[----:B------:R-:W4:Y:S02]  /*4c490*/  LDL.LU.64 R12, [R1+0x8c30] ;  /* 0x008c3000010c7983 */ /* 0x000f240000300a00 */
[----:B------:R-:W2:Y:S02]  /*4c4a0*/  LDL.LU.64 R18, [R1+0x8c28] ;  /* 0x008c280001127983 */ /* 0x000ea40000300a00 */
[----:B------:R-:W-:Y:S01]  /*4c4b0*/  STL [R1+0x8b14], R4 ;  /* 0x008b140401007387 */ /* 0x000fe20000100800 */
[----:B------:R-:W-:Y:S01]  /*4c4c0*/  STL [R1+0x8b10], R5 ;  /* 0x008b100501007387 */ /* 0x000fe20000100800 */
[----:B------:R0:W-:Y:S03]  /*4c4d0*/  STL.64 [R1+0x8bc8], R6 ;  /* 0x008bc80601007387 */ /* 0x0001e60000100a00 */
[----:B0-----:R-:W3:Y:S01]  /*4c4e0*/  LDL.64 R6, [R1+0xa8] ;  /* 0x0000a80001067983 */ /* 0x001ee20000100a00 */
[C---:B--2---:R-:W-:Y:S11]  /*4c4f0*/  HMMA.16816.F32 R24, R20.reuse, R18, R24 ;  /* 0x000000121418723c */ /* 0x044ff60000001818 */
[----:B------:R-:W-:Y:S11]  /*4c500*/  @!UPT UIADD3 URZ, URZ, URZ, URZ ;  /* 0x0000003f3f3ff290 */ /* 0x000ff6000fffe03f */
[----:B------:R-:W-:Y:S01]  /*4c510*/  @!UPT UIADD3 URZ, URZ, URZ, URZ ;  /* 0x0000003f3f3ff290 */ /* 0x000fe2000fffe03f */
[----:B------:R0:W-:Y:S01]  /*4c520*/  STL.64 [R1+0x14e0], R24 ;  /* 0x0014e01801007387 */ /* 0x0001e20000100a00 */
[----:B------:R-:W-:Y:S02]  /*4c530*/  STL.64 [R1+0x14e8], R26 ;  /* 0x0014e81a01007387 */ /* 0x000fe40000100a00 */
[----:B0-----:R-:W-:Y:S02]  /*4c540*/  IMAD.MOV.U32 R25, RZ, RZ, R18 ;  /* 0x000000ffff197224 */ /* 0x001fe400078e0012 */
[----:B------:R-:W-:Y:S02]  /*4c550*/  IMAD.MOV.U32 R24, RZ, RZ, R19 ;  /* 0x000000ffff187224 */ /* 0x000fe400078e0013 */
[----:B------:R-:W2:Y:S01]  /*4c560*/  LDL.LU.64 R18, [R1+0x8c20] ;  /* 0x008c200001127983 */ /* 0x000ea20000300a00 */
[----:B------:R-:W2:Y:S02]  /*4c570*/  LDL.LU.64 R16, [R1+0x8c18] ;  /* 0x008c180001107983 */ /* 0x000ea40000300a00 */
[----:B------:R0:W-:Y:S02]  /*4c580*/  STL [R1+0x8b1c], R24 ;  /* 0x008b1c1801007387 */ /* 0x0001e40000100800 */
[----:B------:R1:W-:Y:S01]  /*4c590*/  STL [R1+0x8b18], R25 ;  /* 0x008b181901007387 */ /* 0x0003e20000100800 */
[----:B0-----:R-:W3:Y:S01]  /*4c5a0*/  LDL.LU R24, [R1+0x880] ;  /* 0x0008800001187983 */ /* 0x001ee20000300800 */
[----:B-1----:R-:W3:Y:S02]  /*4c5b0*/  LDL.LU R25, [R1+0x884] ;  /* 0x0008840001197983 */ /* 0x002ee40000300800 */
[----:B------:R-:W3:Y:S02]  /*4c5c0*/  LDL.LU R26, [R1+0x888] ;  /* 0x00088800011a7983 */ /* 0x000ee40000300800 */
[----:B------:R-:W3:Y:S01]  /*4c5d0*/  LDL.LU R27, [R1+0x88c] ;  /* 0x00088c00011b7983 */ /* 0x000ee20000300800 */
[----:B--2---:R-:W-:Y:S01]  /*4c5e0*/  HMMA.16816.F32 R8, R20, R10, R16 ;  /* 0x0000000a1408723c */ /* 0x004fe20000001810 */
[----:B------:R-:W2:Y:S01]  /*4c5f0*/  LDL.LU.64 R18, [R1+0x8c10] ;  /* 0x008c100001127983 */ /* 0x000ea20000300a00 */
[----:B------:R-:W2:Y:S11]  /*4c600*/  LDL.LU.64 R16, [R1+0x8c08] ;  /* 0x008c080001107983 */ /* 0x000eb60000300a00 */
[----:B------:R-:W-:Y:S10]  /*4c610*/  @!UPT UIADD3 URZ, URZ, URZ, URZ ;  /* 0x0000003f3f3ff290 */ /* 0x000ff4000fffe03f */
[----:B------:R0:W-:Y:S01]  /*4c620*/  STL.64 [R1+0x14d0], R8 ;  /* 0x0014d00801007387 */ /* 0x0001e20000100a00 */
[----:B------:R1:W-:Y:S03]  /*4c630*/  STL.64 [R1+0x14d8], R10 ;  /* 0x0014d80a01007387 */ /* 0x0003e60000100a00 */
[----:B0-----:R-:W2:Y:S01]  /*4c640*/  LDL.LU R8, [R1+0x4e0] ;  /* 0x0004e00001087983 */ /* 0x001ea20000300800 */
[----:B------:R-:W2:Y:S02]  /*4c650*/  LDL.LU R9, [R1+0x4e4] ;  /* 0x0004e40001097983 */ /* 0x000ea40000300800 */
[----:B-1----:R-:W2:Y:S02]  /*4c660*/  LDL.LU R10, [R1+0x4e8] ;  /* 0x0004e800010a7983 */ /* 0x002ea40000300800 */
[----:B------:R-:W2:Y:S02]  /*4c670*/  LDL.LU R11, [R1+0x4ec] ;  /* 0x0004ec00010b7983 */ /* 0x000ea40000300800 */
[----:B--2---:R4:W-:Y:S01]  /*4c680*/  STL.64 [R1+0x8b48], R10 ;  /* 0x008b480a01007387 */ /* 0x0049e20000100a00 */
[----:B------:R-:W-:Y:S02]  /*4c690*/  STL.64 [R1+0x8b40], R8 ;  /* 0x008b400801007387 */ /* 0x000fe40000100a00 */
[----:B----4-:R-:W-:-:S02]  /*4c6a0*/  IMAD.MOV.U32 R10, RZ, RZ, R13 ;  /* 0x000000ffff0a7224 */ /* 0x010fc400078e000d */
[----:B------:R-:W-:-:S05]  /*4c6b0*/  IMAD.MOV.U32 R11, RZ, RZ, R12 ;  /* 0x000000ffff0b7224 */ /* 0x000fca00078e000c */
[----:B------:R3:W-:Y:S02]  /*4c6c0*/  STL.64 [R1+0x8b60], R10 ;  /* 0x008b600a01007387 */ /* 0x0007e40000100a00 */
[----:B---3--:R-:W-:Y:S01]  /*4c6d0*/  HMMA.16816.F32 R8, R20, R6, R24 ;  /* 0x000000061408723c */ /* 0x008fe20000001818 */
[----:B------:R-:W-:Y:S02]  /*4c6e0*/  IMAD.MOV.U32 R13, RZ, RZ, R6 ;  /* 0x000000ffff0d7224 */ /* 0x000fe400078e0006 */
[----:B------:R-:W-:Y:S11]  /*4c6f0*/  IMAD.MOV.U32 R12, RZ, RZ, R7 ;  /* 0x000000ffff0c7224 */ /* 0x000ff600078e0007 */
[----:B------:R-:W-:Y:S09]  /*4c700*/  @!UPT UIADD3 URZ, URZ, URZ, URZ ;  /* 0x0000003f3f3ff290 */ /* 0x000ff2000fffe03f */
[----:B------:R-:W-:Y:S01]  /*4c710*/  STL.64 [R1+0x14c0], R8 ;  /* 0x0014c00801007387 */ /* 0x000fe20000100a00 */
[----:B------:R0:W-:Y:S02]  /*4c720*/  STL.64 [R1+0x14c8], R10 ;  /* 0x0014c80a01007387 */ /* 0x0001e40000100a00 */
[----:B0-----:R-:W-:Y:S02]  /*4c730*/  IMAD.MOV.U32 R10, RZ, RZ, R19 ;  /* 0x000000ffff0a7224 */ /* 0x001fe400078e0013 */
[----:B------:R-:W-:-:S05]  /*4c740*/  IMAD.MOV.U32 R11, RZ, RZ, R18 ;  /* 0x000000ffff0b7224 */ /* 0x000fca00078e0012 */
[----:B------:R-:W-:Y:S01]  /*4c750*/  STL.64 [R1+0x8b78], R10 ;  /* 0x008b780a01007387 */ /* 0x000fe20000100a00 */
        /* <DEDUP_REMOVED lines=10> */
[----:B--2---:R0:W-:Y:S01]  /*4c800*/  STL.64 [R1+0x8bd8], R6 ;  /* 0x008bd80601007387 */ /* 0x0041e20000100a00 */
[----:B----4-:R-:W-:Y:S02]  /*4c810*/  STL.64 [R1+0x8bd0], R4 ;  /* 0x008bd00401007387 */ /* 0x010fe40000100a00 */
[----:B0-----:R-:W-:-:S02]  /*4c820*/  IMAD.MOV.U32 R6, RZ, RZ, R3 ;  /* 0x000000ffff067224 */ /* 0x001fc400078e0003 */
[----:B------:R-:W-:-:S05]  /*4c830*/  IMAD.MOV.U32 R7, RZ, RZ, R0 ;  /* 0x000000ffff077224 */ /* 0x000fca00078e0000 */
[----:B------:R0:W-:Y:S04]  /*4c840*/  STL.64 [R1+0x8be8], R6 ;  /* 0x008be80601007387 */ /* 0x0001e80000100a00 */
[----:B0-----:R-:W2:Y:S01]  /*4c850*/  LDL.64 R6, [R1+0x88] ;  /* 0x0000880001067983 */ /* 0x001ea20000100a00 */
[----:B------:R-:W-:Y:S02]  /*4c860*/  IMAD.MOV.U32 R18, RZ, RZ, R17 ;  /* 0x000000ffff127224 */ /* 0x000fe400078e0011 */
[----:B------:R-:W-:Y:S01]  /*4c870*/  IMAD.MOV.U32 R19, RZ, RZ, R16 ;  /* 0x000000ffff137224 */ /* 0x000fe200078e0010 */
[----:B--2---:R-:W-:Y:S04]  /*4c880*/  STL.64 [R1+0x8c00], R6 ;  /* 0x008c000601007387 */ /* 0x004fe80000100a00 */
[----:B------:R0:W-:Y:S02]  /*4c890*/  STL.64 [R1+0x8bc0], R18 ;  /* 0x008bc01201007387 */ /* 0x0001e40000100a00 */
[----:B0-----:R-:W2:Y:S04]  /*4c8a0*/  LDL.64 R18, [R1+0x68] ;  /* 0x0000680001127983 */ /* 0x001ea80000100a00 */
[----:B--2---:R0:W-:Y:S01]  /*4c8b0*/  STL.64 [R1+0x8be0], R18 ;  /* 0x008be01201007387 */ /* 0x0041e20000100a00 */
[----:B------:R-:W2:Y:S02]  /*4c8c0*/  LDL.LU R16, [R1+0x850] ;  /* 0x0008500001107983 */ /* 0x000ea40000300800 */
[----:B------:R-:W2:Y:S01]  /*4c8d0*/  LDL.LU R17, [R1+0x854] ;  /* 0x0008540001117983 */ /* 0x000ea20000300800 */
[----:B0-----:R-:W4:Y:S01]  /*4c8e0*/  LDL.LU R18, [R1+0x858] ;  /* 0x0008580001127983 */ /* 0x001f220000300800 */
[----:B------:R-:W4:Y:S02]  /*4c8f0*/  LDL.LU R19, [R1+0x85c] ;  /* 0x00085c0001137983 */ /* 0x000f240000300800 */
[----:B------:R-:W2:Y:S02]  /*4c900*/  LDL.LU R24, [R1+0x870] ;  /* 0x0008700001187983 */ /* 0x000ea40000300800 */
[----:B------:R-:W3:Y:S01]  /*4c910*/  LDL.LU R25, [R1+0x874] ;  /* 0x0008740001197983 */ /* 0x000ee20000300800 */
[----:B------:R-:W3:Y:S01]  /*4c920*/  LDL.LU R26, [R1+0x878] ;  /* 0x00087800011a7983 */ /* 0x000ee20000300800 */
[----:B------:R-:W3:Y:S02]  /*4c930*/  LDL.LU R27, [R1+0x87c] ;  /* 0x00087c00011b7983 */ /* 0x000ee40000300800 */
[----:B------:R-:W3:Y:S01]  /*4c940*/  LDL.64 R6, [R1+0x98] ;  /* 0x0000980001067983 */ /* 0x000ee20000100a00 */
[----:B----4-:R-:W-:Y:S01]  /*4c950*/  STL.64 [R1+0x8bf8], R18 ;  /* 0x008bf81201007387 */ /* 0x010fe20000100a00 */
[----:B--2---:R0:W-:Y:S03]  /*4c960*/  STL.64 [R1+0x8bf0], R16 ;  /* 0x008bf01001007387 */ /* 0x0041e60000100a00 */
[----:B0-----:R-:W2:Y:S01]  /*4c970*/  LDL.LU R16, [R1+0x860] ;  /* 0x0008600001107983 */ /* 0x001ea20000300800 */
[----:B------:R-:W2:Y:S02]  /*4c980*/  LDL.LU R17, [R1+0x864] ;  /* 0x0008640001117983 */ /* 0x000ea40000300800 */
[----:B------:R-:W2:Y:S02]  /*4c990*/  LDL.LU R18, [R1+0x868] ;  /* 0x0008680001127983 */ /* 0x000ea40000300800 */
[----:B------:R-:W2:Y:S01]  /*4c9a0*/  LDL.LU R19, [R1+0x86c] ;  /* 0x00086c0001137983 */ /* 0x000ea20000300800 */
[----:B------:R-:W4:Y:S04]  /*4c9b0*/  LDL.64 R10, [R1+0x28] ;  /* 0x00002800010a7983 */ /* 0x000f280000100a00 */
[----:B----4-:R0:W-:Y:S01]  /*4c9c0*/  STL.64 [R1+0x8ba0], R10 ;  /* 0x008ba00a01007387 */ /* 0x0101e20000100a00 */
[----:B------:R-:W4:Y:S02]  /*4c9d0*/  LDL.LU R8, [R1+0x520] ;  /* 0x0005200001087983 */ /* 0x000f240000300800 */
[----:B------:R-:W4:Y:S01]  /*4c9e0*/  LDL.LU R9, [R1+0x524] ;  /* 0x0005240001097983 */ /* 0x000f220000300800 */
[----:B0-----:R-:W2:Y:S01]  /*4c9f0*/  LDL.LU R10, [R1+0x528] ;  /* 0x00052800010a7983 */ /* 0x001ea20000300800 */
[----:B------:R-:W2:Y:S01]  /*4ca00*/  LDL.LU R11, [R1+0x52c] ;  /* 0x00052c00010b7983 */ /* 0x000ea20000300800 */
[----:B---3--:R-:W-:Y:S02]  /*4ca10*/  HMMA.16816.F32 R24, R20, R6, R24 ;  /* 0x000000061418723c */ /* 0x008fe40000001818 */
[----:B--2---:R-:W-:Y:S01]  /*4ca20*/  STL.64 [R1+0x8bb8], R10 ;  /* 0x008bb80a01007387 */ /* 0x004fe20000100a00 */
[----:B----4-:R0:W-:Y:S03]  /*4ca30*/  STL.64 [R1+0x8bb0], R8 ;  /* 0x008bb00801007387 */ /* 0x0101e60000100a00 */
        /* <DEDUP_REMOVED lines=14> */
[----:B------:R-:W3:Y:S02]  /*4cb20*/  LDL.LU R14, [R1+0x518] ;  /* 0x00051800010e7983 */ /* 0x000ee40000300800 */
[----:B------:R-:W3:Y:S01]  /*4cb30*/  LDL.LU R15, [R1+0x51c] ;  /* 0x00051c00010f7983 */ /* 0x000ee20000300800 */
[----:B------:R-:W-:Y:S01]  /*4cb40*/  STL.64 [R1+0x14b0], R24 ;  /* 0x0014b01801007387 */ /* 0x000fe20000100a00 */
[----:B------:R0:W-:Y:S02]  /*4cb50*/  STL.64 [R1+0x14b8], R26 ;  /* 0x0014b81a01007387 */ /* 0x0001e40000100a00 */
[----:B0-----:R-:W-:-:S02]  /*4cb60*/  IMAD.MOV.U32 R27, RZ, RZ, R6 ;  /* 0x000000ffff1b7224 */ /* 0x001fc400078e0006 */
[----:B------:R-:W-:Y:S02]  /*4cb70*/  IMAD.MOV.U32 R26, RZ, RZ, R7 ;  /* 0x000000ffff1a7224 */ /* 0x000fe400078e0007 */
[----:B------:R-:W4:Y:S02]  /*4cb80*/  LDL.LU.64 R6, [R1+0x8c00] ;  /* 0x008c000001067983 */ /* 0x000f240000300a00 */
        /* <DEDUP_REMOVED lines=10> */
[----:B------:R-:W4:Y:S11]  /*4cc30*/  LDL.LU.64 R18, [R1+0x8be0] ;  /* 0x008be00001127983 */ /* 0x000f360000300a00 */
[----:B------:R-:W-:Y:S11]  /*4cc40*/  @!UPT UIADD3 URZ, URZ, URZ, URZ ;  /* 0x0000003f3f3ff290 */ /* 0x000ff6000fffe03f */
[----:B------:R-:W-:Y:S01]  /*4cc50*/  STL.64 [R1+0x1490], R4 ;  /* 0x0014900401007387 */ /* 0x000fe20000100a00 */
[----:B------:R0:W-:Y:S03]  /*4cc60*/  STL.64 [R1+0x1498], R6 ;  /* 0x0014980601007387 */ /* 0x0001e60000100a00 */
[----:B0-----:R-:W4:Y:S01]  /*4cc70*/  LDL.LU.64 R6, [R1+0x8bd8] ;  /* 0x008bd80001067983 */ /* 0x001f220000300a00 */
[----:B------:R-:W4:Y:S02]  /*4cc80*/  LDL.LU.64 R4, [R1+0x8bd0] ;  /* 0x008bd00001047983 */ /* 0x000f240000300a00 */
[C---:B----4-:R-:W-:Y:S11]  /*4cc90*/  HMMA.16816.F32 R4, R20.reuse, R18, R4 ;  /* 0x000000121404723c */ /* 0x050ff60000001804 */
[----:B------:R-:W-:Y:S11]  /*4cca0*/  @!UPT UIADD3 URZ, URZ, URZ, URZ ;  /* 0x0000003f3f3ff290 */ /* 0x000ff6000fffe03f */
[----:B------:R-:W-:Y:S01]  /*4ccb0*/  @!UPT UIADD3 URZ, URZ, URZ, URZ ;  /* 0x0000003f3f3ff290 */ /* 0x000fe2000fffe03f */
[----:B------:R0:W-:Y:S01]  /*4ccc0*/  STL.64 [R1+0x1480], R4 ;  /* 0x0014800401007387 */ /* 0x0001e20000100a00 */
[----:B------:R1:W-:Y:S02]  /*4ccd0*/  STL.64 [R1+0x1488], R6 ;  /* 0x0014880601007387 */ /* 0x0003e40000100a00 */
[----:B0-----:R-:W-:Y:S01]  /*4cce0*/  IMAD.MOV.U32 R4, RZ, RZ, R18 ;  /* 0x000000ffff047224 */ /* 0x001fe200078e0012 */
[----:B-1----:R-:W4:Y:S01]  /*4ccf0*/  LDL.LU.64 R6, [R1+0x8bc8] ;  /* 0x008bc80001067983 */ /* 0x002f220000300a00 */
[----:B------:R-:W-:Y:S02]  /*4cd00*/  IMAD.MOV.U32 R5, RZ, RZ, R19 ;  /* 0x000000ffff057224 */ /* 0x000fe400078e0013 */
[----:B------:R-:W2:Y:S02]  /*4cd10*/  LDL.LU.64 R18, [R1+0x8bc0] ;  /* 0x008bc00001127983 */ /* 0x000ea40000300a00 */
[C---:B--2---:R-:W-:Y:S01]  /*4cd20*/  HMMA.16816.F32 R16, R20.reuse, R18, R8 ;  /* 0x000000121410723c */ /* 0x044fe20000001808 */
[----:B----4-:R-:W-:Y:S01]  /*4cd30*/  STL.64 [R1+0x8b28], R6 ;  /* 0x008b280601007387 */ /* 0x010fe20000100a00 */
[----:B------:R0:W-:Y:S03]  /*4cd40*/  STL.64 [R1+0x8b20], R4 ;  /* 0x008b200401007387 */ /* 0x0001e60000100a00 */
[----:B0-----:R-:W2:Y:S01]  /*4cd50*/  LDL.LU R4, [R1+0x4d0] ;  /* 0x0004d00001047983 */ /* 0x001ea20000300800 */
[----:B------:R-:W2:Y:S02]  /*4cd60*/  LDL.LU R5, [R1+0x4d4] ;  /* 0x0004d40001057983 */ /* 0x000ea40000300800 */
[----:B------:R-:W2:Y:S02]  /*4cd70*/  LDL.LU R6, [R1+0x4d8] ;  /* 0x0004d80001067983 */ /* 0x000ea40000300800 */
[----:B------:R-:W2:Y:S01]  /*4cd80*/  LDL.LU R7, [R1+0x4dc] ;  /* 0x0004dc0001077983 */ /* 0x000ea20000300800 */
[----:B------:R-:W4:Y:S01]  /*4cd90*/  LDL.LU.64 R10, [R1+0x8bb8] ;  /* 0x008bb800010a7983 */ /* 0x000f220000300a00 */
[----:B------:R-:W4:Y:S11]  /*4cda0*/  LDL.LU.64 R8, [R1+0x8bb0] ;  /* 0x008bb00001087983 */ /* 0x000f360000300a00 */
[----:B------:R-:W-:Y:S01]  /*4cdb0*/  STL.64 [R1+0x1470], R16 ;  /* 0x0014701001007387 */ /* 0x000fe20000100a00 */
[----:B------:R0:W-:Y:S03]  /*4cdc0*/  STL.64 [R1+0x1478], R18 ;  /* 0x0014781201007387 */ /* 0x0001e60000100a00 */
[----:B0-----:R-:W4:Y:S02]  /*4cdd0*/  LDL.LU.64 R18, [R1+0x8ba8] ;  /* 0x008ba80001127983 */ /* 0x001f240000300a00 */
[----:B----4-:R-:W-:Y:S02]  /*4cde0*/  HMMA.16816.F32 R20, R20, R18, R8 ;  /* 0x000000121414723c */ /* 0x010fe40000001808 */
[----:B------:R-:W3:Y:S01]  /*4cdf0*/  LDL.LU.64 R10, [R1+0x8ba0] ;  /* 0x008ba000010a7983 */ /* 0x000ee20000300a00 */
[----:B------:R-:W-:-:S02]  /*4ce00*/  IMAD.MOV.U32 R24, RZ, RZ, R18 ;  /* 0x000000ffff187224 */ /* 0x000fc400078e0012 */
[----:B------:R-:W-:Y:S11]  /*4ce10*/  IMAD.MOV.U32 R25, RZ, RZ, R19 ;  /* 0x000000ffff197224 */ /* 0x000ff600078e0013 */
[----:B------:R-:W-:Y:S07]  /*4ce20*/  @!UPT UIADD3 URZ, URZ, URZ, URZ ;  /* 0x0000003f3f3ff290 */ /* 0x000fee000fffe03f */
[----:B------:R0:W-:Y:S01]  /*4ce30*/  STL.64 [R1+0x10c0], R20 ;  /* 0x0010c01401007387 */ /* 0x0001e20000100a00 */
[----:B------:R1:W-:Y:S02]  /*4ce40*/  STL.64 [R1+0x10c8], R22 ;  /* 0x0010c81601007387 */ /* 0x0003e40000100a00 */
[----:B------:R-:W3:Y:S02]  /*4ce50*/  LDL.LU.64 R18, [R1+0x8b98] ;  /* 0x008b980001127983 */ /* 0x000ee40000300a00 */
[----:B------:R-:W3:Y:S01]  /*4ce60*/  LDL.LU.64 R16, [R1+0x8b90] ;  /* 0x008b900001107983 */ /* 0x000ee20000300a00 */
[----:B0-----:R-:W4:Y:S01]  /*4ce70*/  LDL.LU R20, [R1+0x440] ;  /* 0x0004400001147983 */ /* 0x001f220000300800 */
[----:B------:R-:W4:Y:S02]  /*4ce80*/  LDL.LU R21, [R1+0x444] ;  /* 0x0004440001157983 */ /* 0x000f240000300800 */
[----:B-1----:R-:W4:Y:S02]  /*4ce90*/  LDL.LU R22, [R1+0x448] ;  /* 0x0004480001167983 */ /* 0x002f240000300800 */
[----:B------:R-:W4:Y:S01]  /*4cea0*/  LDL.LU R23, [R1+0x44c] ;  /* 0x00044c0001177983 */ /* 0x000f220000300800 */
[----:B---3--:R-:W-:Y:S01]  /*4ceb0*/  HMMA.16816.F32 R12, R16, R10, R12 ;  /* 0x0000000a100c723c */ /* 0x008fe2000000180c */
[----:B------:R-:W-:-:S02]  /*4cec0*/  IMAD.MOV.U32 R3, RZ, RZ, R10 ;  /* 0x000000ffff037224 */ /* 0x000fc400078e000a */
        /* <DEDUP_REMOVED lines=16> */
[----:B------:R-:W2:Y:S11]  /*4cfd0*/  LDL.LU.64 R12, [R1+0x8b50] ;  /* 0x008b5000010c7983 */ /* 0x000eb60000300a00 */
[----:B------:R-:W-:Y:S09]  /*4cfe0*/  @!UPT UIADD3 URZ, URZ, URZ, URZ ;  /* 0x0000003f3f3ff290 */ /* 0x000ff2000fffe03f */
[----:B------:R-:W-:Y:S01]  /*4cff0*/  STL.64 [R1+0xbf0], R8 ;  /* 0x000bf00801007387 */ /* 0x000fe20000100a00 */
[----:B------:R0:W-:Y:S03]  /*4d000*/  STL.64 [R1+0xbf8], R10 ;  /* 0x000bf80a01007387 */ /* 0x0001e60000100a00 */
[----:B0-----:R-:W3:Y:S01]  /*4d010*/  LDL.LU.64 R10, [R1+0x8b48] ;  /* 0x008b4800010a7983 */ /* 0x001ee20000300a00 */
[----:B------:R-:W3:Y:S02]  /*4d020*/  LDL.LU.64 R8, [R1+0x8b40] ;  /* 0x008b400001087983 */ /* 0x000ee40000300a00 */
[C---:B---3--:R-:W-:Y:S11]  /*4d030*/  HMMA.16816.F32 R8, R16.reuse, R14, R8 ;  /* 0x0000000e1008723c */ /* 0x048ff60000001808 */
[----:B------:R-:W-:Y:S11]  /*4d040*/  @!UPT UIADD3 URZ, URZ, URZ, URZ ;  /* 0x0000003f3f3ff290 */ /* 0x000ff6000fffe03f */
[----:B------:R-:W-:Y:S01]  /*4d050*/  @!UPT UIADD3 URZ, URZ, URZ, URZ ;  /* 0x0000003f3f3ff290 */ /* 0x000fe2000fffe03f */
[----:B------:R-:W-:Y:S01]  /*4d060*/  STL.64 [R1+0xbc0], R8 ;  /* 0x000bc00801007387 */ /* 0x000fe20000100a00 */
[----:B------:R0:W-:Y:S03]  /*4d070*/  STL.64 [R1+0xbc8], R10 ;  /* 0x000bc80a01007387 */ /* 0x0001e60000100a00 */
[----:B0-----:R-:W2:Y:S01]  /*4d080*/  LDL.LU.64 R10, [R1+0x8b38] ;  /* 0x008b3800010a7983 */ /* 0x001ea20000300a00 */
[----:B------:R-:W3:Y:S02]  /*4d090*/  LDL.LU.64 R8, [R1+0x8b30] ;  /* 0x008b300001087983 */ /* 0x000ee40000300a00 */
[----:B------:R-:W-:Y:S01]  /*4d0a0*/  STL.64 [R1+0x8a50], R14 ;  /* 0x008a500e01007387 */ /* 0x000fe20000100a00 */
[C---:B--2---:R-:W-:Y:S11]  /*4d0b0*/  HMMA.16816.F32 R4, R16.reuse, R10, R4 ;  /* 0x0000000a1004723c */ /* 0x044ff60000001804 */
[----:B------:R-:W-:Y:S11]  /*4d0c0*/  @!UPT UIADD3 URZ, URZ, URZ, URZ ;  /* 0x0000003f3f3ff290 */ /* 0x000ff6000fffe03f */
[----:B------:R-:W-:Y:S01]  /*4d0d0*/  @!UPT UIADD3 URZ, URZ, URZ, URZ ;  /* 0x0000003f3f3ff290 */ /* 0x000fe2000fffe03f */
[----:B------:R-:W-:Y:S01]  /*4d0e0*/  STL.64 [R1+0xb90], R4 ;  /* 0x000b900401007387 */ /* 0x000fe20000100a00 */
[----:B------:R0:W-:Y:S03]  /*4d0f0*/  STL.64 [R1+0xb98], R6 ;  /* 0x000b980601007387 */ /* 0x0001e60000100a00 */
[----:B0-----:R-:W4:Y:S01]  /*4d100*/  LDL.LU.64 R6, [R1+0x8b28] ;  /* 0x008b280001067983 */ /* 0x001f220000300a00 */
[----:B------:R-:W2:Y:S02]  /*4d110*/  LDL.LU.64 R4, [R1+0x8b20] ;  /* 0x008b200001047983 */ /* 0x000ea40000300a00 */
[----:B------:R-:W-:Y:S02]  /*4d120*/  STL.64 [R1+0x8a30], R10 ;  /* 0x008a300a01007387 */ /* 0x000fe40000100a00 */
[----:B---3--:R4:W-:Y:S02]  /*4d130*/  STL.64 [R1+0x8a28], R8 ;  /* 0x008a280801007387 */ /* 0x0089e40000100a00 */
[----:B----4-:R-:W-:Y:S01]  /*4d140*/  HMMA.16816.F32 R8, R16, R6, R20 ;  /* 0x000000061008723c */ /* 0x010fe20000001814 */
[----:B------:R-:W0:Y:S04]  /*4d150*/  LDSM.16.MT88.4 R20, [R2+0x4080] ;  /* 0x004080000214783b */ /* 0x000e280000004200 */
[----:B------:R-:W-:Y:S11]  /*4d160*/  STL.64 [R1+0x8a20], R6 ;  /* 0x008a200601007387 */ /* 0x000ff60000100a00 */
[----:B------:R-:W-:Y:S07]  /*4d170*/  @!UPT UIADD3 URZ, URZ, URZ, URZ ;  /* 0x0000003f3f3ff290 */ /* 0x000fee000fffe03f */
[----:B------:R-:W-:Y:S01]  /*4d180*/  STL.64 [R1+0xb60], R8 ;  /* 0x000b600801007387 */ /* 0x000fe20000100a00 */
[----:B------:R2:W-:Y:S03]  /*4d190*/  STL.64 [R1+0xb68], R10 ;  /* 0x000b680a01007387 */ /* 0x0005e60000100a00 */
[----:B0-----:R0:W-:Y:S01]  /*4d1a0*/  STL.64 [R1+0x8960], R22 ;  /* 0x0089601601007387 */ /* 0x0011e20000100a00 */
[----:B------:R1:W-:Y:S02]  /*4d1b0*/  STL.64 [R1+0x8958], R20 ;  /* 0x0089581401007387 */ /* 0x0003e40000100a00 */
[----:B--2---:R-:W-:Y:S02]  /*4d1c0*/  IMAD.MOV.U32 R10, RZ, RZ, R4 ;  /* 0x000000ffff0a7224 */ /* 0x004fe400078e0004 */
[----:B------:R-:W-:Y:S02]  /*4d1d0*/  IMAD.MOV.U32 R11, RZ, RZ, R5 ;  /* 0x000000ffff0b7224 */ /* 0x000fe400078e0005 */
[----:B0-----:R-:W-:-:S02]  /*4d1e0*/  IMAD.MOV.U32 R22, RZ, RZ, R24 ;  /* 0x000000ffff167224 */ /* 0x001fc400078e0018 */
[----:B------:R-:W-:Y:S01]  /*4d1f0*/  IMAD.MOV.U32 R23, RZ, RZ, R25 ;  /* 0x000000ffff177224 */ /* 0x000fe200078e0019 */
[----:B------:R-:W2:Y:S01]  /*4d200*/  LDL.LU R24, [R1+0x8b1c] ;  /* 0x008b1c0001187983 */ /* 0x000ea20000300800 */
[----:B------:R-:W3:Y:S03]  /*4d210*/  LDL.LU R25, [R1+0x8b18] ;  /* 0x008b180001197983 */ /* 0x000ee60000300800 */
[----:B------:R0:W-:Y:S01]  /*4d220*/  STL.64 [R1+0x8a98], R22 ;  /* 0x008a981601007387 */ /* 0x0001e20000100a00 */
[----:B------:R-:W4:Y:S02]  /*4d230*/  LDL.LU R4, [R1+0x8b14] ;  /* 0x008b140001047983 */ /* 0x000f240000300800 */
[----:B------:R-:W2:Y:S02]  /*4d240*/  LDL.LU R5, [R1+0x8b10] ;  /* 0x008b100001057983 */ /* 0x000ea40000300800 */
[----:B-1----:R-:W2:Y:S01]  /*4d250*/  LDL.LU R20, [R1+0x460] ;  /* 0x0004600001147983 */ /* 0x002ea20000300800 */
[----:B------:R-:W2:Y:S04]  /*4d260*/  LDL.LU R21, [R1+0x464] ;  /* 0x0004640001157983 */ /* 0x000ea80000300800 */
[----:B0-----:R-:W2:Y:S01]  /*4d270*/  LDL.LU R22, [R1+0x468] ;  /* 0x0004680001167983 */ /* 0x001ea20000300800 */
[----:B------:R-:W2:Y:S03]  /*4d280*/  LDL.LU R23, [R1+0x46c] ;  /* 0x00046c0001177983 */ /* 0x000ea60000300800 */
[----:B--2---:R0:W-:Y:S01]  /*4d290*/  STL.64 [R1+0x8aa8], R22 ;  /* 0x008aa81601007387 */ /* 0x0041e20000100a00 */
[----:B------:R-:W-:Y:S02]  /*4d2a0*/  STL.64 [R1+0x8aa0], R20 ;  /* 0x008aa01401007387 */ /* 0x000fe40000100a00 */
[----:B0-----:R-:W-:-:S02]  /*4d2b0*/  IMAD.MOV.U32 R22, RZ, RZ, R29 ;  /* 0x000000ffff167224 */ /* 0x001fc400078e001d */
[----:B------:R-:W-:-:S05]  /*4d2c0*/  IMAD.MOV.U32 R23, RZ, RZ, R28 ;  /* 0x000000ffff177224 */ /* 0x000fca00078e001c */
[----:B------:R-:W-:Y:S01]  /*4d2d0*/  STL.64 [R1+0x8ab8], R22 ;  /* 0x008ab81601007387 */ /* 0x000fe20000100a00 */
[----:B------:R0:W-:Y:S03]  /*4d2e0*/  STL.64 [R1+0x8a90], R10 ;  /* 0x008a900a01007387 */ /* 0x0001e60000100a00 */
[----:B0-----:R-:W2:Y:S04]  /*4d2f0*/  LDL.64 R10, [R1+0x78] ;  /* 0x00007800010a7983 */ /* 0x001ea80000100a00 */
[----:B--2---:R0:W-:Y:S01]  /*4d300*/  STL.64 [R1+0x8ab0], R10 ;  /* 0x008ab00a01007387 */ /* 0x0041e20000100a00 */
[----:B------:R-:W2:Y:S02]  /*4d310*/  LDL.LU R8, [R1+0x470] ;  /* 0x0004700001087983 */ /* 0x000ea40000300800 */
[----:B------:R-:W2:Y:S01]  /*4d320*/  LDL.LU R9, [R1+0x474] ;  /* 0x0004740001097983 */ /* 0x000ea20000300800 */
[----:B0-----:R-:W2:Y:S01]  /*4d330*/  LDL.LU R10, [R1+0x478] ;  /* 0x00047800010a7983 */ /* 0x001ea20000300800 */
[----:B------:R-:W2:Y:S02]  /*4d340*/  LDL.LU R11, [R1+0x47c] ;  /* 0x00047c00010b7983 */ /* 0x000ea40000300800 */
[----:B------:R-:W-:-:S02]  /*4d350*/  IMAD.MOV.U32 R22, RZ, RZ, R27 ;  /* 0x000000ffff167224 */ /* 0x000fc400078e001b */
[----:B------:R-:W-:Y:S01]  /*4d360*/  IMAD.MOV.U32 R23, RZ, RZ, R26 ;  /* 0x000000ffff177224 */ /* 0x000fe200078e001a */
[----:B--2---:R-:W-:Y:S01]  /*4d370*/  STL.64 [R1+0x8ac8], R10 ;  /* 0x008ac80a01007387 */ /* 0x004fe20000100a00 */
[----:B------:R0:W-:Y:S03]  /*4d380*/  STL.64 [R1+0x8ac0], R8 ;  /* 0x008ac00801007387 */ /* 0x0001e60000100a00 */
[----:B------:R1:W-:Y:S01]  /*4d390*/  STL.64 [R1+0x8ad0], R22 ;  /* 0x008ad01601007387 */ /* 0x0003e20000100a00 */
[----:B0-----:R-:W2:Y:S01]  /*4d3a0*/  LDL.LU R8, [R1+0x480] ;  /* 0x0004800001087983 */ /* 0x001ea20000300800 */
[----:B------:R-:W2:Y:S02]  /*4d3b0*/  LDL.LU R9, [R1+0x484] ;  /* 0x0004840001097983 */ /* 0x000ea40000300800 */
[----:B------:R-:W2:Y:S02]  /*4d3c0*/  LDL.LU R10, [R1+0x488] ;  /* 0x00048800010a7983 */ /* 0x000ea40000300800 */
[----:B------:R-:W2:Y:S02]  /*4d3d0*/  LDL.LU R11, [R1+0x48c] ;  /* 0x00048c00010b7983 */ /* 0x000ea40000300800 */
[----:B---3--:R-:W-:-:S02]  /*4d3e0*/  IMAD.MOV.U32 R14, RZ, RZ, R25 ;  /* 0x000000ffff0e7224 */ /* 0x008fc400078e0019 */
[----:B------:R-:W-:Y:S02]  /*4d3f0*/  IMAD.MOV.U32 R15, RZ, RZ, R24 ;  /* 0x000000ffff0f7224 */ /* 0x000fe400078e0018 */
[----:B-1----:R-:W-:Y:S02]  /*4d400*/  IMAD.MOV.U32 R22, RZ, RZ, R13 ;  /* 0x000000ffff167224 */ /* 0x002fe400078e000d */
[----:B------:R-:W-:Y:S01]  /*4d410*/  IMAD.MOV.U32 R23, RZ, RZ, R12 ;  /* 0x000000ffff177224 */ /* 0x000fe200078e000c */
[----:B------:R-:W-:Y:S04]  /*4d420*/  STL.64 [R1+0x8b00], R14 ;  /* 0x008b000e01007387 */ /* 0x000fe80000100a00 */
[----:B--2---:R-:W-:Y:S01]  /*4d430*/  STL.64 [R1+0x8ae0], R10 ;  /* 0x008ae00a01007387 */ /* 0x004fe20000100a00 */
[----:B------:R-:W-:Y:S02]  /*4d440*/  STL.64 [R1+0x8ad8], R8 ;  /* 0x008ad80801007387 */ /* 0x000fe40000100a00 */
[----:B------:R0:W-:Y:S02]  /*4d450*/  STL.64 [R1+0x8ae8], R22 ;  /* 0x008ae81601007387 */ /* 0x0001e40000100a00 */
[----:B0-----:R-:W2:Y:S04]  /*4d460*/  LDL.64 R22, [R1+0xb8] ;  /* 0x0000b80001167983 */ /* 0x001ea80000100a00 */
[----:B--2---:R0:W-:Y:S01]  /*4d470*/  STL.64 [R1+0x8b08], R22 ;  /* 0x008b081601007387 */ /* 0x0041e20000100a00 */
[----:B------:R-:W2:Y:S02]  /*4d480*/  LDL.LU R20, [R1+0x4c0] ;  /* 0x0004c00001147983 */ /* 0x000ea40000300800 */
[----:B------:R-:W2:Y:S01]  /*4d490*/  LDL.LU R21, [R1+0x4c4] ;  /* 0x0004c40001157983 */ /* 0x000ea20000300800 */
[----:B0-----:R-:W2:Y:S01]  /*4d4a0*/  LDL.LU R22, [R1+0x4c8] ;  /* 0x0004c80001167983 */ /* 0x001ea20000300800 */
[----:B------:R-:W2:Y:S02]  /*4d4b0*/  LDL.LU R23, [R1+0x4cc] ;  /* 0x0004cc0001177983 */ /* 0x000ea40000300800 */
[----:B------:R-:W3:Y:S02]  /*4d4c0*/  LDL.LU R8, [R1+0x490] ;  /* 0x0004900001087983 */ /* 0x000ee40000300800 */
[----:B------:R-:W3:Y:S01]  /*4d4d0*/  LDL.LU R9, [R1+0x494] ;  /* 0x0004940001097983 */ /* 0x000ee20000300800 */
[----:B------:R-:W2:Y:S01]  /*4d4e0*/  LDL.LU R10, [R1+0x498] ;  /* 0x00049800010a7983 */ /* 0x000ea20000300800 */
[----:B------:R-:W2:Y:S03]  /*4d4f0*/  LDL.LU R11, [R1+0x49c] ;  /* 0x00049c00010b7983 */ /* 0x000ea60000300800 */
[----:B--2---:R-:W-:Y:S01]  /*4d500*/  STL.64 [R1+0x8af8], R10 ;  /* 0x008af80a01007387 */ /* 0x004fe20000100a00 */
[----:B---3--:R0:W-:Y:S03]  /*4d510*/  STL.64 [R1+0x8af0], R8 ;  /* 0x008af00801007387 */ /* 0x0081e60000100a00 */
[----:B0-----:R-:W2:Y:S01]  /*4d520*/  LDL.LU R8, [R1+0x4a0] ;  /* 0x0004a00001087983 */ /* 0x001ea20000300800 */
[----:B------:R-:W2:Y:S02]  /*4d530*/  LDL.LU R9, [R1+0x4a4] ;  /* 0x0004a40001097983 */ /* 0x000ea40000300800 */
[----:B------:R-:W2:Y:S02]  /*4d540*/  LDL.LU R10, [R1+0x4a8] ;  /* 0x0004a800010a7983 */ /* 0x000ea40000300800 */
[----:B------:R-:W2:Y:S01]  /*4d550*/  LDL.LU R11, [R1+0x4ac] ;  /* 0x0004ac00010b7983 */ /* 0x000ea20000300800 */
[----:B------:R-:W3:Y:S01]  /*4d560*/  LDL.LU R24, [R1+0xd0] ;  /* 0x0000d00001187983 */ /* 0x000ee20000300800 */
[----:B------:R-:W3:Y:S02]  /*4d570*/  LDL.LU R25, [R1+0xd4] ;  /* 0x0000d40001197983 */ /* 0x000ee40000300800 */
[----:B------:R-:W2:Y:S02]  /*4d580*/  LDL.LU R26, [R1+0xd8] ;  /* 0x0000d800011a7983 */ /* 0x000ea40000300800 */
[----:B------:R-:W2:Y:S02]  /*4d590*/  LDL.LU R27, [R1+0xdc] ;  /* 0x0000dc00011b7983 */ /* 0x000ea40000300800 */
[----:B--2---:R0:W-:Y:S01]  /*4d5a0*/  STL.64 [R1+0x8a78], R26 ;  /* 0x008a781a01007387 */ /* 0x0041e20000100a00 */
[----:B---3--:R1:W-:Y:S03]  /*4d5b0*/  STL.64 [R1+0x8a70], R24 ;  /* 0x008a701801007387 */ /* 0x0083e60000100a00 */
[----:B0-----:R-:W2:Y:S01]  /*4d5c0*/  LDL.64 R26, [R1+0x58] ;  /* 0x00005800011a7983 */ /* 0x001ea20000100a00 */
[----:B------:R-:W-:-:S02]  /*4d5d0*/  IMAD.MOV.U32 R14, RZ, RZ, R5 ;  /* 0x000000ffff0e7224 */ /* 0x000fc400078e0005 */
[----:B----4-:R-:W-:-:S07]  /*4d5e0*/  IMAD.MOV.U32 R15, RZ, RZ, R4 ;  /* 0x000000ffff0f7224 */ /* 0x010fce00078e0004 */
[C---:B------:R-:W-:Y:S01]  /*4d5f0*/  HMMA.16816.F32 R12, R16.reuse, R14, R20 ;  /* 0x0000000e100c723c */ /* 0x040fe20000001814 */
[----:B--2---:R0:W-:Y:S01]  /*4d600*/  STL.64 [R1+0x8a88], R26 ;  /* 0x008a881a01007387 */ /* 0x0041e20000100a00 */
[----:B-1----:R-:W2:Y:S02]  /*4d610*/  LDL.LU R24, [R1+0x450] ;  /* 0x0004500001187983 */ /* 0x002ea40000300800 */
[----:B------:R-:W2:Y:S01]  /*4d620*/  LDL.LU R25, [R1+0x454] ;  /* 0x0004540001197983 */ /* 0x000ea20000300800 */
[----:B0-----:R-:W2:Y:S01]  /*4d630*/  LDL.LU R26, [R1+0x458] ;  /* 0x00045800011a7983 */ /* 0x001ea20000300800 */
[----:B------:R-:W2:Y:S02]  /*4d640*/  LDL.LU R27, [R1+0x45c] ;  /* 0x00045c00011b7983 */ /* 0x000ea40000300800 */
[----:B------:R-:W3:Y:S02]  /*4d650*/  LDL.64 R6, [R1+0x18] ;  /* 0x0000180001067983 */ /* 0x000ee40000100a00 */
[----:B---3--:R0:W-:Y:S01]  /*4d660*/  STL.64 [R1+0x8a58], R6 ;  /* 0x008a580601007387 */ /* 0x0081e20000100a00 */
[----:B------:R-:W3:Y:S02]  /*4d670*/  LDL.LU R4, [R1+0x4b0] ;  /* 0x0004b00001047983 */ /* 0x000ee40000300800 */
[----:B------:R-:W3:Y:S01]  /*4d680*/  LDL.LU R5, [R1+0x4b4] ;  /* 0x0004b40001057983 */ /* 0x000ee20000300800 */
[----:B0-----:R-:W3:Y:S01]  /*4d690*/  LDL.LU R6, [R1+0x4b8] ;  /* 0x0004b80001067983 */ /* 0x001ee20000300800 */
[----:B------:R-:W3:Y:S02]  /*4d6a0*/  LDL.LU R7, [R1+0x4bc] ;  /* 0x0004bc0001077983 */ /* 0x000ee40000300800 */
[----:B------:R-:W4:Y:S06]  /*4d6b0*/  LDL.LU.64 R22, [R1+0x8b08] ;  /* 0x008b080001167983 */ /* 0x000f2c0000300a00 */
[----:B------:R-:W-:Y:S01]  /*4d6c0*/  STL.64 [R1+0x1460], R12 ;  /* 0x0014600c01007387 */ /* 0x000fe20000100a00 */
[----:B------:R0:W-:Y:S04]  /*4d6d0*/  STL.64 [R1+0x1468], R14 ;  /* 0x0014680e01007387 */ /* 0x0001e80000100a00 */
[----:B0-----:R-:W3:Y:S01]  /*4d6e0*/  LDL.LU.64 R14, [R1+0x8b00] ;  /* 0x008b0000010e7983 */ /* 0x001ee20000300a00 */
[C---:B----4-:R-:W-:Y:S08]  /*4d6f0*/  HMMA.16816.F32 R8, R16.reuse, R22, R8 ;  /* 0x000000161008723c */ /* 0x050ff00000001808 */
[----:B---3--:R-:W-:Y:S07]  /*4d700*/  HMMA.16816.F32 R4, R16, R14, R4 ;  /* 0x0000000e1004723c */ /* 0x008fee0000001804 */
[----:B------:R-:W-:-:S02]  /*4d710*/  IMAD.MOV.U32 R14, RZ, RZ, R3 ;  /* 0x000000ffff0e7224 */ /* 0x000fc400078e0003 */
[----:B------:R-:W-:Y:S02]  /*4d720*/  IMAD.MOV.U32 R15, RZ, RZ, R0 ;  /* 0x000000ffff0f7224 */ /* 0x000fe400078e0000 */
[----:B------:R-:W-:Y:S11]  /*4d730*/  IMAD.MOV.U32 R3, RZ, RZ, R22 ;  /* 0x000000ffff037224 */ /* 0x000ff600078e0016 */
[----:B------:R-:W-:Y:S01]  /*4d740*/  @!UPT UIADD3 URZ, URZ, URZ, URZ ;  /* 0x0000003f3f3ff290 */ /* 0x000fe2000fffe03f */
[----:B------:R-:W-:Y:S01]  /*4d750*/  STL.64 [R1+0x1450], R4 ;  /* 0x0014500401007387 */ /* 0x000fe20000100a00 */
[----:B------:R-:W-:Y:S02]  /*4d760*/  STL.64 [R1+0x1458], R6 ;  /* 0x0014580601007387 */ /* 0x000fe40000100a00 */
[----:B------:R0:W-:Y:S02]  /*4d770*/  STL.64 [R1+0x8a80], R14 ;  /* 0x008a800e01007387 */ /* 0x0001e40000100a00 */
[----:B------:R-:W3:Y:S01]  /*4d780*/  LDL.LU R12, [R1+0x430] ;  /* 0x00043000010c7983 */ /* 0x000ee20000300800 */
[----:B------:R-:W3:Y:S01]  /*4d790*/  LDL.LU R13, [R1+0x434] ;  /* 0x00043400010d7983 */ /* 0x000ee20000300800 */
[----:B------:R-:W-:-:S03]  /*4d7a0*/  IMAD.MOV.U32 R0, RZ, RZ, R23 ;  /* 0x000000ffff007224 */ /* 0x000fc600078e0017 */
[----:B0-----:R-:W3:Y:S01]  /*4d7b0*/  LDL.LU R14, [R1+0x438] ;  /* 0x00043800010e7983 */ /* 0x001ee20000300800 */
[----:B------:R-:W3:Y:S02]  /*4d7c0*/  LDL.LU R15, [R1+0x43c] ;  /* 0x00043c00010f7983 */ /* 0x000ee40000300800 */
[----:B------:R-:W4:Y:S02]  /*4d7d0*/  LDL.LU R4, [R1+0x270] ;  /* 0x0002700001047983 */ /* 0x000f240000300800 */
[----:B------:R-:W4:Y:S01]  /*4d7e0*/  LDL.LU R5, [R1+0x274] ;  /* 0x0002740001057983 */ /* 0x000f220000300800 */
[----:B------:R-:W4:Y:S01]  /*4d7f0*/  LDL.LU R6, [R1+0x278] ;  /* 0x0002780001067983 */ /* 0x000f220000300800 */
[----:B------:R-:W4:Y:S02]  /*4d800*/  LDL.LU R7, [R1+0x27c] ;  /* 0x00027c0001077983 */ /* 0x000f240000300800 */
[----:B------:R-:W-:Y:S02]  /*4d810*/  STL.64 [R1+0x1440], R8 ;  /* 0x0014400801007387 */ /* 0x000fe40000100a00 */
[----:B------:R0:W-:Y:S02]  /*4d820*/  STL.64 [R1+0x1448], R10 ;  /* 0x0014480a01007387 */ /* 0x0001e40000100a00 */
        /* <DEDUP_REMOVED lines=10> */
[C---:B--2---:R-:W-:Y:S02]  /*4d8d0*/  HMMA.16816.F32 R20, R16.reuse, R22, R8 ;  /* 0x000000161014723c */ /* 0x044fe40000001808 */
[----:B------:R-:W2:Y:S01]  /*4d8e0*/  LDL.LU.64 R10, [R1+0x8ac8] ;  /* 0x008ac800010a7983 */ /* 0x000ea20000300a00 */
[----:B------:R-:W2:Y:S11]  /*4d8f0*/  LDL.LU.64 R8, [R1+0x8ac0] ;  /* 0x008ac00001087983 */ /* 0x000eb60000300a00 */
[----:B------:R-:W-:Y:S09]  /*4d900*/  @!UPT UIADD3 URZ, URZ, URZ, URZ ;  /* 0x0000003f3f3ff290 */ /* 0x000ff2000fffe03f */
[----:B------:R-:W-:Y:S01]  /*4d910*/  STL.64 [R1+0x1420], R20 ;  /* 0x0014201401007387 */ /* 0x000fe20000100a00 */
[----:B------:R0:W-:Y:S03]  /*4d920*/  STL.64 [R1+0x1428], R22 ;  /* 0x0014281601007387 */ /* 0x0001e60000100a00 */
[----:B0-----:R-:W2:Y:S02]  /*4d930*/  LDL.LU.64 R22, [R1+0x8ab8] ;  /* 0x008ab80001167983 */ /* 0x001ea40000300a00 */
[C---:B--2---:R-:W-:Y:S02]  /*4d940*/  HMMA.16816.F32 R20, R16.reuse, R22, R8 ;  /* 0x000000161014723c */ /* 0x044fe40000001808 */
[----:B------:R-:W2:Y:S11]  /*4d950*/  LDL.LU.64 R10, [R1+0x8ab0] ;  /* 0x008ab000010a7983 */ /* 0x000eb60000300a00 */
[----:B------:R-:W-:Y:S10]  /*4d960*/  @!UPT UIADD3 URZ, URZ, URZ, URZ ;  /* 0x0000003f3f3ff290 */ /* 0x000ff4000fffe03f */
        /* <DEDUP_REMOVED lines=9> */
[----:B0-----:R-:W-:Y:S01]  /*4da00*/  IMAD.MOV.U32 R21, RZ, RZ, R10 ;  /* 0x000000ffff157224 */ /* 0x001fe200078e000a */
[----:B-1----:R-:W2:Y:S01]  /*4da10*/  LDL.LU.64 R22, [R1+0x8a98] ;  /* 0x008a980001167983 */ /* 0x002ea20000300a00 */
[----:B------:R-:W-:Y:S02]  /*4da20*/  IMAD.MOV.U32 R20, RZ, RZ, R11 ;  /* 0x000000ffff147224 */ /* 0x000fe400078e000b */
[----:B------:R-:W2:Y:S02]  /*4da30*/  LDL.LU.64 R10, [R1+0x8a90] ;  /* 0x008a9000010a7983 */ /* 0x000ea40000300a00 */
[C---:B--2---:R-:W-:Y:S01]  /*4da40*/  HMMA.16816.F32 R8, R16.reuse, R10, R24 ;  /* 0x0000000a1008723c */ /* 0x044fe20000001818 */
[----:B------:R-:W3:Y:S11]  /*4da50*/  LDL.LU.64 R26, [R1+0x8a88] ;  /* 0x008a8800011a7983 */ /* 0x000ef60000300a00 */
[----:B------:R-:W-:Y:S11]  /*4da60*/  @!UPT UIADD3 URZ, URZ, URZ, URZ ;  /* 0x0000003f3f3ff290 */ /* 0x000ff6000fffe03f */
[----:B------:R0:W-:Y:S01]  /*4da70*/  STL.64 [R1+0x13f0], R8 ;  /* 0x0013f00801007387 */ /* 0x0001e20000100a00 */
[----:B------:R1:W-:Y:S03]  /*4da80*/  STL.64 [R1+0x13f8], R10 ;  /* 0x0013f80a01007387 */ /* 0x0003e60000100a00 */
[----:B0-----:R-:W2:Y:S01]  /*4da90*/  LDL.LU R8, [R1+0x240] ;  /* 0x0002400001087983 */ /* 0x001ea20000300800 */
[----:B------:R-:W2:Y:S02]  /*4daa0*/  LDL.LU R9, [R1+0x244] ;  /* 0x0002440001097983 */ /* 0x000ea40000300800 */
[----:B-1----:R-:W2:Y:S02]  /*4dab0*/  LDL.LU R10, [R1+0x248] ;  /* 0x00024800010a7983 */ /* 0x002ea40000300800 */
[----:B------:R-:W2:Y:S01]  /*4dac0*/  LDL.LU R11, [R1+0x24c] ;  /* 0x00024c00010b7983 */ /* 0x000ea20000300800 */
[----:B---3--:R-:W-:Y:S01]  /*4dad0*/  HMMA.16816.F32 R12, R16, R26, R12 ;  /* 0x0000001a100c723c */ /* 0x008fe2000000180c */
[----:B------:R-:W-:-:S02]  /*4dae0*/  IMAD.MOV.U32 R29, RZ, RZ, R26 ;  /* 0x000000ffff1d7224 */ /* 0x000fc400078e001a */
[----:B------:R-:W-:Y:S01]  /*4daf0*/  IMAD.MOV.U32 R28, RZ, RZ, R27 ;  /* 0x000000ffff1c7224 */ /* 0x000fe200078e001b */
[----:B--2---:R0:W-:Y:S01]  /*4db00*/  STL.64 [R1+0x8a40], R10 ;  /* 0x008a400a01007387 */ /* 0x0041e20000100a00 */
[----:B------:R-:W-:Y:S03]  /*4db10*/  STL.64 [R1+0x8a38], R8 ;  /* 0x008a380801007387 */ /* 0x000fe60000100a00 */
[----:B0-----:R-:W2:Y:S11]  /*4db20*/  LDL.64 R10, [R1+0x8] ;  /* 0x00000800010a7983 */ /* 0x001eb60000100a00 */
[----:B------:R-:W-:Y:S04]  /*4db30*/  @!UPT UIADD3 URZ, URZ, URZ, URZ ;  /* 0x0000003f3f3ff290 */ /* 0x000fe8000fffe03f */
[----:B------:R-:W-:Y:S02]  /*4db40*/  STL.64 [R1+0x13e0], R12 ;  /* 0x0013e00c01007387 */ /* 0x000fe40000100a00 */
[----:B------:R0:W-:Y:S02]  /*4db50*/  STL.64 [R1+0x13e8], R14 ;  /* 0x0013e80e01007387 */ /* 0x0001e40000100a00 */
[----:B0-----:R-:W4:Y:S01]  /*4db60*/  LDL.LU.64 R14, [R1+0x8a80] ;  /* 0x008a8000010e7983 */ /* 0x001f220000300a00 */
[----:B------:R-:W3:Y:S02]  /*4db70*/  LDL.LU.64 R26, [R1+0x8a78] ;  /* 0x008a7800011a7983 */ /* 0x000ee40000300a00 */
[----:B------:R-:W3:Y:S02]  /*4db80*/  LDL.LU.64 R24, [R1+0x8a70] ;  /* 0x008a700001187983 */ /* 0x000ee40000300a00 */
[----:B---3--:R-:W-:Y:S01]  /*4db90*/  HMMA.16816.F32 R16, R16, R22, R24 ;  /* 0x000000161010723c */ /* 0x008fe20000001818 */
[----:B------:R-:W4:Y:S01]  /*4dba0*/  LDL.LU.64 R26, [R1+0x8a68] ;  /* 0x008a6800011a7983 */ /* 0x000f220000300a00 */
[----:B------:R-:W4:Y:S11]  /*4dbb0*/  LDL.LU.64 R24, [R1+0x8a60] ;  /* 0x008a600001187983 */ /* 0x000f360000300a00 */
[----:B------:R-:W-:Y:S10]  /*4dbc0*/  @!UPT UIADD3 URZ, URZ, URZ, URZ ;  /* 0x0000003f3f3ff290 */ /* 0x000ff4000fffe03f */
[----:B------:R0:W-:Y:S01]  /*4dbd0*/  STL.64 [R1+0xb30], R16 ;  /* 0x000b301001007387 */ /* 0x0001e20000100a00 */
[----:B------:R1:W-:Y:S03]  /*4dbe0*/  STL.64 [R1+0xb38], R18 ;  /* 0x000b381201007387 */ /* 0x0003e60000100a00 */
[----:B0-----:R-:W3:Y:S01]  /*4dbf0*/  LDL.LU R16, [R1+0x260] ;  /* 0x0002600001107983 */ /* 0x001ee20000300800 */
[----:B------:R-:W3:Y:S02]  /*4dc00*/  LDL.LU R17, [R1+0x264] ;  /* 0x0002640001117983 */ /* 0x000ee40000300800 */
[----:B-1----:R-:W3:Y:S02]  /*4dc10*/  LDL.LU R18, [R1+0x268] ;  /* 0x0002680001127983 */ /* 0x002ee40000300800 */
[----:B------:R-:W3:Y:S01]  /*4dc20*/  LDL.LU R19, [R1+0x26c] ;  /* 0x00026c0001137983 */ /* 0x000ee20000300800 */
[----:B------:R-:W-:Y:S01]  /*4dc30*/  STL.64 [R1+0x8970], R22 ;  /* 0x0089701601007387 */ /* 0x000fe20000100a00 */
[----:B------:R0:W-:Y:S03]  /*4dc40*/  STL.64 [R1+0x8a48], R20 ;  /* 0x008a481401007387 */ /* 0x0001e60000100a00 */
[----:B0-----:R-:W2:Y:S01]  /*4dc50*/  LDL.LU R20, [R1+0x250] ;  /* 0x0002500001147983 */ /* 0x001ea20000300800 */
[----:B------:R-:W2:Y:S02]  /*4dc60*/  LDL.LU R21, [R1+0x254] ;  /* 0x0002540001157983 */ /* 0x000ea40000300800 */
[----:B------:R-:W2:Y:S02]  /*4dc70*/  LDL.LU R22, [R1+0x258] ;  /* 0x0002580001167983 */ /* 0x000ea40000300800 */
[----:B------:R-:W2:Y:S01]  /*4dc80*/  LDL.LU R23, [R1+0x25c] ;  /* 0x00025c0001177983 */ /* 0x000ea20000300800 */
[C---:B----4-:R-:W-:Y:S01]  /*4dc90*/  HMMA.16816.F32 R12, R24.reuse, R14, R4 ;  /* 0x0000000e180c723c */ /* 0x050fe20000001804 */
[----:B------:R-:W3:Y:S11]  /*4dca0*/  LDL.LU.64 R6, [R1+0x8a58] ;  /* 0x008a580001067983 */ /* 0x000ef60000300a00 */
[----:B------:R-:W-:Y:S11]  /*4dcb0*/  @!UPT UIADD3 URZ, URZ, URZ, URZ ;  /* 0x0000003f3f3ff290 */ /* 0x000ff6000fffe03f */
[----:B------:R-:W-:Y:S01]  /*4dcc0*/  STL.64 [R1+0x1340], R12 ;  /* 0x0013400c01007387 */ /* 0x000fe20000100a00 */
[----:B------:R0:W-:Y:S03]  /*4dcd0*/  STL.64 [R1+0x1348], R14 ;  /* 0x0013480e01007387 */ /* 0x0001e60000100a00 */
[----:B0-----:R-:W4:Y:S01]  /*4dce0*/  LDL.LU.64 R14, [R1+0x8a50] ;  /* 0x008a5000010e7983 */ /* 0x001f220000300a00 */
[C---:B--2---:R-:W-:Y:S08]  /*4dcf0*/  HMMA.16816.F32 R20, R24.reuse, R10, R20 ;  /* 0x0000000a1814723c */ /* 0x044ff00000001814 */
[----:B---3--:R-:W-:Y:S01]  /*4dd00*/  HMMA.16816.F32 R16, R24, R6, R16 ;  /* 0x000000061810723c */ /* 0x008fe20000001810 */
[----:B------:R-:W-:-:S02]  /*4dd10*/  IMAD.MOV.U32 R13, RZ, RZ, R6 ;  /* 0x000000ffff0d7224 */ /* 0x000fc400078e0006 */
[----:B------:R-:W-:Y:S11]  /*4dd20*/  IMAD.MOV.U32 R12, RZ, RZ, R7 ;  /* 0x000000ffff0c7224 */ /* 0x000ff600078e0007 */
[----:B------:R-:W-:Y:S09]  /*4dd30*/  @!UPT UIADD3 URZ, URZ, URZ, URZ ;  /* 0x0000003f3f3ff290 */ /* 0x000ff2000fffe03f */
[----:B------:R0:W-:Y:S01]  /*4dd40*/  STL.64 [R1+0x1330], R16 ;  /* 0x0013301001007387 */ /* 0x0001e20000100a00 */
[----:B------:R1:W-:Y:S02]  /*4dd50*/  STL.64 [R1+0x1338], R18 ;  /* 0x0013381201007387 */ /* 0x0003e40000100a00 */
[----:B------:R-:W2:Y:S02]  /*4dd60*/  LDL.LU R4, [R1+0x230] ;  /* 0x0002300001047983 */ /* 0x000ea40000300800 */
[----:B------:R-:W2:Y:S01]  /*4dd70*/  LDL.LU R5, [R1+0x234] ;  /* 0x0002340001057983 */ /* 0x000ea20000300800 */
[----:B------:R-:W2:Y:S01]  /*4dd80*/  LDL.LU R6, [R1+0x238] ;  /* 0x0002380001067983 */ /* 0x000ea20000300800 */
[----:B------:R-:W2:Y:S03]  /*4dd90*/  LDL.LU R7, [R1+0x23c] ;  /* 0x00023c0001077983 */ /* 0x000ea60000300800 */
[----:B0-----:R-:W3:Y:S01]  /*4dda0*/  LDL.LU R16, [R1+0x220] ;  /* 0x0002200001107983 */ /* 0x001ee20000300800 */
[----:B------:R-:W3:Y:S02]  /*4ddb0*/  LDL.LU R17, [R1+0x224] ;  /* 0x0002240001117983 */ /* 0x000ee40000300800 */
[----:B-1----:R-:W3:Y:S02]  /*4ddc0*/  LDL.LU R18, [R1+0x228] ;  /* 0x0002280001127983 */ /* 0x002ee40000300800 */
[----:B------:R-:W3:Y:S01]  /*4ddd0*/  LDL.LU R19, [R1+0x22c] ;  /* 0x00022c0001137983 */ /* 0x000ee20000300800 */
[----:B------:R0:W-:Y:S01]  /*4dde0*/  STL.64 [R1+0x1320], R20 ;  /* 0x0013201401007387 */ /* 0x0001e20000100a00 */
[----:B------:R1:W-:Y:S03]  /*4ddf0*/  STL.64 [R1+0x1328], R22 ;  /* 0x0013281601007387 */ /* 0x0003e60000100a00 */
[----:B0-----:R-:W2:Y:S01]  /*4de00*/  LDL.LU.64 R20, [R1+0x8a48] ;  /* 0x008a480001147983 */ /* 0x001ea20000300a00 */
[----:B-1----:R-:W-:-:S02]  /*4de10*/  IMAD.MOV.U32 R23, RZ, RZ, R10 ;  /* 0x000000ffff177224 */ /* 0x002fc400078e000a */
[----:B------:R-:W-:Y:S02]  /*4de20*/  IMAD.MOV.U32 R22, RZ, RZ, R11 ;  /* 0x000000ffff167224 */ /* 0x000fe400078e000b */
[----:B------:R-:W4:Y:S01]  /*4de30*/  LDL.LU.64 R10, [R1+0x8a40] ;  /* 0x008a4000010a7983 */ /* 0x000f220000300a00 */
[----:B------:R-:W4:Y:S02]  /*4de40*/  LDL.LU.64 R8, [R1+0x8a38] ;  /* 0x008a380001087983 */ /* 0x000f240000300a00 */
[----:B------:R-:W-:Y:S01]  /*4de50*/  STL.64 [R1+0x89e8], R22 ;  /* 0x0089e81601007387 */ /* 0x000fe20000100a00 */
[----:B--2---:R0:W-:Y:S04]  /*4de60*/  STL.64 [R1+0x89e0], R20 ;  /* 0x0089e01401007387 */ /* 0x0041e80000100a00 */
[----:B0-----:R-:W2:Y:S01]  /*4de70*/  LDL.LU R20, [R1+0x400] ;  /* 0x0004000001147983 */ /* 0x001ea20000300800 */
[----:B------:R-:W2:Y:S02]  /*4de80*/  LDL.LU R21, [R1+0x404] ;  /* 0x0004040001157983 */ /* 0x000ea40000300800 */
[----:B------:R-:W2:Y:S02]  /*4de90*/  LDL.LU R22, [R1+0x408] ;  /* 0x0004080001167983 */ /* 0x000ea40000300800 */
[----:B------:R-:W2:Y:S01]  /*4dea0*/  LDL.LU R23, [R1+0x40c] ;  /* 0x00040c0001177983 */ /* 0x000ea20000300800 */
[C---:B----4-:R-:W-:Y:S01]  /*4deb0*/  HMMA.16816.F32 R8, R24.reuse, R14, R8 ;  /* 0x0000000e1808723c */ /* 0x050fe20000001808 */
[----:B--2---:R0:W-:Y:S01]  /*4dec0*/  STL.64 [R1+0x89f8], R22 ;  /* 0x0089f81601007387 */ /* 0x0041e20000100a00 */
[----:B------:R-:W-:Y:S03]  /*4ded0*/  STL.64 [R1+0x89f0], R20 ;  /* 0x0089f01401007387 */ /* 0x000fe60000100a00 */
[----:B0-----:R-:W2:Y:S04]  /*4dee0*/  LDL.64 R22, [R1+0xc8] ;  /* 0x0000c80001167983 */ /* 0x001ea80000100a00 */
[----:B--2---:R0:W-:Y:S04]  /*4def0*/  STL.64 [R1+0x8a08], R22 ;  /* 0x008a081601007387 */ /* 0x0041e80000100a00 */
[----:B0-----:R-:W2:Y:S10]  /*4df00*/  LDL.64 R22, [R1+0x38] ;  /* 0x0000380001167983 */ /* 0x001eb40000100a00 */
[----:B------:R-:W-:Y:S02]  /*4df10*/  STL.64 [R1+0x1310], R8 ;  /* 0x0013100801007387 */ /* 0x000fe40000100a00 */
[----:B------:R0:W-:Y:S02]  /*4df20*/  STL.64 [R1+0x1318], R10 ;  /* 0x0013180a01007387 */ /* 0x0001e40000100a00 */
        /* <DEDUP_REMOVED lines=13> */
[----:B------:R-:W2:Y:S02]  /*4e000*/  LDL.LU R14, [R1+0x428] ;  /* 0x00042800010e7983 */ /* 0x000ea40000300800 */
[----:B------:R-:W2:Y:S11]  /*4e010*/  LDL.LU R15, [R1+0x42c] ;  /* 0x00042c00010f7983 */ /* 0x000eb60000300800 */
[----:B------:R-:W-:Y:S02]  /*4e020*/  @!UPT UIADD3 URZ, URZ, URZ, URZ ;  /* 0x0000003f3f3ff290 */ /* 0x000fe4000fffe03f */
[----:B------:R-:W-:Y:S01]  /*4e030*/  STL.64 [R1+0x1300], R4 ;  /* 0x0013000401007387 */ /* 0x000fe20000100a00 */
[----:B------:R0:W-:Y:S03]  /*4e040*/  STL.64 [R1+0x1308], R6 ;  /* 0x0013080601007387 */ /* 0x0001e60000100a00 */
[----:B0-----:R-:W3:Y:S01]  /*4e050*/  LDL.LU.64 R6, [R1+0x8a20] ;  /* 0x008a200001067983 */ /* 0x001ee20000300a00 */
[----:B------:R0:W-:Y:S02]  /*4e060*/  STL.64 [R1+0x8908], R10 ;  /* 0x0089080a01007387 */ /* 0x0001e40000100a00 */
[----:B------:R-:W-:Y:S01]  /*4e070*/  STL.64 [R1+0x8900], R8 ;  /* 0x0089000801007387 */ /* 0x000fe20000100a00 */
[----:B0-----:R-:W4:Y:S01]  /*4e080*/  LDL.64 R10, [R1+0xa8] ;  /* 0x0000a800010a7983 */ /* 0x001f220000100a00 */
[C---:B---3--:R-:W-:Y:S08]  /*4e090*/  HMMA.16816.F32 R16, R24.reuse, R6, R16 ;  /* 0x000000061810723c */ /* 0x048ff00000001810 */
[----:B--2---:R-:W-:Y:S11]  /*4e0a0*/  HMMA.16816.F32 R12, R24, R22, R12 ;  /* 0x00000016180c723c */ /* 0x004ff6000000180c */
[----:B------:R-:W-:Y:S04]  /*4e0b0*/  @!UPT UIADD3 URZ, URZ, URZ, URZ ;  /* 0x0000003f3f3ff290 */ /* 0x000fe8000fffe03f */
[----:B------:R-:W-:Y:S01]  /*4e0c0*/  STL.64 [R1+0x12f0], R16 ;  /* 0x0012f01001007387 */ /* 0x000fe20000100a00 */
[----:B------:R-:W-:Y:S02]  /*4e0d0*/  STL.64 [R1+0x12f8], R18 ;  /* 0x0012f81201007387 */ /* 0x000fe40000100a00 */
[----:B------:R-:W0:Y:S02]  /*4e0e0*/  LDSM.16.MT88.4 R16, [R2+0x4100] ;  /* 0x004100000210783b */ /* 0x000e240000004200 */
[----:B0-----:R0:W-:Y:S02]  /*4e0f0*/  STL.64 [R1+0x8838], R18 ;  /* 0x0088381201007387 */ /* 0x0011e40000100a00 */
[----:B------:R-:W-:Y:S02]  /*4e100*/  STL.64 [R1+0x8830], R16 ;  /* 0x0088301001007387 */ /* 0x000fe40000100a00 */
[----:B------:R-:W-:Y:S02]  /*4e110*/  STL.64 [R1+0x1970], R12 ;  /* 0x0019700c01007387 */ /* 0x000fe40000100a00 */
[----:B------:R1:W-:Y:S02]  /*4e120*/  STL.64 [R1+0x1978], R14 ;  /* 0x0019780e01007387 */ /* 0x0003e40000100a00 */
[----:B0-----:R-:W-:-:S02]  /*4e130*/  IMAD.MOV.U32 R18, RZ, RZ, R3 ;  /* 0x000000ffff127224 */ /* 0x001fc400078e0003 */
[----:B------:R-:W-:Y:S02]  /*4e140*/  IMAD.MOV.U32 R19, RZ, RZ, R0 ;  /* 0x000000ffff137224 */ /* 0x000fe400078e0000 */
[----:B------:R-:W-:Y:S01]  /*4e150*/  IMAD.MOV.U32 R3, RZ, RZ, R22 ;  /* 0x000000ffff037224 */ /* 0x000fe200078e0016 */
[----:B-1----:R-:W2:Y:S01]  /*4e160*/  LDL.LU.64 R14, [R1+0x8a18] ;  /* 0x008a1800010e7983 */ /* 0x002ea20000300a00 */
[----:B------:R-:W2:Y:S02]  /*4e170*/  LDL.LU.64 R12, [R1+0x8a10] ;  /* 0x008a1000010c7983 */ /* 0x000ea40000300a00 */
[----:B------:R-:W-:Y:S02]  /*4e180*/  IMAD.MOV.U32 R0, RZ, RZ, R23 ;  /* 0x000000ffff007224 */ /* 0x000fe400078e0017 */
        /* <DEDUP_REMOVED lines=8> */
[----:B------:R-:W3:Y:S02]  /*4e210*/  LDL.LU.64 R22, [R1+0x89f8] ;  /* 0x0089f80001167983 */ /* 0x000ee40000300a00 */
[----:B------:R-:W3:Y:S02]  /*4e220*/  LDL.LU.64 R20, [R1+0x89f0] ;  /* 0x0089f00001147983 */ /* 0x000ee40000300a00 */
[----:B---3--:R-:W-:Y:S11]  /*4e230*/  HMMA.16816.F32 R20, R24, R18, R20 ;  /* 0x000000121814723c */ /* 0x008ff60000001814 */
[----:B------:R-:W-:Y:S11]  /*4e240*/  @!UPT UIADD3 URZ, URZ, URZ, URZ ;  /* 0x0000003f3f3ff290 */ /* 0x000ff6000fffe03f */
[----:B------:R-:W-:Y:S01]  /*4e250*/  @!UPT UIADD3 URZ, URZ, URZ, URZ ;  /* 0x0000003f3f3ff290 */ /* 0x000fe2000fffe03f */
[----:B------:R-:W-:Y:S01]  /*4e260*/  STL.64 [R1+0x1950], R20 ;  /* 0x0019501401007387 */ /* 0x000fe20000100a00 */
[----:B------:R0:W-:Y:S03]  /*4e270*/  STL.64 [R1+0x1958], R22 ;  /* 0x0019581601007387 */ /* 0x0001e60000100a00 */
[----:B0-----:R-:W3:Y:S01]  /*4e280*/  LDL.LU.64 R22, [R1+0x89e8] ;  /* 0x0089e80001167983 */ /* 0x001ee20000300a00 */
[----:B------:R-:W2:Y:S02]  /*4e290*/  LDL.LU.64 R20, [R1+0x89e0] ;  /* 0x0089e00001147983 */ /* 0x000ea40000300a00 */
[----:B------:R-:W-:Y:S02]  /*4e2a0*/  STL.64 [R1+0x88d8], R18 ;  /* 0x0088d81201007387 */ /* 0x000fe40000100a00 */
[----:B------:R0:W-:Y:S02]  /*4e2b0*/  STL.64 [R1+0x89a0], R16 ;  /* 0x0089a01001007387 */ /* 0x0001e40000100a00 */
[----:B0-----:R-:W2:Y:S01]  /*4e2c0*/  LDL.LU R16, [R1+0x3f0] ;  /* 0x0003f00001107983 */ /* 0x001ea20000300800 */
[----:B------:R-:W2:Y:S02]  /*4e2d0*/  LDL.LU R17, [R1+0x3f4] ;  /* 0x0003f40001117983 */ /* 0x000ea40000300800 */
[----:B------:R-:W2:Y:S02]  /*4e2e0*/  LDL.LU R18, [R1+0x3f8] ;  /* 0x0003f80001127983 */ /* 0x000ea40000300800 */
[----:B------:R-:W2:Y:S02]  /*4e2f0*/  LDL.LU R19, [R1+0x3fc] ;  /* 0x0003fc0001137983 */ /* 0x000ea40000300800 */
[----:B----4-:R-:W-:-:S02]  /*4e300*/  IMAD.MOV.U32 R5, RZ, RZ, R10 ;  /* 0x000000ffff057224 */ /* 0x010fc400078e000a */
[----:B------:R-:W-:Y:S01]  /*4e310*/  IMAD.MOV.U32 R4, RZ, RZ, R11 ;  /* 0x000000ffff047224 */ /* 0x000fe200078e000b */
[----:B--2---:R-:W-:Y:S11]  /*4e320*/  HMMA.16816.F32 R16, R24, R10, R16 ;  /* 0x0000000a1810723c */ /* 0x004ff60000001810 */
[----:B------:R-:W-:Y:S11]  /*4e330*/  @!UPT UIADD3 URZ, URZ, URZ, URZ ;  /* 0x0000003f3f3ff290 */ /* 0x000ff6000fffe03f */
[----:B------:R-:W-:Y:S01]  /*4e340*/  @!UPT UIADD3 URZ, URZ, URZ, URZ ;  /* 0x0000003f3f3ff290 */ /* 0x000fe2000fffe03f */
[----:B------:R-:W-:Y:S01]  /*4e350*/  STL.64 [R1+0x1940], R16 ;  /* 0x0019401001007387 */ /* 0x000fe20000100a00 */
[----:B------:R-:W-:Y:S02]  /*4e360*/  STL.64 [R1+0x1948], R18 ;  /* 0x0019481201007387 */ /* 0x000fe40000100a00 */
[----:B------:R-:W2:Y:S02]  /*4e370*/  LDL.LU R8, [R1+0x1d0] ;  /* 0x0001d00001087983 */ /* 0x000ea40000300800 */
[----:B------:R-:W2:Y:S01]  /*4e380*/  LDL.LU R9, [R1+0x1d4] ;  /* 0x0001d40001097983 */ /* 0x000ea20000300800 */
[----:B------:R-:W4:Y:S01]  /*4e390*/  LDL.LU R10, [R1+0x1d8] ;  /* 0x0001d800010a7983 */ /* 0x000f220000300800 */
[----:B------:R-:W4:Y:S02]  /*4e3a0*/  LDL.LU R11, [R1+0x1dc] ;  /* 0x0001dc00010b7983 */ /* 0x000f240000300800 */
[----:B---3--:R-:W-:Y:S02]  /*4e3b0*/  IMAD.MOV.U32 R14, RZ, RZ, R23 ;  /* 0x000000ffff0e7224 */ /* 0x008fe400078e0017 */
[----:B------:R-:W-:Y:S01]  /*4e3c0*/  IMAD.MOV.U32 R15, RZ, RZ, R22 ;  /* 0x000000ffff0f7224 */ /* 0x000fe200078e0016 */
[----:B----4-:R-:W-:Y:S01]  /*4e3d0*/  STL.64 [R1+0x8920], R10 ;  /* 0x0089200a01007387 */ /* 0x010fe20000100a00 */
[----:B--2---:R0:W-:Y:S03]  /*4e3e0*/  STL.64 [R1+0x8918], R8 ;  /* 0x0089180801007387 */ /* 0x0041e60000100a00 */
[----:B------:R1:W-:Y:S01]  /*4e3f0*/  STL.64 [R1+0x8928], R14 ;  /* 0x0089280e01007387 */ /* 0x0003e20000100a00 */
[----:B0-----:R-:W2:Y:S01]  /*4e400*/  LDL.LU R8, [R1+0x1e0] ;  /* 0x0001e00001087983 */ /* 0x001ea20000300800 */
[----:B------:R-:W2:Y:S02]  /*4e410*/  LDL.LU R9, [R1+0x1e4] ;  /* 0x0001e40001097983 */ /* 0x000ea40000300800 */
[----:B------:R-:W3:Y:S02]  /*4e420*/  LDL.LU R10, [R1+0x1e8] ;  /* 0x0001e800010a7983 */ /* 0x000ee40000300800 */
[----:B------:R-:W3:Y:S02]  /*4e430*/  LDL.LU R11, [R1+0x1ec] ;  /* 0x0001ec00010b7983 */ /* 0x000ee40000300800 */
[----:B-1----:R-:W-:-:S02]  /*4e440*/  IMAD.MOV.U32 R14, RZ, RZ, R13 ;  /* 0x000000ffff0e7224 */ /* 0x002fc400078e000d */
[----:B------:R-:W-:Y:S01]  /*4e450*/  IMAD.MOV.U32 R15, RZ, RZ, R12 ;  /* 0x000000ffff0f7224 */ /* 0x000fe200078e000c */
[----:B---3--:R-:W-:Y:S01]  /*4e460*/  STL.64 [R1+0x8938], R10 ;  /* 0x0089380a01007387 */ /* 0x008fe20000100a00 */
[----:B--2---:R-:W-:Y:S03]  /*4e470*/  STL.64 [R1+0x8930], R8 ;  /* 0x0089300801007387 */ /* 0x004fe60000100a00 */
[----:B------:R0:W-:Y:S02]  /*4e480*/  STL.64 [R1+0x8940], R14 ;  /* 0x0089400e01007387 */ /* 0x0001e40000100a00 */
[----:B0-----:R-:W2:Y:S04]  /*4e490*/  LDL.64 R14, [R1+0x28] ;  /* 0x00002800010e7983 */ /* 0x001ea80000100a00 */
[----:B--2---:R0:W-:Y:S01]  /*4e4a0*/  STL.64 [R1+0x8968], R14 ;  /* 0x0089680e01007387 */ /* 0x0041e20000100a00 */
[----:B------:R-:W2:Y:S02]  /*4e4b0*/  LDL.LU R12, [R1+0x210] ;  /* 0x00021000010c7983 */ /* 0x000ea40000300800 */
[----:B------:R-:W2:Y:S01]  /*4e4c0*/  LDL.LU R13, [R1+0x214] ;  /* 0x00021400010d7983 */ /* 0x000ea20000300800 */
[----:B0-----:R-:W3:Y:S01]  /*4e4d0*/  LDL.LU R14, [R1+0x218] ;  /* 0x00021800010e7983 */ /* 0x001ee20000300800 */
[----:B------:R-:W3:Y:S02]  /*4e4e0*/  LDL.LU R15, [R1+0x21c] ;  /* 0x00021c00010f7983 */ /* 0x000ee40000300800 */
[----:B------:R-:W-:-:S02]  /*4e4f0*/  IMAD.MOV.U32 R22, RZ, RZ, R29 ;  /* 0x000000ffff167224 */ /* 0x000fc400078e001d */
[----:B------:R-:W-:Y:S01]  /*4e500*/  IMAD.MOV.U32 R23, RZ, RZ, R28 ;  /* 0x000000ffff177224 */ /* 0x000fe200078e001c */
[----:B---3--:R-:W-:Y:S01]  /*4e510*/  STL.64 [R1+0x8980], R14 ;  /* 0x0089800e01007387 */ /* 0x008fe20000100a00 */
[----:B--2---:R-:W-:Y:S03]  /*4e520*/  STL.64 [R1+0x8978], R12 ;  /* 0x0089780c01007387 */ /* 0x004fe60000100a00 */
[----:B------:R0:W-:Y:S02]  /*4e530*/  STL.64 [R1+0x8988], R22 ;  /* 0x0089881601007387 */ /* 0x0001e40000100a00 */
[----:B0-----:R-:W2:Y:S01]  /*4e540*/  LDL.64 R22, [R1+0x68] ;  /* 0x0000680001167983 */ /* 0x001ea20000100a00 */
[----:B------:R-:W-:Y:S02]  /*4e550*/  IMAD.MOV.U32 R18, RZ, RZ, R21 ;  /* 0x000000ffff127224 */ /* 0x000fe400078e0015 */
[----:B------:R-:W-:Y:S01]  /*4e560*/  IMAD.MOV.U32 R19, RZ, RZ, R20 ;  /* 0x000000ffff137224 */ /* 0x000fe200078e0014 */
[----:B--2---:R-:W-:Y:S01]  /*4e570*/  STL.64 [R1+0x89a8], R22 ;  /* 0x0089a81601007387 */ /* 0x004fe20000100a00 */
[----:B------:R-:W2:Y:S02]  /*4e580*/  LDL.LU R12, [R1+0x3a0] ;  /* 0x0003a000010c7983 */ /* 0x000ea40000300800 */
[----:B------:R-:W2:Y:S02]  /*4e590*/  LDL.LU R13, [R1+0x3a4] ;  /* 0x0003a400010d7983 */ /* 0x000ea40000300800 */
[----:B------:R-:W3:Y:S01]  /*4e5a0*/  LDL.LU R14, [R1+0x3a8] ;  /* 0x0003a800010e7983 */ /* 0x000ee20000300800 */
[----:B------:R-:W3:Y:S01]  /*4e5b0*/  LDL.LU R15, [R1+0x3ac] ;  /* 0x0003ac00010f7983 */ /* 0x000ee20000300800 */
[----:B------:R0:W-:Y:S03]  /*4e5c0*/  STL.64 [R1+0x89b0], R18 ;  /* 0x0089b01201007387 */ /* 0x0001e60000100a00 */
[----:B0-----:R-:W4:Y:S04]  /*4e5d0*/  LDL.64 R18, [R1+0x88] ;  /* 0x0000880001127983 */ /* 0x001f280000100a00 */
[----:B----4-:R0:W-:Y:S04]  /*4e5e0*/  STL.64 [R1+0x89c8], R18 ;  /* 0x0089c81201007387 */ /* 0x0101e80000100a00 */
[----:B0-----:R-:W4:Y:S01]  /*4e5f0*/  LDL.64 R18, [R1+0x98] ;  /* 0x0000980001127983 */ /* 0x001f220000100a00 */
[----:B------:R-:W2:Y:S02]  /*4e600*/  LDL.LU R20, [R1+0x3c0] ;  /* 0x0003c00001147983 */ /* 0x000ea40000300800 */
[----:B------:R-:W2:Y:S02]  /*4e610*/  LDL.LU R21, [R1+0x3c4] ;  /* 0x0003c40001157983 */ /* 0x000ea40000300800 */
[----:B------:R-:W2:Y:S01]  /*4e620*/  LDL.LU R22, [R1+0x3c8] ;  /* 0x0003c80001167983 */ /* 0x000ea20000300800 */
[----:B------:R-:W2:Y:S04]  /*4e630*/  LDL.LU R23, [R1+0x3cc] ;  /* 0x0003cc0001177983 */ /* 0x000ea80000300800 */
[----:B--2---:R-:W-:Y:S01]  /*4e640*/  STL.64 [R1+0x89c0], R22 ;  /* 0x0089c01601007387 */ /* 0x004fe20000100a00 */
[----:B------:R0:W-:Y:S03]  /*4e650*/  STL.64 [R1+0x89b8], R20 ;  /* 0x0089b81401007387 */ /* 0x0001e60000100a00 */
[----:B0-----:R-:W2:Y:S01]  /*4e660*/  LDL.LU R20, [R1+0x3d0] ;  /* 0x0003d00001147983 */ /* 0x001ea20000300800 */
[----:B------:R-:W2:Y:S02]  /*4e670*/  LDL.LU R21, [R1+0x3d4] ;  /* 0x0003d40001157983 */ /* 0x000ea40000300800 */
[----:B------:R-:W2:Y:S02]  /*4e680*/  LDL.LU R22, [R1+0x3d8] ;  /* 0x0003d80001167983 */ /* 0x000ea40000300800 */
[----:B------:R-:W2:Y:S02]  /*4e690*/  LDL.LU R23, [R1+0x3dc] ;  /* 0x0003dc0001177983 */ /* 0x000ea40000300800 */
[----:B--2---:R-:W-:Y:S01]  /*4e6a0*/  STL.64 [R1+0x89d8], R22 ;  /* 0x0089d81601007387 */ /* 0x004fe20000100a00 */
[----:B------:R0:W-:Y:S03]  /*4e6b0*/  STL.64 [R1+0x89d0], R20 ;  /* 0x0089d01401007387 */ /* 0x0001e60000100a00 */
[----:B0-----:R-:W2:Y:S01]  /*4e6c0*/  LDL.LU R20, [R1+0x3e0] ;  /* 0x0003e00001147983 */ /* 0x001ea20000300800 */
[----:B------:R-:W2:Y:S02]  /*4e6d0*/  LDL.LU R21, [R1+0x3e4] ;  /* 0x0003e40001157983 */ /* 0x000ea40000300800 */
[----:B------:R-:W2:Y:S02]  /*4e6e0*/  LDL.LU R22, [R1+0x3e8] ;  /* 0x0003e80001167983 */ /* 0x000ea40000300800 */
[----:B------:R-:W2:Y:S01]  /*4e6f0*/  LDL.LU R23, [R1+0x3ec] ;  /* 0x0003ec0001177983 */ /* 0x000ea20000300800 */
[----:B---3--:R-:W-:Y:S01]  /*4e700*/  STL.64 [R1+0x8998], R14 ;  /* 0x0089980e01007387 */ /* 0x008fe20000100a00 */
[----:B------:R0:W-:Y:S03]  /*4e710*/  STL.64 [R1+0x8990], R12 ;  /* 0x0089900c01007387 */ /* 0x0001e60000100a00 */
[----:B0-----:R-:W3:Y:S01]  /*4e720*/  LDL.LU R12, [R1+0x3b0] ;  /* 0x0003b000010c7983 */ /* 0x001ee20000300800 */
[----:B------:R-:W3:Y:S02]  /*4e730*/  LDL.LU R13, [R1+0x3b4] ;  /* 0x0003b400010d7983 */ /* 0x000ee40000300800 */
[----:B------:R-:W3:Y:S02]  /*4e740*/  LDL.LU R14, [R1+0x3b8] ;  /* 0x0003b800010e7983 */ /* 0x000ee40000300800 */
[----:B------:R-:W3:Y:S01]  /*4e750*/  LDL.LU R15, [R1+0x3bc] ;  /* 0x0003bc00010f7983 */ /* 0x000ee20000300800 */
[----:B------:R-:W3:Y:S01]  /*4e760*/  LDL.LU R8, [R1+0x1f0] ;  /* 0x0001f00001087983 */ /* 0x000ee20000300800 */
[----:B------:R-:W3:Y:S02]  /*4e770*/  LDL.LU R9, [R1+0x1f4] ;  /* 0x0001f40001097983 */ /* 0x000ee40000300800 */
[----:B------:R-:W3:Y:S02]  /*4e780*/  LDL.LU R10, [R1+0x1f8] ;  /* 0x0001f800010a7983 */ /* 0x000ee40000300800 */
[----:B------:R-:W3:Y:S02]  /*4e790*/  LDL.LU R11, [R1+0x1fc] ;  /* 0x0001fc00010b7983 */ /* 0x000ee40000300800 */
[----:B----4-:R-:W-:-:S02]  /*4e7a0*/  IMAD.MOV.U32 R29, RZ, RZ, R18 ;  /* 0x000000ffff1d7224 */ /* 0x010fc400078e0012 */
[----:B------:R-:W-:Y:S01]  /*4e7b0*/  IMAD.MOV.U32 R28, RZ, RZ, R19 ;  /* 0x000000ffff1c7224 */ /* 0x000fe200078e0013 */
[C---:B--2---:R-:W-:Y:S01]  /*4e7c0*/  HMMA.16816.F32 R20, R24.reuse, R18, R20 ;  /* 0x000000121814723c */ /* 0x044fe20000001814 */
[----:B---3--:R-:W-:Y:S01]  /*4e7d0*/  STL.64 [R1+0x8950], R10 ;  /* 0x0089500a01007387 */ /* 0x008fe20000100a00 */
[----:B------:R0:W-:Y:S03]  /*4e7e0*/  STL.64 [R1+0x8948], R8 ;  /* 0x0089480801007387 */ /* 0x0001e60000100a00 */
[----:B0-----:R-:W2:Y:S01]  /*4e7f0*/  LDL.LU R8, [R1+0x200] ;  /* 0x0002000001087983 */ /* 0x001ea20000300800 */
[----:B------:R-:W2:Y:S02]  /*4e800*/  LDL.LU R9, [R1+0x204] ;  /* 0x0002040001097983 */ /* 0x000ea40000300800 */
[----:B------:R-:W2:Y:S02]  /*4e810*/  LDL.LU R10, [R1+0x208] ;  /* 0x00020800010a7983 */ /* 0x000ea40000300800 */
[----:B------:R-:W2:Y:S01]  /*4e820*/  LDL.LU R11, [R1+0x20c] ;  /* 0x00020c00010b7983 */ /* 0x000ea20000300800 */
[----:B------:R-:W-:Y:S01]  /*4e830*/  STL [R1+0x88cc], R4 ;  /* 0x0088cc0401007387 */ /* 0x000fe20000100800 */
[----:B------:R-:W-:Y:S11]  /*4e840*/  STL [R1+0x88c8], R5 ;  /* 0x0088c80501007387 */ /* 0x000ff60000100800 */
[----:B------:R-:W-:Y:S02]  /*4e850*/  STL.64 [R1+0x1930], R20 ;  /* 0x0019301401007387 */ /* 0x000fe40000100a00 */
[----:B------:R0:W-:Y:S02]  /*4e860*/  STL.64 [R1+0x1938], R22 ;  /* 0x0019381601007387 */ /* 0x0001e40000100a00 */
[----:B0-----:R-:W3:Y:S01]  /*4e870*/  LDL.LU.64 R22, [R1+0x89d8] ;  /* 0x0089d80001167983 */ /* 0x001ee20000300a00 */
[----:B------:R-:W3:Y:S02]  /*4e880*/  LDL.LU.64 R20, [R1+0x89d0] ;  /* 0x0089d00001147983 */ /* 0x000ee40000300a00 */
[----:B------:R-:W3:Y:S02]  /*4e890*/  LDL.LU.64 R18, [R1+0x89c8] ;  /* 0x0089c80001127983 */ /* 0x000ee40000300a00 */
[----:B------:R-:W-:Y:S01]  /*4e8a0*/  STL [R1+0x88d4], R28 ;  /* 0x0088d41c01007387 */ /* 0x000fe20000100800 */
[----:B------:R-:W-:Y:S01]  /*4e8b0*/  STL [R1+0x88d0], R29 ;  /* 0x0088d01d01007387 */ /* 0x000fe20000100800 */
        /* <DEDUP_REMOVED lines=11> */
[----:B0-----:R-:W4:Y:S01]  /*4e970*/  LDL.LU R4, [R1+0x1c0] ;  /* 0x0001c00001047983 */ /* 0x001f220000300800 */
[----:B------:R-:W4:Y:S02]  /*4e980*/  LDL.LU R5, [R1+0x1c4] ;  /* 0x0001c40001057983 */ /* 0x000f240000300800 */
[----:B------:R-:W4:Y:S02]  /*4e990*/  LDL.LU R6, [R1+0x1c8] ;  /* 0x0001c80001067983 */ /* 0x000f240000300800 */
[----:B------:R-:W4:Y:S01]  /*4e9a0*/  LDL.LU R7, [R1+0x1cc] ;  /* 0x0001cc0001077983 */ /* 0x000f220000300800 */
[C---:B---3--:R-:W-:Y:S01]  /*4e9b0*/  HMMA.16816.F32 R16, R24.reuse, R18, R20 ;  /* 0x000000121810723c */ /* 0x048fe20000001814 */
[----:B------:R-:W3:Y:S11]  /*4e9c0*/  LDL.LU.64 R22, [R1+0x89a8] ;  /* 0x0089a80001167983 */ /* 0x000ef60000300a00 */
[----:B------:R-:W-:Y:S11]  /*4e9d0*/  @!UPT UIADD3 URZ, URZ, URZ, URZ ;  /* 0x0000003f3f3ff290 */ /* 0x000ff6000fffe03f */
[----:B------:R0:W-:Y:S01]  /*4e9e0*/  STL.64 [R1+0x1910], R16 ;  /* 0x0019101001007387 */ /* 0x0001e20000100a00 */
[----:B------:R-:W-:Y:S03]  /*4e9f0*/  STL.64 [R1+0x1918], R18 ;  /* 0x0019181201007387 */ /* 0x000fe60000100a00 */
[----:B0-----:R-:W2:Y:S01]  /*4ea00*/  LDL.LU.64 R16, [R1+0x89a0] ;  /* 0x0089a00001107983 */ /* 0x001ea20000300a00 */
        /* <DEDUP_REMOVED lines=16> */
[----:B---3--:R-:W-:Y:S02]  /*4eb10*/  HMMA.16816.F32 R24, R24, R22, R12 ;  /* 0x000000161818723c */ /* 0x008fe4000000180c */
[----:B------:R-:W2:Y:S01]  /*4eb20*/  LDL.LU.64 R14, [R1+0x8968] ;  /* 0x00896800010e7983 */ /* 0x000ea20000300a00 */
[----:B------:R-:W2:Y:S02]  /*4eb30*/  LDL.LU.64 R22, [R1+0x8960] ;  /* 0x0089600001167983 */ /* 0x000ea40000300a00 */
[----:B------:R-:W2:Y:S02]  /*4eb40*/  LDL.LU.64 R20, [R1+0x8958] ;  /* 0x0089580001147983 */ /* 0x000ea40000300a00 */
[----:B------:R-:W-:-:S02]  /*4eb50*/  IMAD.MOV.U32 R18, RZ, RZ, R3 ;  /* 0x000000ffff127224 */ /* 0x000fc400078e0003 */
[----:B------:R-:W-:Y:S11]  /*4eb60*/  IMAD.MOV.U32 R19, RZ, RZ, R0 ;  /* 0x000000ffff137224 */ /* 0x000ff600078e0000 */
[----:B------:R-:W-:Y:S03]  /*4eb70*/  @!UPT UIADD3 URZ, URZ, URZ, URZ ;  /* 0x0000003f3f3ff290 */ /* 0x000fe6000fffe03f */
        /* <DEDUP_REMOVED lines=34> */
[----:B0-----:R-:W4:Y:S01]  /*4eda0*/  LDL.LU.64 R10, [R1+0x8908] ;  /* 0x00890800010a7983 */ /* 0x001f220000300a00 */
[----:B------:R-:W2:Y:S02]  /*4edb0*/  LDL.LU.64 R8, [R1+0x8900] ;  /* 0x0089000001087983 */ /* 0x000ea40000300a00 */
[----:B------:R0:W-:Y:S02]  /*4edc0*/  STL.64 [R1+0x87f8], R14 ;  /* 0x0087f80e01007387 */ /* 0x0001e40000100a00 */
[----:B------:R-:W2:Y:S01]  /*4edd0*/  LDL.LU R12, [R1+0x370] ;  /* 0x00037000010c7983 */ /* 0x000ea20000300800 */
[----:B------:R-:W2:Y:S04]  /*4ede0*/  LDL.LU R13, [R1+0x374] ;  /* 0x00037400010d7983 */ /* 0x000ea80000300800 */
[----:B0-----:R-:W2:Y:S01]  /*4edf0*/  LDL.LU R14, [R1+0x378] ;  /* 0x00037800010e7983 */ /* 0x001ea20000300800 */
[----:B------:R-:W2:Y:S01]  /*4ee00*/  LDL.LU R15, [R1+0x37c] ;  /* 0x00037c00010f7983 */ /* 0x000ea20000300800 */
[C---:B----4-:R-:W-:Y:S02]  /*4ee10*/  HMMA.16816.F32 R4, R20.reuse, R10, R4 ;  /* 0x0000000a1404723c */ /* 0x050fe40000001804 */
        /* <DEDUP_REMOVED lines=9> */
[----:B0-----:R-:W3:Y:S01]  /*4eeb0*/  LDL.LU.64 R6, [R1+0x88f8] ;  /* 0x0088f80001067983 */ /* 0x001ee20000300a00 */
[----:B------:R-:W4:Y:S02]  /*4eec0*/  LDL.LU.64 R4, [R1+0x88f0] ;  /* 0x0088f00001047983 */ /* 0x000f240000300a00 */
[----:B------:R-:W-:Y:S02]  /*4eed0*/  STL.64 [R1+0x87e0], R10 ;  /* 0x0087e00a01007387 */ /* 0x000fe40000100a00 */
[----:B------:R-:W-:Y:S01]  /*4eee0*/  STL.64 [R1+0x87d8], R8 ;  /* 0x0087d80801007387 */ /* 0x000fe20000100a00 */
[----:B---3--:R-:W-:Y:S01]  /*4eef0*/  HMMA.16816.F32 R24, R20, R6, R24 ;  /* 0x000000061418723c */ /* 0x008fe20000001818 */
[----:B------:R-:W-:Y:S11]  /*4ef00*/  STL.64 [R1+0x8810], R6 ;  /* 0x0088100601007387 */ /* 0x000ff60000100a00 */
[----:B------:R-:W-:Y:S11]  /*4ef10*/  @!UPT UIADD3 URZ, URZ, URZ, URZ ;  /* 0x0000003f3f3ff290 */ /* 0x000ff6000fffe03f */
[----:B------:R-:W-:Y:S01]  /*4ef20*/  STL.64 [R1+0x1210], R24 ;  /* 0x0012101801007387 */ /* 0x000fe20000100a00 */
[----:B------:R-:W-:Y:S02]  /*4ef30*/  STL.64 [R1+0x1218], R26 ;  /* 0x0012181a01007387 */ /* 0x000fe40000100a00 */
[----:B------:R-:W0:Y:S02]  /*4ef40*/  LDSM.16.MT88.4 R24, [R2+0x4180] ;  /* 0x004180000218783b */ /* 0x000e240000004200 */
[----:B0-----:R0:W-:Y:S02]  /*4ef50*/  STL.64 [R1+0x8728], R26 ;  /* 0x0087281a01007387 */ /* 0x0011e40000100a00 */
[----:B------:R1:W-:Y:S02]  /*4ef60*/  STL.64 [R1+0x8720], R24 ;  /* 0x0087201801007387 */ /* 0x0003e40000100a00 */
[----:B0-----:R-:W3:Y:S01]  /*4ef70*/  LDL.64 R26, [R1+0x48] ;  /* 0x00004800011a7983 */ /* 0x001ee20000100a00 */
[----:B------:R-:W-:-:S02]  /*4ef80*/  IMAD.MOV.U32 R10, RZ, RZ, R17 ;  /* 0x000000ffff0a7224 */ /* 0x000fc400078e0011 */
[----:B------:R-:W-:Y:S02]  /*4ef90*/  IMAD.MOV.U32 R11, RZ, RZ, R16 ;  /* 0x000000ffff0b7224 */ /* 0x000fe400078e0010 */
[C---:B--2---:R-:W-:Y:S01]  /*4efa0*/  HMMA.16816.F32 R16, R20.reuse, R18, R12 ;  /* 0x000000121410723c */ /* 0x044fe2000000180c */
[----:B---3--:R0:W-:Y:S01]  /*4efb0*/  STL.64 [R1+0x8878], R26 ;  /* 0x0088781a01007387 */ /* 0x0081e20000100a00 */
[----:B-1----:R-:W2:Y:S02]  /*4efc0*/  LDL.LU R24, [R1+0x380] ;  /* 0x0003800001187983 */ /* 0x002ea40000300800 */
[----:B------:R-:W2:Y:S01]  /*4efd0*/  LDL.LU R25, [R1+0x384] ;  /* 0x0003840001197983 */ /* 0x000ea20000300800 */
[----:B0-----:R-:W2:Y:S01]  /*4efe0*/  LDL.LU R26, [R1+0x388] ;  /* 0x00038800011a7983 */ /* 0x001ea20000300800 */
[----:B------:R-:W2:Y:S02]  /*4eff0*/  LDL.LU R27, [R1+0x38c] ;  /* 0x00038c00011b7983 */ /* 0x000ea40000300800 */
[----:B------:R-:W3:Y:S02]  /*4f000*/  LDL.LU.64 R14, [R1+0x88e8] ;  /* 0x0088e800010e7983 */ /* 0x000ee40000300a00 */
[----:B------:R-:W3:Y:S11]  /*4f010*/  LDL.LU.64 R12, [R1+0x88e0] ;  /* 0x0088e000010c7983 */ /* 0x000ef60000300a00 */
[----:B------:R-:W-:Y:S02]  /*4f020*/  @!UPT UIADD3 URZ, URZ, URZ, URZ ;  /* 0x0000003f3f3ff290 */ /* 0x000fe4000fffe03f */
[----:B------:R-:W-:Y:S01]  /*4f030*/  STL.64 [R1+0x1850], R16 ;  /* 0x0018501001007387 */ /* 0x000fe20000100a00 */
[----:B------:R0:W-:Y:S03]  /*4f040*/  STL.64 [R1+0x1858], R18 ;  /* 0x0018581201007387 */ /* 0x0001e60000100a00 */
[----:B0-----:R-:W3:Y:S01]  /*4f050*/  LDL.LU.64 R18, [R1+0x88d8] ;  /* 0x0088d80001127983 */ /* 0x001ee20000300a00 */
[----:B------:R-:W4:Y:S01]  /*4f060*/  LDL.LU R8, [R1+0x160] ;  /* 0x0001600001087983 */ /* 0x000f220000300800 */
[C---:B--2---:R-:W-:Y:S08]  /*4f070*/  HMMA.16816.F32 R24, R20.reuse, R10, R24 ;  /* 0x0000000a1418723c */ /* 0x044ff00000001818 */
[----:B---3--:R-:W-:Y:S11]  /*4f080*/  HMMA.16816.F32 R12, R20, R18, R12 ;  /* 0x00000012140c723c */ /* 0x008ff6000000180c */
[----:B------:R-:W-:Y:S04]  /*4f090*/  @!UPT UIADD3 URZ, URZ, URZ, URZ ;  /* 0x0000003f3f3ff290 */ /* 0x000fe8000fffe03f */
[----:B------:R-:W-:Y:S01]  /*4f0a0*/  STL.64 [R1+0x1840], R24 ;  /* 0x0018401801007387 */ /* 0x000fe20000100a00 */
[----:B------:R-:W-:Y:S07]  /*4f0b0*/  STL.64 [R1+0x1848], R26 ;  /* 0x0018481a01007387 */ /* 0x000fee0000100a00 */
[----:B------:R-:W-:Y:S01]  /*4f0c0*/  STL.64 [R1+0x1830], R12 ;  /* 0x0018300c01007387 */ /* 0x000fe20000100a00 */
[----:B------:R-:W-:Y:S02]  /*4f0d0*/  STL.64 [R1+0x1838], R14 ;  /* 0x0018380e01007387 */ /* 0x000fe40000100a00 */
[----:B------:R-:W2:Y:S02]  /*4f0e0*/  LDL.LU R9, [R1+0x164] ;  /* 0x0001640001097983 */ /* 0x000ea40000300800 */
[----:B------:R-:W3:Y:S01]  /*4f0f0*/  LDL.LU R10, [R1+0x168] ;  /* 0x00016800010a7983 */ /* 0x000ee20000300800 */
[----:B------:R-:W3:Y:S01]  /*4f100*/  LDL.LU R11, [R1+0x16c] ;  /* 0x00016c00010b7983 */ /* 0x000ee20000300800 */
[----:B------:R-:W2:Y:S02]  /*4f110*/  LDL.LU R16, [R1+0x1a0] ;  /* 0x0001a00001107983 */ /* 0x000ea40000300800 */
[----:B------:R-:W2:Y:S02]  /*4f120*/  LDL.LU R17, [R1+0x1a4] ;  /* 0x0001a40001117983 */ /* 0x000ea40000300800 */
[----:B------:R-:W2:Y:S01]  /*4f130*/  LDL.LU R18, [R1+0x1a8] ;  /* 0x0001a80001127983 */ /* 0x000ea20000300800 */
[----:B------:R-:W2:Y:S04]  /*4f140*/  LDL.LU R19, [R1+0x1ac] ;  /* 0x0001ac0001137983 */ /* 0x000ea80000300800 */
[----:B--2---:R0:W-:Y:S01]  /*4f150*/  STL.64 [R1+0x8848], R18 ;  /* 0x0088481201007387 */ /* 0x0041e20000100a00 */
[----:B------:R-:W-:Y:S03]  /*4f160*/  STL.64 [R1+0x8840], R16 ;  /* 0x0088401001007387 */ /* 0x000fe60000100a00 */
[----:B0-----:R-:W2:Y:S04]  /*4f170*/  LDL.64 R18, [R1+0x58] ;  /* 0x0000580001127983 */ /* 0x001ea80000100a00 */
[----:B--2---:R0:W-:Y:S01]  /*4f180*/  STL.64 [R1+0x8858], R18 ;  /* 0x0088581201007387 */ /* 0x0041e20000100a00 */
[----:B------:R-:W2:Y:S02]  /*4f190*/  LDL.LU R12, [R1+0x170] ;  /* 0x00017000010c7983 */ /* 0x000ea40000300800 */
[----:B------:R-:W2:Y:S02]  /*4f1a0*/  LDL.LU R13, [R1+0x174] ;  /* 0x00017400010d7983 */ /* 0x000ea40000300800 */
[----:B------:R-:W2:Y:S01]  /*4f1b0*/  LDL.LU R14, [R1+0x178] ;  /* 0x00017800010e7983 */ /* 0x000ea20000300800 */
[----:B------:R-:W2:Y:S01]  /*4f1c0*/  LDL.LU R15, [R1+0x17c] ;  /* 0x00017c00010f7983 */ /* 0x000ea20000300800 */
[----:B0-----:R-:W-:-:S02]  /*4f1d0*/  IMAD.MOV.U32 R18, RZ, RZ, R28 ;  /* 0x000000ffff127224 */ /* 0x001fc400078e001c */
[----:B------:R-:W-:Y:S01]  /*4f1e0*/  IMAD.MOV.U32 R19, RZ, RZ, R29 ;  /* 0x000000ffff137224 */ /* 0x000fe200078e001d */
[----:B------:R-:W2:Y:S01]  /*4f1f0*/  LDL.LU R28, [R1+0x88d4] ;  /* 0x0088d400011c7983 */ /* 0x000ea20000300800 */
[----:B------:R-:W2:Y:S02]  /*4f200*/  LDL.LU R29, [R1+0x88d0] ;  /* 0x0088d000011d7983 */ /* 0x000ea40000300800 */
[----:B------:R-:W2:Y:S02]  /*4f210*/  LDL.LU R24, [R1+0x330] ;  /* 0x0003300001187983 */ /* 0x000ea40000300800 */
[----:B------:R-:W2:Y:S01]  /*4f220*/  LDL.LU R25, [R1+0x334] ;  /* 0x0003340001197983 */ /* 0x000ea20000300800 */
[----:B------:R-:W2:Y:S01]  /*4f230*/  LDL.LU R26, [R1+0x338] ;  /* 0x00033800011a7983 */ /* 0x000ea20000300800 */
[----:B------:R-:W2:Y:S03]  /*4f240*/  LDL.LU R27, [R1+0x33c] ;  /* 0x00033c00011b7983 */ /* 0x000ea60000300800 */
[----:B--2---:R4:W-:Y:S01]  /*4f250*/  STL.64 [R1+0x8888], R26 ;  /* 0x0088881a01007387 */ /* 0x0049e20000100a00 */
[----:B------:R-:W-:Y:S02]  /*4f260*/  STL.64 [R1+0x8880], R24 ;  /* 0x0088801801007387 */ /* 0x000fe40000100a00 */
[----:B----4-:R-:W-:-:S02]  /*4f270*/  IMAD.MOV.U32 R26, RZ, RZ, R4 ;  /* 0x000000ffff1a7224 */ /* 0x010fc400078e0004 */
[----:B------:R-:W-:Y:S01]  /*4f280*/  IMAD.MOV.U32 R27, RZ, RZ, R5 ;  /* 0x000000ffff1b7224 */ /* 0x000fe200078e0005 */
[----:B------:R-:W2:Y:S01]  /*4f290*/  LDL.LU R4, [R1+0x88cc] ;  /* 0x0088cc0001047983 */ /* 0x000ea20000300800 */
[----:B------:R-:W4:Y:S03]  /*4f2a0*/  LDL.LU R5, [R1+0x88c8] ;  /* 0x0088c80001057983 */ /* 0x000f260000300800 */
        /* <DEDUP_REMOVED lines=17> */
[----:B-1----:R-:W-:-:S02]  /*4f3c0*/  IMAD.MOV.U32 R27, RZ, RZ, R4 ;  /* 0x000000ffff1b7224 */ /* 0x002fc400078e0004 */
[----:B----4-:R-:W-:Y:S01]  /*4f3d0*/  IMAD.MOV.U32 R26, RZ, RZ, R5 ;  /* 0x000000ffff1a7224 */ /* 0x010fe200078e0005 */
[----:B--2---:R-:W-:Y:S01]  /*4f3e0*/  STL.64 [R1+0x88c0], R18 ;  /* 0x0088c01201007387 */ /* 0x004fe20000100a00 */
[----:B------:R0:W-:Y:S03]  /*4f3f0*/  STL.64 [R1+0x88b8], R16 ;  /* 0x0088b81001007387 */ /* 0x0001e60000100a00 */
[----:B0-----:R-:W2:Y:S01]  /*4f400*/  LDL.LU R16, [R1+0x360] ;  /* 0x0003600001107983 */ /* 0x001ea20000300800 */
[----:B------:R-:W2:Y:S02]  /*4f410*/  LDL.LU R17, [R1+0x364] ;  /* 0x0003640001117983 */ /* 0x000ea40000300800 */
[----:B------:R-:W2:Y:S02]  /*4f420*/  LDL.LU R18, [R1+0x368] ;  /* 0x0003680001127983 */ /* 0x000ea40000300800 */
[----:B------:R-:W2:Y:S01]  /*4f430*/  LDL.LU R19, [R1+0x36c] ;  /* 0x00036c0001137983 */ /* 0x000ea20000300800 */
[----:B------:R-:W4:Y:S01]  /*4f440*/  LDL.LU R4, [R1+0x180] ;  /* 0x0001800001047983 */ /* 0x000f220000300800 */
        /* <DEDUP_REMOVED lines=10> */
[----:B0-----:R-:W4:Y:S01]  /*4f4f0*/  LDL.LU R6, [R1+0x318] ;  /* 0x0003180001067983 */ /* 0x001f220000300800 */
[----:B------:R-:W4:Y:S01]  /*4f500*/  LDL.LU R7, [R1+0x31c] ;  /* 0x00031c0001077983 */ /* 0x000f220000300800 */
[C---:B------:R-:W-:Y:S02]  /*4f510*/  HMMA.16816.F32 R24, R20.reuse, R26, R16 ;  /* 0x0000001a1418723c */ /* 0x040fe40000001810 */
[----:B----4-:R-:W-:Y:S01]  /*4f520*/  STL.64 [R1+0x8868], R6 ;  /* 0x0088680601007387 */ /* 0x010fe20000100a00 */
[----:B--2---:R0:W-:Y:S03]  /*4f530*/  STL.64 [R1+0x8860], R4 ;  /* 0x0088600401007387 */ /* 0x0041e60000100a00 */
[----:B0-----:R-:W2:Y:S01]  /*4f540*/  LDL.LU R4, [R1+0x320] ;  /* 0x0003200001047983 */ /* 0x001ea20000300800 */
[----:B------:R-:W2:Y:S02]  /*4f550*/  LDL.LU R5, [R1+0x324] ;  /* 0x0003240001057983 */ /* 0x000ea40000300800 */
[----:B------:R-:W2:Y:S02]  /*4f560*/  LDL.LU R6, [R1+0x328] ;  /* 0x0003280001067983 */ /* 0x000ea40000300800 */
[----:B------:R-:W2:Y:S01]  /*4f570*/  LDL.LU R7, [R1+0x32c] ;  /* 0x00032c0001077983 */ /* 0x000ea20000300800 */
[----:B------:R0:W-:Y:S01]  /*4f580*/  STL.64 [R1+0x8808], R14 ;  /* 0x0088080e01007387 */ /* 0x0001e20000100a00 */
[----:B------:R1:W-:Y:S03]  /*4f590*/  STL.64 [R1+0x8800], R12 ;  /* 0x0088000c01007387 */ /* 0x0003e60000100a00 */
[----:B0-----:R-:W4:Y:S04]  /*4f5a0*/  LDL.64 R14, [R1+0x18] ;  /* 0x00001800010e7983 */ /* 0x001f280000100a00 */
[----:B----4-:R0:W-:Y:S01]  /*4f5b0*/  STL.64 [R1+0x8828], R14 ;  /* 0x0088280e01007387 */ /* 0x0101e20000100a00 */
[----:B-1----:R-:W4:Y:S02]  /*4f5c0*/  LDL.LU R12, [R1+0x190] ;  /* 0x00019000010c7983 */ /* 0x002f240000300800 */
[----:B------:R-:W4:Y:S01]  /*4f5d0*/  LDL.LU R13, [R1+0x194] ;  /* 0x00019400010d7983 */ /* 0x000f220000300800 */
[----:B0-----:R-:W4:Y:S01]  /*4f5e0*/  LDL.LU R14, [R1+0x198] ;  /* 0x00019800010e7983 */ /* 0x001f220000300800 */
[----:B------:R-:W4:Y:S02]  /*4f5f0*/  LDL.LU R15, [R1+0x19c] ;  /* 0x00019c00010f7983 */ /* 0x000f240000300800 */
[----:B---3--:R0:W-:Y:S02]  /*4f600*/  STL.64 [R1+0x87f0], R10 ;  /* 0x0087f00a01007387 */ /* 0x0081e40000100a00 */
[----:B------:R-:W-:Y:S01]  /*4f610*/  STL.64 [R1+0x87e8], R8 ;  /* 0x0087e80801007387 */ /* 0x000fe20000100a00 */
[----:B0-----:R-:W3:Y:S01]  /*4f620*/  LDL.64 R10, [R1+0x8] ;  /* 0x00000800010a7983 */ /* 0x001ee20000100a00 */
[----:B------:R-:W2:Y:S02]  /*4f630*/  LDL.LU.64 R18, [R1+0x88c0] ;  /* 0x0088c00001127983 */ /* 0x000ea40000300a00 */
[----:B------:R-:W2:Y:S02]  /*4f640*/  LDL.LU.64 R16, [R1+0x88b8] ;  /* 0x0088b80001107983 */ /* 0x000ea40000300a00 */
[----:B------:R-:W-:Y:S01]  /*4f650*/  STL.64 [R1+0x1820], R24 ;  /* 0x0018201801007387 */ /* 0x000fe20000100a00 */
[----:B------:R0:W-:Y:S04]  /*4f660*/  STL.64 [R1+0x1828], R26 ;  /* 0x0018281a01007387 */ /* 0x0001e80000100a00 */
        /* <DEDUP_REMOVED lines=37> */
[----:B0-----:R-:W4:Y:S01]  /*4f8c0*/  LDL.LU.64 R6, [R1+0x8850] ;  /* 0x0088500001067983 */ /* 0x001f220000300a00 */
[----:B------:R-:W2:Y:S02]  /*4f8d0*/  LDL.LU.64 R18, [R1+0x8848] ;  /* 0x0088480001127983 */ /* 0x000ea40000300a00 */
[----:B------:R-:W2:Y:S02]  /*4f8e0*/  LDL.LU.64 R16, [R1+0x8840] ;  /* 0x0088400001107983 */ /* 0x000ea40000300a00 */
[----:B--2---:R-:W-:Y:S01]  /*4f8f0*/  HMMA.16816.F32 R20, R20, R26, R16 ;  /* 0x0000001a1414723c */ /* 0x004fe20000001810 */
[----:B------:R-:W4:Y:S01]  /*4f900*/  LDL.LU.64 R18, [R1+0x8838] ;  /* 0x0088380001127983 */ /* 0x000f220000300a00 */
[----:B------:R-:W4:Y:S11]  /*4f910*/  LDL.LU.64 R16, [R1+0x8830] ;  /* 0x0088300001107983 */ /* 0x000f360000300a00 */
[----:B------:R-:W-:Y:S10]  /*4f920*/  @!UPT UIADD3 URZ, URZ, URZ, URZ ;  /* 0x0000003f3f3ff290 */ /* 0x000ff4000fffe03f */
[----:B------:R0:W-:Y:S01]  /*4f930*/  STL.64 [R1+0x1200], R20 ;  /* 0x0012001401007387 */ /* 0x0001e20000100a00 */
[----:B------:R1:W-:Y:S03]  /*4f940*/  STL.64 [R1+0x1208], R22 ;  /* 0x0012081601007387 */ /* 0x0003e60000100a00 */
[----:B0-----:R-:W2:Y:S01]  /*4f950*/  LDL.LU R20, [R1+0x140] ;  /* 0x0001400001147983 */ /* 0x001ea20000300800 */
[----:B------:R-:W2:Y:S02]  /*4f960*/  LDL.LU R21, [R1+0x144] ;  /* 0x0001440001157983 */ /* 0x000ea40000300800 */
[----:B-1----:R-:W2:Y:S02]  /*4f970*/  LDL.LU R22, [R1+0x148] ;  /* 0x0001480001167983 */ /* 0x002ea40000300800 */
[----:B------:R-:W2:Y:S01]  /*4f980*/  LDL.LU R23, [R1+0x14c] ;  /* 0x00014c0001177983 */ /* 0x000ea20000300800 */
[C---:B----4-:R-:W-:Y:S01]  /*4f990*/  HMMA.16816.F32 R4, R16.reuse, R6, R12 ;  /* 0x000000061004723c */ /* 0x050fe2000000180c */
[----:B--2---:R-:W-:Y:S01]  /*4f9a0*/  STL.64 [R1+0x87d0], R22 ;  /* 0x0087d01601007387 */ /* 0x004fe20000100a00 */
[----:B------:R0:W-:Y:S03]  /*4f9b0*/  STL.64 [R1+0x87c8], R20 ;  /* 0x0087c81401007387 */ /* 0x0001e60000100a00 */
[----:B0-----:R-:W2:Y:S01]  /*4f9c0*/  LDL.LU R20, [R1+0x150] ;  /* 0x0001500001147983 */ /* 0x001ea20000300800 */
[----:B------:R-:W2:Y:S02]  /*4f9d0*/  LDL.LU R21, [R1+0x154] ;  /* 0x0001540001157983 */ /* 0x000ea40000300800 */
[----:B------:R-:W2:Y:S02]  /*4f9e0*/  LDL.LU R22, [R1+0x158] ;  /* 0x0001580001167983 */ /* 0x000ea40000300800 */
[----:B------:R-:W2:Y:S01]  /*4f9f0*/  LDL.LU R23, [R1+0x15c] ;  /* 0x00015c0001177983 */ /* 0x000ea20000300800 */
[----:B------:R0:W-:Y:S04]  /*4fa00*/  STL.64 [R1+0x8778], R26 ;  /* 0x0087781a01007387 */ /* 0x0001e80000100a00 */
[----:B0-----:R-:W4:Y:S01]  /*4fa10*/  LDL.64 R26, [R1+0x38] ;  /* 0x00003800011a7983 */ /* 0x001f220000100a00 */
[----:B------:R-:W2:Y:S07]  /*4fa20*/  LDL.LU.64 R14, [R1+0x8828] ;  /* 0x00882800010e7983 */ /* 0x000eae0000300a00 */
[----:B------:R-:W-:Y:S02]  /*4fa30*/  STL.64 [R1+0x1190], R4 ;  /* 0x0011900401007387 */ /* 0x000fe40000100a00 */
[----:B------:R0:W-:Y:S02]  /*4fa40*/  STL.64 [R1+0x1198], R6 ;  /* 0x0011980601007387 */ /* 0x0001e40000100a00 */
        /* <DEDUP_REMOVED lines=10> */
[----:B------:R-:W3:Y:S02]  /*4faf0*/  LDL.LU.64 R14, [R1+0x8808] ;  /* 0x00880800010e7983 */ /* 0x000ee40000300a00 */
[----:B------:R-:W3:Y:S02]  /*4fb00*/  LDL.LU.64 R12, [R1+0x8800] ;  /* 0x00880000010c7983 */ /* 0x000ee40000300a00 */
[C---:B---3--:R-:W-:Y:S11]  /*4fb10*/  HMMA.16816.F32 R12, R16.reuse, R10, R12 ;  /* 0x0000000a100c723c */ /* 0x048ff6000000180c */
[----:B------:R-:W-:Y:S11]  /*4fb20*/  @!UPT UIADD3 URZ, URZ, URZ, URZ ;  /* 0x0000003f3f3ff290 */ /* 0x000ff6000fffe03f */
[----:B------:R-:W-:Y:S01]  /*4fb30*/  @!UPT UIADD3 URZ, URZ, URZ, URZ ;  /* 0x0000003f3f3ff290 */ /* 0x000fe2000fffe03f */
[----:B------:R0:W-:Y:S01]  /*4fb40*/  STL.64 [R1+0x1170], R12 ;  /* 0x0011700c01007387 */ /* 0x0001e20000100a00 */
[----:B------:R1:W-:Y:S02]  /*4fb50*/  STL.64 [R1+0x1178], R14 ;  /* 0x0011780e01007387 */ /* 0x0003e40000100a00 */
[----:B0-----:R-:W-:Y:S01]  /*4fb60*/  IMAD.MOV.U32 R13, RZ, RZ, R10 ;  /* 0x000000ffff0d7224 */ /* 0x001fe200078e000a */
[----:B-1----:R-:W3:Y:S01]  /*4fb70*/  LDL.LU.64 R14, [R1+0x87f8] ;  /* 0x0087f800010e7983 */ /* 0x002ee20000300a00 */
[----:B------:R-:W-:Y:S02]  /*4fb80*/  IMAD.MOV.U32 R12, RZ, RZ, R11 ;  /* 0x000000ffff0c7224 */ /* 0x000fe400078e000b */
        /* <DEDUP_REMOVED lines=11> */
[----:B0-----:R-:W4:Y:S01]  /*4fc40*/  LDL.LU R12, [R1+0x300] ;  /* 0x00030000010c7983 */ /* 0x001f220000300800 */
[----:B------:R-:W4:Y:S02]  /*4fc50*/  LDL.LU R13, [R1+0x304] ;  /* 0x00030400010d7983 */ /* 0x000f240000300800 */
[----:B------:R-:W4:Y:S02]  /*4fc60*/  LDL.LU R14, [R1+0x308] ;  /* 0x00030800010e7983 */ /* 0x000f240000300800 */
[----:B------:R-:W4:Y:S01]  /*4fc70*/  LDL.LU R15, [R1+0x30c] ;  /* 0x00030c00010f7983 */ /* 0x000f220000300800 */
[C---:B---3--:R-:W-:Y:S11]  /*4fc80*/  HMMA.16816.F32 R20, R16.reuse, R10, R20 ;  /* 0x0000000a1014723c */ /* 0x048ff60000001814 */
[----:B------:R-:W-:Y:S11]  /*4fc90*/  @!UPT UIADD3 URZ, URZ, URZ, URZ ;  /* 0x0000003f3f3ff290 */ /* 0x000ff6000fffe03f */
[----:B------:R-:W-:Y:S01]  /*4fca0*/  @!UPT UIADD3 URZ, URZ, URZ, URZ ;  /* 0x0000003f3f3ff290 */ /* 0x000fe2000fffe03f */
[----:B------:R-:W-:Y:S01]  /*4fcb0*/  STL.64 [R1+0x1150], R20 ;  /* 0x0011501401007387 */ /* 0x000fe20000100a00 */
[----:B------:R0:W-:Y:S03]  /*4fcc0*/  STL.64 [R1+0x1158], R22 ;  /* 0x0011581601007387 */ /* 0x0001e60000100a00 */
[----:B0-----:R-:W3:Y:S01]  /*4fcd0*/  LDL.LU.64 R22, [R1+0x87d0] ;  /* 0x0087d00001167983 */ /* 0x001ee20000300a00 */
[----:B------:R-:W3:Y:S02]  /*4fce0*/  LDL.LU.64 R20, [R1+0x87c8] ;  /* 0x0087c80001147983 */ /* 0x000ee40000300a00 */
[----:B------:R-:W-:Y:S02]  /*4fcf0*/  STL.64 [R1+0x86d0], R10 ;  /* 0x0086d00a01007387 */ /* 0x000fe40000100a00 */
[----:B--2---:R3:W-:Y:S01]  /*4fd00*/  STL.64 [R1+0x86c8], R8 ;  /* 0x0086c80801007387 */ /* 0x0047e20000100a00 */
[----:B------:R-:W-:Y:S01]  /*4fd10*/  STL.64 [R1+0x8710], R6 ;  /* 0x0087100601007387 */ /* 0x000fe20000100a00 */
[C---:B---3--:R-:W-:Y:S03]  /*4fd20*/  HMMA.16816.F32 R8, R16.reuse, R6, R20 ;  /* 0x000000061008723c */ /* 0x048fe60000001814 */
[----:B------:R-:W0:Y:S11]  /*4fd30*/  LDSM.16.MT88.4 R20, [R2+0x4200] ;  /* 0x004200000214783b */ /* 0x000e360000004200 */
[----:B------:R-:W-:Y:S09]  /*4fd40*/  @!UPT UIADD3 URZ, URZ, URZ, URZ ;  /* 0x0000003f3f3ff290 */ /* 0x000ff2000fffe03f */
[----:B------:R-:W-:Y:S01]  /*4fd50*/  STL.64 [R1+0x1140], R8 ;  /* 0x0011400801007387 */ /* 0x000fe20000100a00 */
[----:B------:R4:W-:Y:S02]  /*4fd60*/  STL.64 [R1+0x1148], R10 ;  /* 0x0011480a01007387 */ /* 0x0009e40000100a00 */
[----:B----4-:R-:W-:Y:S01]  /*4fd70*/  HMMA.16816.F32 R8, R16, R26, R12 ;  /* 0x0000001a1008723c */ /* 0x010fe2000000180c */
[----:B0-----:R0:W-:Y:S01]  /*4fd80*/  STL.64 [R1+0x8608], R22 ;  /* 0x0086081601007387 */ /* 0x0011e20000100a00 */
[----:B------:R-:W-:Y:S02]  /*4fd90*/  STL.64 [R1+0x8600], R20 ;  /* 0x0086001401007387 */ /* 0x000fe40000100a00 */
[----:B------:R-:W-:Y:S02]  /*4fda0*/  IMAD.MOV.U32 R7, RZ, RZ, R26 ;  /* 0x000000ffff077224 */ /* 0x000fe400078e001a */
[----:B0-----:R-:W-:Y:S02]  /*4fdb0*/  IMAD.MOV.U32 R22, RZ, RZ, R25 ;  /* 0x000000ffff167224 */ /* 0x001fe400078e0019 */
[----:B------:R-:W-:-:S05]  /*4fdc0*/  IMAD.MOV.U32 R23, RZ, RZ, R24 ;  /* 0x000000ffff177224 */ /* 0x000fca00078e0018 */
[----:B------:R-:W-:Y:S10]  /*4fdd0*/  STL.64 [R1+0x8770], R22 ;  /* 0x0087701601007387 */ /* 0x000ff40000100a00 */
[----:B------:R0:W-:Y:S02]  /*4fde0*/  STL.64 [R1+0x1730], R8 ;  /* 0x0017300801007387 */ /* 0x0001e40000100a00 */
[----:B------:R1:W-:Y:S02]  /*4fdf0*/  STL.64 [R1+0x1738], R10 ;  /* 0x0017380a01007387 */ /* 0x0003e40000100a00 */
[----:B------:R-:W2:Y:S01]  /*4fe00*/  LDL.LU R24, [R1+0x2b0] ;  /* 0x0002b00001187983 */ /* 0x000ea20000300800 */
[----:B------:R-:W2:Y:S01]  /*4fe10*/  LDL.LU R25, [R1+0x2b4] ;  /* 0x0002b40001197983 */ /* 0x000ea20000300800 */
[----:B------:R-:W-:-:S02]  /*4fe20*/  IMAD.MOV.U32 R6, RZ, RZ, R27 ;  /* 0x000000ffff067224 */ /* 0x000fc400078e001b */
[----:B------:R-:W3:Y:S02]  /*4fe30*/  LDL.LU R26, [R1+0x2b8] ;  /* 0x0002b800011a7983 */ /* 0x000ee40000300800 */
[----:B------:R-:W3:Y:S01]  /*4fe40*/  LDL.LU R27, [R1+0x2bc] ;  /* 0x0002bc00011b7983 */ /* 0x000ee20000300800 */
[----:B------:R-:W4:Y:S01]  /*4fe50*/  LDL.LU R12, [R1+0x2d0] ;  /* 0x0002d000010c7983 */ /* 0x000f220000300800 */
[----:B------:R-:W4:Y:S02]  /*4fe60*/  LDL.LU R13, [R1+0x2d4] ;  /* 0x0002d400010d7983 */ /* 0x000f240000300800 */
[----:B------:R-:W2:Y:S02]  /*4fe70*/  LDL.LU R14, [R1+0x2d8] ;  /* 0x0002d800010e7983 */ /* 0x000ea40000300800 */
[----:B------:R-:W2:Y:S01]  /*4fe80*/  LDL.LU R15, [R1+0x2dc] ;  /* 0x0002dc00010f7983 */ /* 0x000ea20000300800 */
[----:B0-----:R-:W3:Y:S01]  /*4fe90*/  LDL.LU R8, [R1+0x2f0] ;  /* 0x0002f00001087983 */ /* 0x001ee20000300800 */
[----:B------:R-:W3:Y:S02]  /*4fea0*/  LDL.LU R9, [R1+0x2f4] ;  /* 0x0002f40001097983 */ /* 0x000ee40000300800 */
[----:B-1----:R-:W3:Y:S02]  /*4feb0*/  LDL.LU R10, [R1+0x2f8] ;  /* 0x0002f800010a7983 */ /* 0x002ee40000300800 */
[----:B------:R-:W3:Y:S01]  /*4fec0*/  LDL.LU R11, [R1+0x2fc] ;  /* 0x0002fc00010b7983 */ /* 0x000ee20000300800 */
[----:B--2---:R0:W-:Y:S01]  /*4fed0*/  STL.64 [R1+0x87b0], R14 ;  /* 0x0087b00e01007387 */ /* 0x0041e20000100a00 */
[----:B----4-:R-:W-:Y:S03]  /*4fee0*/  STL.64 [R1+0x87a8], R12 ;  /* 0x0087a80c01007387 */ /* 0x010fe60000100a00 */
[----:B0-----:R-:W2:Y:S04]  /*4fef0*/  LDL.64 R14, [R1+0xb8] ;  /* 0x0000b800010e7983 */ /* 0x001ea80000100a00 */
[----:B--2---:R0:W-:Y:S04]  /*4ff00*/  STL.64 [R1+0x87c0], R14 ;  /* 0x0087c00e01007387 */ /* 0x0041e80000100a00 */
[----:B0-----:R-:W2:Y:S01]  /*4ff10*/  LDL.64 R14, [R1+0xc8] ;  /* 0x0000c800010e7983 */ /* 0x001ea20000100a00 */
[----:B---3--:R0:W-:Y:S02]  /*4ff20*/  STL.64 [R1+0x8788], R26 ;  /* 0x0087881a01007387 */ /* 0x0081e40000100a00 */
[----:B------:R-:W-:Y:S01]  /*4ff30*/  STL.64 [R1+0x8780], R24 ;  /* 0x0087801801007387 */ /* 0x000fe20000100a00 */
[----:B0-----:R-:W3:Y:S04]  /*4ff40*/  LDL.64 R26, [R1+0x98] ;  /* 0x00009800011a7983 */ /* 0x001ee80000100a00 */
[----:B---3--:R0:W-:Y:S04]  /*4ff50*/  STL.64 [R1+0x8798], R26 ;  /* 0x0087981a01007387 */ /* 0x0081e80000100a00 */
[----:B0-----:R-:W3:Y:S04]  /*4ff60*/  LDL.64 R26, [R1+0xa8] ;  /* 0x0000a800011a7983 */ /* 0x001ee80000100a00 */
[----:B---3--:R0:W-:Y:S01]  /*4ff70*/  STL.64 [R1+0x87b8], R26 ;  /* 0x0087b81a01007387 */ /* 0x0081e20000100a00 */
[----:B------:R-:W3:Y:S02]  /*4ff80*/  LDL.LU R24, [R1+0x2e0] ;  /* 0x0002e00001187983 */ /* 0x000ee40000300800 */
[----:B------:R-:W3:Y:S01]  /*4ff90*/  LDL.LU R25, [R1+0x2e4] ;  /* 0x0002e40001197983 */ /* 0x000ee20000300800 */
[----:B0-----:R-:W3:Y:S01]  /*4ffa0*/  LDL.LU R26, [R1+0x2e8] ;  /* 0x0002e800011a7983 */ /* 0x001ee20000300800 */
[----:B------:R-:W3:Y:S02]  /*4ffb0*/  LDL.LU R27, [R1+0x2ec] ;  /* 0x0002ec00011b7983 */ /* 0x000ee40000300800 */
[----:B------:R-:W4:Y:S02]  /*4ffc0*/  LDL.64 R22, [R1+0x88] ;  /* 0x0000880001167983 */ /* 0x000f240000100a00 */
[----:B----4-:R0:W-:Y:S01]  /*4ffd0*/  STL.64 [R1+0x8790], R22 ;  /* 0x0087901601007387 */ /* 0x0101e20000100a00 */
[----:B------:R-:W4:Y:S02]  /*4ffe0*/  LDL.LU R20, [R1+0x2c0] ;  /* 0x0002c00001147983 */ /* 0x000f240000300800 */
[----:B------:R-:W4:Y:S01]  /*4fff0*/  LDL.LU R21, [R1+0x2c4] ;  /* 0x0002c40001157983 */ /* 0x000f220000300800 */
[----:B0-----:R-:W4:Y:S01]  /*50000*/  LDL.LU R22, [R1+0x2c8] ;  /* 0x0002c80001167983 */ /* 0x001f220000300800 */
[----:B------:R-:W4:Y:S02]  /*50010*/  LDL.LU R23, [R1+0x2cc] ;  /* 0x0002cc0001177983 */ /* 0x000f240000300800 */
[----:B------:R-:W-:Y:S02]  /*50020*/  STL.64 [R1+0x8738], R6 ;  /* 0x0087380601007387 */ /* 0x000fe40000100a00 */
[----:B------:R0:W-:Y:S02]  /*50030*/  STL.64 [R1+0x8730], R4 ;  /* 0x0087300401007387 */ /* 0x0001e40000100a00 */
[----:B0-----:R-:W3:Y:S01]  /*50040*/  LDL.LU R4, [R1+0x130] ;  /* 0x0001300001047983 */ /* 0x001ee20000300800 */
[----:B------:R-:W3:Y:S02]  /*50050*/  LDL.LU R5, [R1+0x134] ;  /* 0x0001340001057983 */ /* 0x000ee40000300800 */
[----:B------:R-:W3:Y:S02]  /*50060*/  LDL.LU R6, [R1+0x138] ;  /* 0x0001380001067983 */ /* 0x000ee40000300800 */
[----:B------:R-:W3:Y:S01]  /*50070*/  LDL.LU R7, [R1+0x13c] ;  /* 0x00013c0001077983 */ /* 0x000ee20000300800 */
[----:B--2---:R-:W-:Y:S01]  /*50080*/  HMMA.16816.F32 R8, R16, R14, R8 ;  /* 0x0000000e1008723c */ /* 0x004fe20000001808 */
[----:B---3--:R0:W-:Y:S01]  /*50090*/  STL.64 [R1+0x8748], R6 ;  /* 0x0087480601007387 */ /* 0x0081e20000100a00 */
[----:B------:R-:W-:Y:S02]  /*500a0*/  STL.64 [R1+0x8740], R4 ;  /* 0x0087400401007387 */ /* 0x000fe40000100a00 */
[----:B0-----:R-:W-:-:S02]  /*500b0*/  IMAD.MOV.U32 R6, RZ, RZ, R3 ;  /* 0x000000ffff067224 */ /* 0x001fc400078e0003 */
[----:B------:R-:W-:-:S05]  /*500c0*/  IMAD.MOV.U32 R7, RZ, RZ, R0 ;  /* 0x000000ffff077224 */ /* 0x000fca00078e0000 */
[----:B------:R0:W-:Y:S04]  /*500d0*/  STL.64 [R1+0x8760], R6 ;  /* 0x0087600601007387 */ /* 0x0001e80000100a00 */
[----:B0-----:R-:W2:Y:S04]  /*500e0*/  LDL.64 R6, [R1+0x68] ;  /* 0x0000680001067983 */ /* 0x001ea80000100a00 */
[----:B--2---:R0:W-:Y:S01]  /*500f0*/  STL.64 [R1+0x8768], R6 ;  /* 0x0087680601007387 */ /* 0x0041e20000100a00 */
[----:B------:R-:W2:Y:S02]  /*50100*/  LDL.LU R4, [R1+0x2a0] ;  /* 0x0002a00001047983 */ /* 0x000ea40000300800 */
[----:B------:R-:W2:Y:S01]  /*50110*/  LDL.LU R5, [R1+0x2a4] ;  /* 0x0002a40001057983 */ /* 0x000ea20000300800 */
[----:B0-----:R-:W2:Y:S01]  /*50120*/  LDL.LU R6, [R1+0x2a8] ;  /* 0x0002a80001067983 */ /* 0x001ea20000300800 */
[----:B------:R-:W2:Y:S02]  /*50130*/  LDL.LU R7, [R1+0x2ac] ;  /* 0x0002ac0001077983 */ /* 0x000ea40000300800 */
[----:B------:R0:W-:Y:S02]  /*50140*/  STL.64 [R1+0x1720], R8 ;  /* 0x0017200801007387 */ /* 0x0001e40000100a00 */
[----:B------:R1:W-:Y:S02]  /*50150*/  STL.64 [R1+0x1728], R10 ;  /* 0x0017280a01007387 */ /* 0x0003e40000100a00 */
[----:B0-----:R-:W-:-:S02]  /*50160*/  IMAD.MOV.U32 R9, RZ, RZ, R14 ;  /* 0x000000ffff097224 */ /* 0x001fc400078e000e */
[----:B------:R-:W-:Y:S02]  /*50170*/  IMAD.MOV.U32 R8, RZ, RZ, R15 ;  /* 0x000000ffff087224 */ /* 0x000fe400078e000f */
[----:B------:R-:W3:Y:S02]  /*50180*/  LDL.LU.64 R14, [R1+0x87c0] ;  /* 0x0087c000010e7983 */ /* 0x000ee40000300a00 */
[C---:B---3--:R-:W-:Y:S01]  /*50190*/  HMMA.16816.F32 R24, R16.reuse, R14, R24 ;  /* 0x0000000e1018723c */ /* 0x048fe20000001818 */
[----:B-1----:R-:W-:Y:S02]  /*501a0*/  IMAD.MOV.U32 R11, RZ, RZ, R14 ;  /* 0x000000ffff0b7224 */ /* 0x002fe400078e000e */
        /* <DEDUP_REMOVED lines=21> */
[----:B------:R-:W4:Y:S02]  /*50300*/  LDL.LU.64 R26, [R1+0x8798] ;  /* 0x00879800011a7983 */ /* 0x000f240000300a00 */
        /* <DEDUP_REMOVED lines=17> */
[C---:B--2---:R-:W-:Y:S11]  /*50420*/  HMMA.16816.F32 R4, R16.reuse, R22, R4 ;  /* 0x000000161004723c */ /* 0x044ff60000001804 */
[----:B------:R-:W-:Y:S11]  /*50430*/  @!UPT UIADD3 URZ, URZ, URZ, URZ ;  /* 0x0000003f3f3ff290 */ /* 0x000ff6000fffe03f */
[----:B------:R-:W-:Y:S01]  /*50440*/  @!UPT UIADD3 URZ, URZ, URZ, URZ ;  /* 0x0000003f3f3ff290 */ /* 0x000fe2000fffe03f */
[----:B------:R-:W-:Y:S01]  /*50450*/  STL.64 [R1+0x16d0], R4 ;  /* 0x0016d00401007387 */ /* 0x000fe20000100a00 */
[----:B------:R0:W-:Y:S03]  /*50460*/  STL.64 [R1+0x16d8], R6 ;  /* 0x0016d80601007387 */ /* 0x0001e60000100a00 */
[----:B0-----:R-:W2:Y:S01]  /*50470*/  LDL.LU.64 R6, [R1+0x8768] ;  /* 0x0087680001067983 */ /* 0x001ea20000300a00 */
[----:B------:R0:W-:Y:S02]  /*50480*/  STL.64 [R1+0x8628], R22 ;  /* 0x0086281601007387 */ /* 0x0001e40000100a00 */
[----:B------:R-:W2:Y:S02]  /*50490*/  LDL.LU R20, [R1+0x290] ;  /* 0x0002900001147983 */ /* 0x000ea40000300800 */
[----:B------:R-:W2:Y:S01]  /*504a0*/  LDL.LU R21, [R1+0x294] ;  /* 0x0002940001157983 */ /* 0x000ea20000300800 */
[----:B0-----:R-:W2:Y:S01]  /*504b0*/  LDL.LU R22, [R1+0x298] ;  /* 0x0002980001167983 */ /* 0x001ea20000300800 */
[----:B------:R-:W2:Y:S02]  /*504c0*/  LDL.LU R23, [R1+0x29c] ;  /* 0x00029c0001177983 */ /* 0x000ea40000300800 */
[C---:B--2---:R-:W-:Y:S11]  /*504d0*/  HMMA.16816.F32 R20, R16.reuse, R6, R20 ;  /* 0x000000061014723c */ /* 0x044ff60000001814 */
[----:B------:R-:W-:Y:S11]  /*504e0*/  @!UPT UIADD3 URZ, URZ, URZ, URZ ;  /* 0x0000003f3f3ff290 */ /* 0x000ff6000fffe03f */
[----:B------:R-:W-:Y:S01]  /*504f0*/  @!UPT UIADD3 URZ, URZ, URZ, URZ ;  /* 0x0000003f3f3ff290 */ /* 0x000fe2000fffe03f */
[----:B------:R0:W-:Y:S01]  /*50500*/  STL.64 [R1+0x16c0], R20 ;  /* 0x0016c01401007387 */ /* 0x0001e20000100a00 */
[----:B------:R-:W-:Y:S02]  /*50510*/  STL.64 [R1+0x16c8], R22 ;  /* 0x0016c81601007387 */ /* 0x000fe40000100a00 */
[----:B0-----:R-:W-:Y:S02]  /*50520*/  IMAD.MOV.U32 R21, RZ, RZ, R6 ;  /* 0x000000ffff157224 */ /* 0x001fe400078e0006 */
[----:B------:R-:W-:Y:S02]  /*50530*/  IMAD.MOV.U32 R20, RZ, RZ, R7 ;  /* 0x000000ffff147224 */ /* 0x000fe400078e0007 */
[----:B------:R-:W2:Y:S02]  /*50540*/  LDL.LU.64 R6, [R1+0x8760] ;  /* 0x0087600001067983 */ /* 0x000ea40000300a00 */
[----:B--2---:R-:W-:Y:S02]  /*50550*/  HMMA.16816.F32 R4, R16, R6, R8 ;  /* 0x000000061004723c */ /* 0x004fe40000001808 */
[----:B------:R-:W2:Y:S01]  /*50560*/  LDL.LU.64 R10, [R1+0x8758] ;  /* 0x00875800010a7983 */ /* 0x000ea20000300a00 */
[----:B------:R-:W2:Y:S11]  /*50570*/  LDL.LU.64 R8, [R1+0x8750] ;  /* 0x0087500001087983 */ /* 0x000eb60000300a00 */
[----:B------:R-:W-:Y:S09]  /*50580*/  @!UPT UIADD3 URZ, URZ, URZ, URZ ;  /* 0x0000003f3f3ff290 */ /* 0x000ff2000fffe03f */
[----:B------:R-:W-:Y:S01]  /*50590*/  STL.64 [R1+0x16b0], R4 ;  /* 0x0016b00401007387 */ /* 0x000fe20000100a00 */
[----:B------:R0:W-:Y:S03]  /*505a0*/  STL.64 [R1+0x16b8], R6 ;  /* 0x0016b80601007387 */ /* 0x0001e60000100a00 */
[----:B0-----:R-:W2:Y:S01]  /*505b0*/  LDL.LU.64 R6, [R1+0x8748] ;  /* 0x0087480001067983 */ /* 0x001ea20000300a00 */
[----:B------:R-:W2:Y:S02]  /*505c0*/  LDL.LU.64 R4, [R1+0x8740] ;  /* 0x0087400001047983 */ /* 0x000ea40000300a00 */
[----:B------:R-:W-:Y:S02]  /*505d0*/  IMAD.MOV.U32 R22, RZ, RZ, R24 ;  /* 0x000000ffff167224 */ /* 0x000fe400078e0018 */
[----:B------:R-:W-:Y:S02]  /*505e0*/  IMAD.MOV.U32 R23, RZ, RZ, R3 ;  /* 0x000000ffff177224 */ /* 0x000fe400078e0003 */
[----:B----4-:R-:W-:-:S03]  /*505f0*/  IMAD.MOV.U32 R28, RZ, RZ, R26 ;  /* 0x000000ffff1c7224 */ /* 0x010fc600078e001a */
[----:B------:R0:W-:Y:S01]  /*50600*/  STL.64 [R1+0x8638], R22 ;  /* 0x0086381601007387 */ /* 0x0001e20000100a00 */
[----:B------:R-:W-:Y:S02]  /*50610*/  IMAD.MOV.U32 R3, RZ, RZ, R27 ;  /* 0x000000ffff037224 */ /* 0x000fe400078e001b */
[----:B0-----:R-:W-:Y:S02]  /*50620*/  IMAD.MOV.U32 R22, RZ, RZ, R29 ;  /* 0x000000ffff167224 */ /* 0x001fe400078e001d */
[----:B------:R-:W-:Y:S01]  /*50630*/  IMAD.MOV.U32 R23, RZ, RZ, R0 ;  /* 0x000000ffff177224 */ /* 0x000fe200078e0000 */
[----:B--2---:R-:W-:Y:S01]  /*50640*/  HMMA.16816.F32 R16, R16, R26, R4 ;  /* 0x0000001a1010723c */ /* 0x004fe20000001804 */
[----:B------:R-:W2:Y:S01]  /*50650*/  LDL.LU.64 R6, [R1+0x8738] ;  /* 0x0087380001067983 */ /* 0x000ea20000300a00 */
[----:B------:R-:W4:Y:S11]  /*50660*/  LDL.LU.64 R4, [R1+0x8730] ;  /* 0x0087300001047983 */ /* 0x000f360000300a00 */
[----:B------:R-:W-:Y:S10]  /*50670*/  @!UPT UIADD3 URZ, URZ, URZ, URZ ;  /* 0x0000003f3f3ff290 */ /* 0x000ff4000fffe03f */
[----:B------:R-:W-:Y:S01]  /*50680*/  STL.64 [R1+0xa60], R16 ;  /* 0x000a601001007387 */ /* 0x000fe20000100a00 */
[----:B------:R0:W-:Y:S02]  /*50690*/  STL.64 [R1+0xa68], R18 ;  /* 0x000a681201007387 */ /* 0x0001e40000100a00 */
[----:B------:R-:W2:Y:S02]  /*506a0*/  LDL.LU.64 R26, [R1+0x8728] ;  /* 0x00872800011a7983 */ /* 0x000ea40000300a00 */
[----:B------:R-:W2:Y:S01]  /*506b0*/  LDL.LU.64 R24, [R1+0x8720] ;  /* 0x0087200001187983 */ /* 0x000ea20000300a00 */
[----:B------:R-:W2:Y:S01]  /*506c0*/  LDL.LU R29, [R1+0x871c] ;  /* 0x00871c00011d7983 */ /* 0x000ea20000300800 */
[----:B------:R-:W2:Y:S02]  /*506d0*/  LDL.LU R0, [R1+0x8718] ;  /* 0x0087180001007983 */ /* 0x000ea40000300800 */
[----:B------:R1:W-:Y:S02]  /*506e0*/  STL.64 [R1+0x8650], R22 ;  /* 0x0086501601007387 */ /* 0x0003e40000100a00 */
[----:B0-----:R-:W-:-:S02]  /*506f0*/  IMAD.MOV.U32 R18, RZ, RZ, R21 ;  /* 0x000000ffff127224 */ /* 0x001fc400078e0015 */
[----:B------:R-:W-:Y:S02]  /*50700*/  IMAD.MOV.U32 R19, RZ, RZ, R20 ;  /* 0x000000ffff137224 */ /* 0x000fe400078e0014 */
[----:B-1----:R-:W-:Y:S02]  /*50710*/  IMAD.MOV.U32 R22, RZ, RZ, R15 ;  /* 0x000000ffff167224 */ /* 0x002fe400078e000f */
[----:B------:R-:W-:-:S05]  /*50720*/  IMAD.MOV.U32 R23, RZ, RZ, R14 ;  /* 0x000000ffff177224 */ /* 0x000fca00078e000e */
[----:B------:R-:W-:Y:S01]  /*50730*/  STL.64 [R1+0x8668], R22 ;  /* 0x0086681601007387 */ /* 0x000fe20000100a00 */
[----:B------:R0:W-:Y:S02]  /*50740*/  STL.64 [R1+0x8630], R18 ;  /* 0x0086301201007387 */ /* 0x0001e40000100a00 */
[----:B------:R-:W2:Y:S02]  /*50750*/  LDL.LU R16, [R1+0xc80] ;  /* 0x000c800001107983 */ /* 0x000ea40000300800 */
[----:B------:R-:W2:Y:S01]  /*50760*/  LDL.LU R17, [R1+0xc84] ;  /* 0x000c840001117983 */ /* 0x000ea20000300800 */
[----:B0-----:R-:W2:Y:S01]  /*50770*/  LDL.LU R18, [R1+0xc88] ;  /* 0x000c880001127983 */ /* 0x001ea20000300800 */
[----:B------:R-:W2:Y:S02]  /*50780*/  LDL.LU R19, [R1+0xc8c] ;  /* 0x000c8c0001137983 */ /* 0x000ea40000300800 */
[----:B------:R-:W-:Y:S02]  /*50790*/  IMAD.MOV.U32 R22, RZ, RZ, R11 ;  /* 0x000000ffff167224 */ /* 0x000fe400078e000b */
[----:B------:R-:W-:-:S05]  /*507a0*/  IMAD.MOV.U32 R23, RZ, RZ, R10 ;  /* 0x000000ffff177224 */ /* 0x000fca00078e000a */
[----:B------:R-:W-:Y:S04]  /*507b0*/  STL.64 [R1+0x8680], R22 ;  /* 0x0086801601007387 */ /* 0x000fe80000100a00 */
[----:B--2---:R-:W-:Y:S01]  /*507c0*/  STL.64 [R1+0x8648], R18 ;  /* 0x0086481201007387 */ /* 0x004fe20000100a00 */
[----:B------:R0:W-:Y:S03]  /*507d0*/  STL.64 [R1+0x8640], R16 ;  /* 0x0086401001007387 */ /* 0x0001e60000100a00 */
[----:B0-----:R-:W2:Y:S01]  /*507e0*/  LDL.LU R16, [R1+0xc70] ;  /* 0x000c700001107983 */ /* 0x001ea20000300800 */
[----:B------:R-:W2:Y:S02]  /*507f0*/  LDL.LU R17, [R1+0xc74] ;  /* 0x000c740001117983 */ /* 0x000ea40000300800 */
[----:B------:R-:W2:Y:S02]  /*50800*/  LDL.LU R18, [R1+0xc78] ;  /* 0x000c780001127983 */ /* 0x000ea40000300800 */
[----:B------:R-:W2:Y:S02]  /*50810*/  LDL.LU R19, [R1+0xc7c] ;  /* 0x000c7c0001137983 */ /* 0x000ea40000300800 */
[----:B------:R-:W-:-:S02]  /*50820*/  IMAD.MOV.U32 R22, RZ, RZ, R9 ;  /* 0x000000ffff167224 */ /* 0x000fc400078e0009 */
[----:B------:R-:W-:-:S05]  /*50830*/  IMAD.MOV.U32 R23, RZ, RZ, R8 ;  /* 0x000000ffff177224 */ /* 0x000fca00078e0008 */
[----:B------:R-:W-:Y:S04]  /*50840*/  STL.64 [R1+0x8698], R22 ;  /* 0x0086981601007387 */ /* 0x000fe80000100a00 */
[----:B--2---:R-:W-:Y:S01]  /*50850*/  STL.64 [R1+0x8660], R18 ;  /* 0x0086601201007387 */ /* 0x004fe20000100a00 */
[----:B------:R0:W-:Y:S03]  /*50860*/  STL.64 [R1+0x8658], R16 ;  /* 0x0086581001007387 */ /* 0x0001e60000100a00 */
[----:B0-----:R-:W2:Y:S01]  /*50870*/  LDL.LU R16, [R1+0xc60] ;  /* 0x000c600001107983 */ /* 0x001ea20000300800 */
[----:B------:R-:W2:Y:S02]  /*50880*/  LDL.LU R17, [R1+0xc64] ;  /* 0x000c640001117983 */ /* 0x000ea40000300800 */
[----:B------:R-:W2:Y:S02]  /*50890*/  LDL.LU R18, [R1+0xc68] ;  /* 0x000c680001127983 */ /* 0x000ea40000300800 */
[----:B------:R-:W2:Y:S01]  /*508a0*/  LDL.LU R19, [R1+0xc6c] ;  /* 0x000c6c0001137983 */ /* 0x000ea20000300800 */
[----:B------:R-:W2:Y:S01]  /*508b0*/  LDL.LU R8, [R1+0xf0] ;  /* 0x0000f00001087983 */ /* 0x000ea20000300800 */
[----:B------:R-:W2:Y:S02]  /*508c0*/  LDL.LU R9, [R1+0xf4] ;  /* 0x0000f40001097983 */ /* 0x000ea40000300800 */
[----:B------:R-:W2:Y:S02]  /*508d0*/  LDL.LU R10, [R1+0xf8] ;  /* 0x0000f800010a7983 */ /* 0x000ea40000300800 */
[----:B------:R-:W2:Y:S02]  /*508e0*/  LDL.LU R11, [R1+0xfc] ;  /* 0x0000fc00010b7983 */ /* 0x000ea40000300800 */
[----:B---3--:R-:W-:-:S02]  /*508f0*/  IMAD.MOV.U32 R14, RZ, RZ, R13 ;  /* 0x000000ffff0e7224 */ /* 0x008fc400078e000d */
[----:B------:R-:W-:Y:S01]  /*50900*/  IMAD.MOV.U32 R15, RZ, RZ, R12 ;  /* 0x000000ffff0f7224 */ /* 0x000fe200078e000c */
[----:B--2---:R-:W-:Y:S01]  /*50910*/  STL.64 [R1+0x86e8], R10 ;  /* 0x0086e80a01007387 */ /* 0x004fe20000100a00 */
[----:B------:R0:W-:Y:S03]  /*50920*/  STL.64 [R1+0x86e0], R8 ;  /* 0x0086e00801007387 */ /* 0x0001e60000100a00 */
[----:B------:R4:W-:Y:S01]  /*50930*/  STL.64 [R1+0x86f0], R14 ;  /* 0x0086f00e01007387 */ /* 0x0009e20000100a00 */
[----:B0-----:R-:W2:Y:S01]  /*50940*/  LDL.LU R8, [R1+0x100] ;  /* 0x0001000001087983 */ /* 0x001ea20000300800 */
[----:B------:R-:W2:Y:S02]  /*50950*/  LDL.LU R9, [R1+0x104] ;  /* 0x0001040001097983 */ /* 0x000ea40000300800 */
[----:B------:R-:W3:Y:S02]  /*50960*/  LDL.LU R10, [R1+0x108] ;  /* 0x00010800010a7983 */ /* 0x000ee40000300800 */
[----:B------:R-:W3:Y:S02]  /*50970*/  LDL.LU R11, [R1+0x10c] ;  /* 0x00010c00010b7983 */ /* 0x000ee40000300800 */
[----:B----4-:R-:W-:-:S02]  /*50980*/  IMAD.MOV.U32 R14, RZ, RZ, R5 ;  /* 0x000000ffff0e7224 */ /* 0x010fc400078e0005 */
[----:B------:R-:W-:Y:S02]  /*50990*/  IMAD.MOV.U32 R15, RZ, RZ, R4 ;  /* 0x000000ffff0f7224 */ /* 0x000fe400078e0004 */
[----:B------:R-:W-:Y:S02]  /*509a0*/  IMAD.MOV.U32 R23, RZ, RZ, R6 ;  /* 0x000000ffff177224 */ /* 0x000fe400078e0006 */
[----:B------:R-:W-:Y:S01]  /*509b0*/  IMAD.MOV.U32 R22, RZ, RZ, R7 ;  /* 0x000000ffff167224 */ /* 0x000fe200078e0007 */
[----:B---3--:R-:W-:Y:S01]  /*509c0*/  STL.64 [R1+0x8700], R10 ;  /* 0x0087000a01007387 */ /* 0x008fe20000100a00 */
[----:B--2---:R-:W-:Y:S02]  /*509d0*/  STL.64 [R1+0x86f8], R8 ;  /* 0x0086f80801007387 */ /* 0x004fe40000100a00 */
[----:B------:R-:W2:Y:S02]  /*509e0*/  LDL.LU R4, [R1+0x120] ;  /* 0x0001200001047983 */ /* 0x000ea40000300800 */
[----:B------:R-:W2:Y:S01]  /*509f0*/  LDL.LU R5, [R1+0x124] ;  /* 0x0001240001057983 */ /* 0x000ea20000300800 */
[----:B------:R-:W2:Y:S01]  /*50a00*/  LDL.LU R6, [R1+0x128] ;  /* 0x0001280001067983 */ /* 0x000ea20000300800 */
[----:B------:R-:W2:Y:S02]  /*50a10*/  LDL.LU R7, [R1+0x12c] ;  /* 0x00012c0001077983 */ /* 0x000ea40000300800 */
[----:B------:R0:W-:Y:S02]  /*50a20*/  STL.64 [R1+0x8708], R14 ;  /* 0x0087080e01007387 */ /* 0x0001e40000100a00 */
[----:B0-----:R-:W2:Y:S01]  /*50a30*/  LDL.64 R14, [R1+0x28] ;  /* 0x00002800010e7983 */ /* 0x001ea20000100a00 */
[----:B------:R-:W3:Y:S02]  /*50a40*/  LDL.LU R8, [R1+0x110] ;  /* 0x0001100001087983 */ /* 0x000ee40000300800 */
[----:B------:R-:W3:Y:S02]  /*50a50*/  LDL.LU R9, [R1+0x114] ;  /* 0x0001140001097983 */ /* 0x000ee40000300800 */
[----:B------:R-:W3:Y:S01]  /*50a60*/  LDL.LU R10, [R1+0x118] ;  /* 0x00011800010a7983 */ /* 0x000ee20000300800 */
[----:B------:R-:W3:Y:S01]  /*50a70*/  LDL.LU R11, [R1+0x11c] ;  /* 0x00011c00010b7983 */ /* 0x000ee20000300800 */
[----:B------:R-:W-:Y:S02]  /*50a80*/  STL.64 [R1+0x86b0], R22 ;  /* 0x0086b01601007387 */ /* 0x000fe40000100a00 */
[----:B------:R-:W-:Y:S02]  /*50a90*/  STL.64 [R1+0x8678], R18 ;  /* 0x0086781201007387 */ /* 0x000fe40000100a00 */
[----:B------:R0:W-:Y:S02]  /*50aa0*/  STL.64 [R1+0x8670], R16 ;  /* 0x0086701001007387 */ /* 0x0001e40000100a00 */
[----:B0-----:R-:W4:Y:S01]  /*50ab0*/  LDL.LU R16, [R1+0xc50] ;  /* 0x000c500001107983 */ /* 0x001f220000300800 */
[----:B------:R-:W4:Y:S02]  /*50ac0*/  LDL.LU R17, [R1+0xc54] ;  /* 0x000c540001117983 */ /* 0x000f240000300800 */
[----:B------:R-:W2:Y:S02]  /*50ad0*/  LDL.LU R18, [R1+0xc58] ;  /* 0x000c580001127983 */ /* 0x000ea40000300800 */
[----:B------:R-:W2:Y:S01]  /*50ae0*/  LDL.LU R19, [R1+0xc5c] ;  /* 0x000c5c0001137983 */ /* 0x000ea20000300800 */
[----:B------:R-:W2:Y:S01]  /*50af0*/  LDL.LU R20, [R1+0xc20] ;  /* 0x000c200001147983 */ /* 0x000ea20000300800 */
        /* <DEDUP_REMOVED lines=9> */
[----:B------:R-:W-:Y:S01]  /*50b90*/  STL.64 [R1+0x8690], R18 ;  /* 0x0086901201007387 */ /* 0x000fe20000100a00 */
[----:B----4-:R0:W-:Y:S03]  /*50ba0*/  STL.64 [R1+0x8688], R16 ;  /* 0x0086881001007387 */ /* 0x0101e60000100a00 */
[----:B0-----:R-:W4:Y:S01]  /*50bb0*/  LDL.LU R16, [R1+0xc40] ;  /* 0x000c400001107983 */ /* 0x001f220000300800 */
[----:B------:R-:W4:Y:S02]  /*50bc0*/  LDL.LU R17, [R1+0xc44] ;  /* 0x000c440001117983 */ /* 0x000f240000300800 */
[----:B------:R-:W2:Y:S02]  /*50bd0*/  LDL.LU R18, [R1+0xc48] ;  /* 0x000c480001127983 */ /* 0x000ea40000300800 */
[----:B------:R-:W2:Y:S01]  /*50be0*/  LDL.LU R19, [R1+0xc4c] ;  /* 0x000c4c0001137983 */ /* 0x000ea20000300800 */
[C---:B------:R-:W-:Y:S01]  /*50bf0*/  HMMA.16816.F32 R4, R24.reuse, R14, R4 ;  /* 0x0000000e1804723c */ /* 0x040fe20000001804 */
[----:B--2---:R-:W-:Y:S01]  /*50c00*/  STL.64 [R1+0x86a8], R18 ;  /* 0x0086a81201007387 */ /* 0x004fe20000100a00 */
[----:B----4-:R0:W-:Y:S03]  /*50c10*/  STL.64 [R1+0x86a0], R16 ;  /* 0x0086a01001007387 */ /* 0x0101e60000100a00 */
        /* <DEDUP_REMOVED lines=8> */
[----:B-1----:R-:W4:Y:S01]  /*50ca0*/  LDL.LU.64 R6, [R1+0x8710] ;  /* 0x0087100001067983 */ /* 0x002f220000300a00 */
[----:B------:R-:W-:Y:S02]  /*50cb0*/  IMAD.MOV.U32 R4, RZ, RZ, R15 ;  /* 0x000000ffff047224 */ /* 0x000fe400078e000f */
        /* <DEDUP_REMOVED lines=15> */
[C---:B---3--:R-:W-:Y:S11]  /*50db0*/  HMMA.16816.F32 R8, R24.reuse, R14, R8 ;  /* 0x0000000e1808723c */ /* 0x048ff60000001808 */
        /* <DEDUP_REMOVED lines=11> */
[C---:B---3--:R-:W-:Y:S11]  /*50e70*/  HMMA.16816.F32 R20, R24.reuse, R10, R20 ;  /* 0x0000000a1814723c */ /* 0x048ff60000001814 */
[----:B------:R-:W-:Y:S11]  /*50e80*/  @!UPT UIADD3 URZ, URZ, URZ, URZ ;  /* 0x0000003f3f3ff290 */ /* 0x000ff6000fffe03f */
[----:B------:R-:W-:Y:S01]  /*50e90*/  @!UPT UIADD3 URZ, URZ, URZ, URZ ;  /* 0x0000003f3f3ff290 */ /* 0x000fe2000fffe03f */
[----:B------:R-:W-:Y:S01]  /*50ea0*/  STL.64 [R1+0x7e0], R20 ;  /* 0x0007e01401007387 */ /* 0x000fe20000100a00 */
[----:B------:R0:W-:Y:S03]  /*50eb0*/  STL.64 [R1+0x7e8], R22 ;  /* 0x0007e81601007387 */ /* 0x0001e60000100a00 */
[----:B0-----:R-:W4:Y:S01]  /*50ec0*/  LDL.LU.64 R22, [R1+0x86c0] ;  /* 0x0086c00001167983 */ /* 0x001f220000300a00 */
[----:B------:R-:W4:Y:S02]  /*50ed0*/  LDL.LU.64 R20, [R1+0x86b8] ;  /* 0x0086b80001147983 */ /* 0x000f240000300a00 */
[----:B------:R-:W-:Y:S02]  /*50ee0*/  STL.64 [R1+0x85a8], R10 ;  /* 0x0085a80a01007387 */ /* 0x000fe40000100a00 */
[----:B--2---:R0:W-:Y:S02]  /*50ef0*/  STL.64 [R1+0x85a0], R8 ;  /* 0x0085a00801007387 */ /* 0x0041e40000100a00 */
        /* <DEDUP_REMOVED lines=10> */
[----:B------:R-:W-:Y:S01]  /*50fa0*/  STL.64 [R1+0x85d0], R6 ;  /* 0x0085d00601007387 */ /* 0x000fe20000100a00 */
        /* <DEDUP_REMOVED lines=41> */
[----:B------:R-:W4:Y:S01]  /*51240*/  LDL.LU R20, [R1+0xcb0] ;  /* 0x000cb00001147983 */ /* 0x000f220000300800 */
[C---:B--2---:R-:W-:Y:S11]  /*51250*/  HMMA.16816.F32 R8, R24.reuse, R22, R8 ;  /* 0x000000161808723c */ /* 0x044ff60000001808 */
[----:B------:R-:W-:Y:S11]  /*51260*/  @!UPT UIADD3 URZ, URZ, URZ, URZ ;  /* 0x0000003f3f3ff290 */ /* 0x000ff6000fffe03f */
[----:B------:R-:W-:Y:S01]  /*51270*/  @!UPT UIADD3 URZ, URZ, URZ, URZ ;  /* 0x0000003f3f3ff290 */ /* 0x000fe2000fffe03f */
[----:B------:R-:W-:Y:S01]  /*51280*/  STL.64 [R1+0x9b0], R8 ;  /* 0x0009b00801007387 */ /* 0x000fe20000100a00 */
[----:B------:R-:W-:Y:S02]  /*51290*/  STL.64 [R1+0x9b8], R10 ;  /* 0x0009b80a01007387 */ /* 0x000fe40000100a00 */
[----:B------:R-:W4:Y:S02]  /*512a0*/  LDL.LU R21, [R1+0xcb4] ;  /* 0x000cb40001157983 */ /* 0x000f240000300800 */
[----:B------:R-:W2:Y:S01]  /*512b0*/  LDL.LU R22, [R1+0xcb8] ;  /* 0x000cb80001167983 */ /* 0x000ea20000300800 */
[----:B------:R-:W2:Y:S01]  /*512c0*/  LDL.LU R23, [R1+0xcbc] ;  /* 0x000cbc0001177983 */ /* 0x000ea20000300800 */
[----:B---3--:R-:W-:Y:S01]  /*512d0*/  HMMA.16816.F32 R12, R24, R18, R12 ;  /* 0x00000012180c723c */ /* 0x008fe2000000180c */
[----:B------:R-:W0:Y:S02]  /*512e0*/  LDSM.16.MT88.4 R16, [R2+0x4280] ;  /* 0x004280000210783b */ /* 0x000e240000004200 */
[----:B--2---:R1:W-:Y:S02]  /*512f0*/  STL.64 [R1+0x8618], R22 ;  /* 0x0086181601007387 */ /* 0x0043e40000100a00 */
[----:B----4-:R-:W-:Y:S02]  /*51300*/  STL.64 [R1+0x8610], R20 ;  /* 0x0086101401007387 */ /* 0x010fe40000100a00 */
[----:B-1----:R-:W2:Y:S01]  /*51310*/  LDL.64 R22, [R1+0x58] ;  /* 0x0000580001167983 */ /* 0x002ea20000100a00 */
[----:B------:R-:W3:Y:S11]  /*51320*/  LDL.LU R8, [R1+0xd00] ;  /* 0x000d000001087983 */ /* 0x000ef60000300800 */
[----:B------:R-:W-:Y:S04]  /*51330*/  @!UPT UIADD3 URZ, URZ, URZ, URZ ;  /* 0x0000003f3f3ff290 */ /* 0x000fe8000fffe03f */
[----:B------:R1:W-:Y:S02]  /*51340*/  STL.64 [R1+0x9a0], R12 ;  /* 0x0009a00c01007387 */ /* 0x0003e40000100a00 */
[----:B------:R4:W-:Y:S01]  /*51350*/  STL.64 [R1+0x9a8], R14 ;  /* 0x0009a80e01007387 */ /* 0x0009e20000100a00 */
[----:B------:R-:W3:Y:S01]  /*51360*/  LDL.LU R9, [R1+0xd04] ;  /* 0x000d040001097983 */ /* 0x000ee20000300800 */
[----:B------:R-:W2:Y:S02]  /*51370*/  LDL.LU R10, [R1+0xd08] ;  /* 0x000d0800010a7983 */ /* 0x000ea40000300800 */
[----:B------:R-:W2:Y:S01]  /*51380*/  LDL.LU R11, [R1+0xd0c] ;  /* 0x000d0c00010b7983 */ /* 0x000ea20000300800 */
[----:B-1----:R-:W2:Y:S01]  /*51390*/  LDL.LU R12, [R1+0xce0] ;  /* 0x000ce000010c7983 */ /* 0x002ea20000300800 */
[----:B------:R-:W2:Y:S02]  /*513a0*/  LDL.LU R13, [R1+0xce4] ;  /* 0x000ce400010d7983 */ /* 0x000ea40000300800 */
[----:B----4-:R-:W4:Y:S02]  /*513b0*/  LDL.LU R14, [R1+0xce8] ;  /* 0x000ce800010e7983 */ /* 0x010f240000300800 */
[----:B------:R-:W4:Y:S02]  /*513c0*/  LDL.LU R15, [R1+0xcec] ;  /* 0x000cec00010f7983 */ /* 0x000f240000300800 */
[----:B----4-:R1:W-:Y:S01]  /*513d0*/  STL.64 [R1+0x85e8], R14 ;  /* 0x0085e80e01007387 */ /* 0x0103e20000100a00 */
[----:B--2---:R2:W-:Y:S02]  /*513e0*/  STL.64 [R1+0x85e0], R12 ;  /* 0x0085e00c01007387 */ /* 0x0045e40000100a00 */
[----:B-1----:R-:W-:-:S02]  /*513f0*/  IMAD.MOV.U32 R14, RZ, RZ, R5 ;  /* 0x000000ffff0e7224 */ /* 0x002fc400078e0005 */
[----:B------:R-:W-:-:S05]  /*51400*/  IMAD.MOV.U32 R15, RZ, RZ, R4 ;  /* 0x000000ffff0f7224 */ /* 0x000fca00078e0004 */
[----:B------:R1:W-:Y:S01]  /*51410*/  STL.64 [R1+0x8620], R14 ;  /* 0x0086200e01007387 */ /* 0x0003e20000100a00 */
[----:B--2---:R-:W2:Y:S02]  /*51420*/  LDL.LU R12, [R1+0xcc0] ;  /* 0x000cc000010c7983 */ /* 0x004ea40000300800 */
[----:B------:R-:W2:Y:S01]  /*51430*/  LDL.LU R13, [R1+0xcc4] ;  /* 0x000cc400010d7983 */ /* 0x000ea20000300800 */
[----:B-1----:R-:W2:Y:S01]  /*51440*/  LDL.LU R14, [R1+0xcc8] ;  /* 0x000cc800010e7983 */ /* 0x002ea20000300800 */
[----:B------:R-:W2:Y:S02]  /*51450*/  LDL.LU R15, [R1+0xccc] ;  /* 0x000ccc00010f7983 */ /* 0x000ea40000300800 */
[----:B------:R-:W4:Y:S01]  /*51460*/  LDL.64 R6, [R1+0x18] ;  /* 0x0000180001067983 */ /* 0x000f220000100a00 */
[----:B--2---:R-:W-:Y:S01]  /*51470*/  HMMA.16816.F32 R12, R24, R22, R12 ;  /* 0x00000016180c723c */ /* 0x004fe2000000180c */
[----:B----4-:R1:W-:Y:S01]  /*51480*/  STL.64 [R1+0x85f0], R6 ;  /* 0x0085f00601007387 */ /* 0x0103e20000100a00 */
[----:B------:R-:W2:Y:S02]  /*51490*/  LDL.LU R4, [R1+0xcd0] ;  /* 0x000cd00001047983 */ /* 0x000ea40000300800 */
[----:B------:R-:W2:Y:S01]  /*514a0*/  LDL.LU R5, [R1+0xcd4] ;  /* 0x000cd40001057983 */ /* 0x000ea20000300800 */
[----:B-1----:R-:W2:Y:S01]  /*514b0*/  LDL.LU R6, [R1+0xcd8] ;  /* 0x000cd80001067983 */ /* 0x002ea20000300800 */
[----:B------:R-:W2:Y:S02]  /*514c0*/  LDL.LU R7, [R1+0xcdc] ;  /* 0x000cdc0001077983 */ /* 0x000ea40000300800 */
[----:B------:R1:W-:Y:S02]  /*514d0*/  STL.64 [R1+0x85b8], R10 ;  /* 0x0085b80a01007387 */ /* 0x0003e40000100a00 */
[----:B---3--:R-:W-:Y:S01]  /*514e0*/  STL.64 [R1+0x85b0], R8 ;  /* 0x0085b00801007387 */ /* 0x008fe20000100a00 */
[----:B-1----:R-:W3:Y:S01]  /*514f0*/  LDL.64 R10, [R1+0x8] ;  /* 0x00000800010a7983 */ /* 0x002ee20000100a00 */
[----:B0-----:R0:W-:Y:S02]  /*51500*/  STL.64 [R1+0x84e8], R18 ;  /* 0x0084e81201007387 */ /* 0x0011e40000100a00 */
[----:B------:R1:W-:Y:S09]  /*51510*/  STL.64 [R1+0x84e0], R16 ;  /* 0x0084e01001007387 */ /* 0x0003f20000100a00 */
[----:B------:R-:W-:Y:S01]  /*51520*/  STL.64 [R1+0x990], R12 ;  /* 0x0009900c01007387 */ /* 0x000fe20000100a00 */
[----:B------:R4:W-:Y:S01]  /*51530*/  STL.64 [R1+0x998], R14 ;  /* 0x0009980e01007387 */ /* 0x0009e20000100a00 */
[----:B0-----:R-:W-:-:S02]  /*51540*/  IMAD.MOV.U32 R19, RZ, RZ, R3 ;  /* 0x000000ffff137224 */ /* 0x001fc400078e0003 */
[----:B-1----:R-:W-:Y:S02]  /*51550*/  IMAD.MOV.U32 R16, RZ, RZ, R22 ;  /* 0x000000ffff107224 */ /* 0x002fe400078e0016 */
[----:B------:R-:W-:Y:S01]  /*51560*/  IMAD.MOV.U32 R3, RZ, RZ, R23 ;  /* 0x000000ffff037224 */ /* 0x000fe200078e0017 */
[----:B----4-:R-:W2:Y:S01]  /*51570*/  LDL.LU.64 R14, [R1+0x8620] ;  /* 0x00862000010e7983 */ /* 0x010ea20000300a00 */
[----:B------:R-:W4:Y:S02]  /*51580*/  LDL.LU.64 R22, [R1+0x8618] ;  /* 0x0086180001167983 */ /* 0x000f240000300a00 */
[----:B------:R-:W4:Y:S02]  /*51590*/  LDL.LU.64 R20, [R1+0x8610] ;  /* 0x0086100001147983 */ /* 0x000f240000300a00 */
[----:B------:R-:W-:-:S07]  /*515a0*/  IMAD.MOV.U32 R18, RZ, RZ, R28 ;  /* 0x000000ffff127224 */ /* 0x000fce00078e001c */
[----:B----4-:R-:W-:Y:S01]  /*515b0*/  HMMA.16816.F32 R24, R24, R18, R20 ;  /* 0x000000121818723c */ /* 0x010fe20000001814 */
[----:B------:R-:W2:Y:S01]  /*515c0*/  LDL.LU.64 R22, [R1+0x8608] ;  /* 0x0086080001167983 */ /* 0x000ea20000300a00 */
[----:B------:R-:W2:Y:S11]  /*515d0*/  LDL.LU.64 R20, [R1+0x8600] ;  /* 0x0086000001147983 */ /* 0x000eb60000300a00 */
[----:B------:R-:W-:Y:S10]  /*515e0*/  @!UPT UIADD3 URZ, URZ, URZ, URZ ;  /* 0x0000003f3f3ff290 */ /* 0x000ff4000fffe03f */
[----:B------:R-:W-:Y:S01]  /*515f0*/  STL.64 [R1+0x7c0], R24 ;  /* 0x0007c01801007387 */ /* 0x000fe20000100a00 */
[----:B------:R0:W-:Y:S03]  /*51600*/  STL.64 [R1+0x7c8], R26 ;  /* 0x0007c81a01007387 */ /* 0x0001e60000100a00 */
[----:B0-----:R-:W4:Y:S04]  /*51610*/  LDL.64 R26, [R1+0x38] ;  /* 0x00003800011a7983 */ /* 0x001f280000100a00 */
[----:B----4-:R0:W-:Y:S01]  /*51620*/  STL.64 [R1+0x8588], R26 ;  /* 0x0085881a01007387 */ /* 0x0101e20000100a00 */
[----:B------:R-:W4:Y:S02]  /*51630*/  LDL.LU R24, [R1+0xd20] ;  /* 0x000d200001187983 */ /* 0x000f240000300800 */
[----:B------:R-:W4:Y:S01]  /*51640*/  LDL.LU R25, [R1+0xd24] ;  /* 0x000d240001197983 */ /* 0x000f220000300800 */
[----:B0-----:R-:W3:Y:S01]  /*51650*/  LDL.LU R26, [R1+0xd28] ;  /* 0x000d2800011a7983 */ /* 0x001ee20000300800 */
[----:B------:R-:W3:Y:S01]  /*51660*/  LDL.LU R27, [R1+0xd2c] ;  /* 0x000d2c00011b7983 */ /* 0x000ee20000300800 */
[----:B--2---:R-:W-:Y:S02]  /*51670*/  HMMA.16816.F32 R12, R20, R14, R4 ;  /* 0x0000000e140c723c */ /* 0x004fe40000001804 */
[----:B---3--:R-:W-:Y:S01]  /*51680*/  STL.64 [R1+0x8598], R26 ;  /* 0x0085981a01007387 */ /* 0x008fe20000100a00 */
[----:B----4-:R0:W-:Y:S02]  /*51690*/  STL.64 [R1+0x8590], R24 ;  /* 0x0085901801007387 */ /* 0x0101e40000100a00 */
[----:B0-----:R-:W-:-:S02]  /*516a0*/  IMAD.MOV.U32 R24, RZ, RZ, R0 ;  /* 0x000000ffff187224 */ /* 0x001fc400078e0000 */
[----:B------:R-:W-:Y:S01]  /*516b0*/  IMAD.MOV.U32 R25, RZ, RZ, R29 ;  /* 0x000000ffff197224 */ /* 0x000fe200078e001d */
[----:B------:R-:W2:Y:S01]  /*516c0*/  LDL.LU R0, [R1+0x85fc] ;  /* 0x0085fc0001007983 */ /* 0x000ea20000300800 */
[----:B------:R-:W3:Y:S02]  /*516d0*/  LDL.LU R29, [R1+0x85f8] ;  /* 0x0085f800011d7983 */ /* 0x000ee40000300800 */
[----:B------:R-:W4:Y:S02]  /*516e0*/  LDL.LU R26, [R1+0xd18] ;  /* 0x000d1800011a7983 */ /* 0x000f240000300800 */
[----:B------:R-:W4:Y:S02]  /*516f0*/  LDL.LU R27, [R1+0xd1c] ;  /* 0x000d1c00011b7983 */ /* 0x000f240000300800 */
[----:B----4-:R-:W-:Y:S01]  /*51700*/  STL.64 [R1+0x85c8], R26 ;  /* 0x0085c81a01007387 */ /* 0x010fe20000100a00 */
[----:B------:R0:W-:Y:S03]  /*51710*/  STL.64 [R1+0x85c0], R24 ;  /* 0x0085c01801007387 */ /* 0x0001e60000100a00 */
[----:B0-----:R-:W4:Y:S01]  /*51720*/  LDL.LU R24, [R1+0xcf0] ;  /* 0x000cf00001187983 */ /* 0x001f220000300800 */
[----:B------:R-:W4:Y:S02]  /*51730*/  LDL.LU R25, [R1+0xcf4] ;  /* 0x000cf40001197983 */ /* 0x000f240000300800 */
[----:B------:R0:W-:Y:S02]  /*51740*/  STL.64 [R1+0x8500], R18 ;  /* 0x0085001201007387 */ /* 0x0001e40000100a00 */
[----:B0-----:R-:W4:Y:S01]  /*51750*/  LDL.64 R18, [R1+0xc8] ;  /* 0x0000c80001127983 */ /* 0x001f220000100a00 */
[----:B------:R-:W4:Y:S02]  /*51760*/  LDL.LU.64 R6, [R1+0x85f0] ;  /* 0x0085f00001067983 */ /* 0x000f240000300a00 */
[----:B------:R-:W-:Y:S02]  /*51770*/  STL.64 [R1+0x7b0], R12 ;  /* 0x0007b00c01007387 */ /* 0x000fe40000100a00 */
[----:B------:R0:W-:Y:S02]  /*51780*/  STL.64 [R1+0x7b8], R14 ;  /* 0x0007b80e01007387 */ /* 0x0001e40000100a00 */
[----:B0-----:R-:W4:Y:S01]  /*51790*/  LDL.LU.64 R14, [R1+0x85e8] ;  /* 0x0085e800010e7983 */ /* 0x001f220000300a00 */
[----:B------:R-:W4:Y:S02]  /*517a0*/  LDL.LU.64 R12, [R1+0x85e0] ;  /* 0x0085e000010c7983 */ /* 0x000f240000300a00 */
[----:B---3--:R-:W-:-:S02]  /*517b0*/  IMAD.MOV.U32 R26, RZ, RZ, R29 ;  /* 0x000000ffff1a7224 */ /* 0x008fc400078e001d */
[----:B--2---:R-:W-:Y:S02]  /*517c0*/  IMAD.MOV.U32 R27, RZ, RZ, R0 ;  /* 0x000000ffff1b7224 */ /* 0x004fe400078e0000 */
[----:B------:R-:W-:-:S05]  /*517d0*/  IMAD.MOV.U32 R28, RZ, RZ, R10 ;  /* 0x000000ffff1c7224 */ /* 0x000fca00078e000a */
[C---:B----4-:R-:W-:Y:S08]  /*517e0*/  HMMA.16816.F32 R24, R20.reuse, R10, R24 ;  /* 0x0000000a1418723c */ /* 0x050ff00000001818 */
[C---:B------:R-:W-:Y:S01]  /*517f0*/  HMMA.16816.F32 R12, R20.reuse, R6, R12 ;  /* 0x00000006140c723c */ /* 0x040fe2000000180c */
[----:B------:R-:W-:Y:S11]  /*51800*/  IMAD.MOV.U32 R5, RZ, RZ, R7 ;  /* 0x000000ffff057224 */ /* 0x000ff600078e0007 */
[----:B------:R-:W-:Y:S11]  /*51810*/  @!UPT UIADD3 URZ, URZ, URZ, URZ ;  /* 0x0000003f3f3ff290 */ /* 0x000ff6000fffe03f */
[----:B------:R0:W-:Y:S01]  /*51820*/  STL.64 [R1+0x7a0], R12 ;  /* 0x0007a00c01007387 */ /* 0x0001e20000100a00 */
[----:B------:R1:W-:Y:S02]  /*51830*/  STL.64 [R1+0x7a8], R14 ;  /* 0x0007a80e01007387 */ /* 0x0003e40000100a00 */
[----:B0-----:R-:W-:Y:S01]  /*51840*/  IMAD.MOV.U32 R12, RZ, RZ, R6 ;  /* 0x000000ffff0c7224 */ /* 0x001fe200078e0006 */
[----:B-1----:R-:W2:Y:S01]  /*51850*/  LDL.LU.64 R14, [R1+0x85d8] ;  /* 0x0085d800010e7983 */ /* 0x002ea20000300a00 */
[----:B------:R-:W3:Y:S02]  /*51860*/  LDL.LU.64 R6, [R1+0x85d0] ;  /* 0x0085d00001067983 */ /* 0x000ee40000300a00 */
[----:B------:R-:W-:Y:S01]  /*51870*/  STL [R1+0x84cc], R5 ;  /* 0x0084cc0501007387 */ /* 0x000fe20000100800 */
[----:B------:R-:W-:Y:S01]  /*51880*/  STL [R1+0x84c8], R12 ;  /* 0x0084c80c01007387 */ /* 0x000fe20000100800 */
[----:B------:R-:W-:Y:S02]  /*51890*/  STL.64 [R1+0x790], R24 ;  /* 0x0007901801007387 */ /* 0x000fe40000100a00 */
[----:B------:R0:W-:Y:S02]  /*518a0*/  STL.64 [R1+0x798], R26 ;  /* 0x0007981a01007387 */ /* 0x0001e40000100a00 */
[----:B------:R-:W-:Y:S01]  /*518b0*/  IMAD.MOV.U32 R13, RZ, RZ, R11 ;  /* 0x000000ffff0d7224 */ /* 0x000fe200078e000b */
[----:B0-----:R-:W4:Y:S01]  /*518c0*/  LDL.LU.64 R26, [R1+0x85c8] ;  /* 0x0085c800011a7983 */ /* 0x001f220000300a00 */
[----:B------:R-:W4:Y:S02]  /*518d0*/  LDL.LU.64 R24, [R1+0x85c0] ;  /* 0x0085c00001187983 */ /* 0x000f240000300a00 */
[----:B------:R-:W2:Y:S02]  /*518e0*/  LDL.LU.64 R10, [R1+0x85b8] ;  /* 0x0085b800010a7983 */ /* 0x000ea40000300a00 */
[----:B------:R-:W2:Y:S02]  /*518f0*/  LDL.LU.64 R8, [R1+0x85b0] ;  /* 0x0085b00001087983 */ /* 0x000ea40000300a00 */
[C---:B--2---:R-:W-:Y:S11]  /*51900*/  HMMA.16816.F32 R8, R20.reuse, R14, R8 ;  /* 0x0000000e1408723c */ /* 0x044ff60000001808 */
[----:B------:R-:W-:Y:S11]  /*51910*/  @!UPT UIADD3 URZ, URZ, URZ, URZ ;  /* 0x0000003f3f3ff290 */ /* 0x000ff6000fffe03f */
[----:B------:R-:W-:Y:S01]  /*51920*/  @!UPT UIADD3 URZ, URZ, URZ, URZ ;  /* 0x0000003f3f3ff290 */ /* 0x000fe2000fffe03f */
[----:B------:R0:W-:Y:S01]  /*51930*/  STL.64 [R1+0x780], R8 ;  /* 0x0007800801007387 */ /* 0x0001e20000100a00 */
[----:B------:R-:W-:Y:S02]  /*51940*/  IMAD.MOV.U32 R29, RZ, RZ, R10 ;  /* 0x000000ffff1d7224 */ /* 0x000fe400078e000a */
[----:B------:R-:W-:Y:S02]  /*51950*/  IMAD.MOV.U32 R0, RZ, RZ, R11 ;  /* 0x000000ffff007224 */ /* 0x000fe400078e000b */
[----:B------:R-:W4:Y:S04]  /*51960*/  LDL.LU.64 R10, [R1+0x85a8] ;  /* 0x0085a800010a7983 */ /* 0x000f280000300a00 */
[----:B0-----:R-:W2:Y:S01]  /*51970*/  LDL.LU.64 R8, [R1+0x85a0] ;  /* 0x0085a00001087983 */ /* 0x001ea20000300a00 */
[----:B------:R-:W-:Y:S02]  /*51980*/  STL.64 [R1+0x8490], R14 ;  /* 0x0084900e01007387 */ /* 0x000fe40000100a00 */
[----:B------:R0:W-:Y:S02]  /*51990*/  STL [R1+0x8560], R13 ;  /* 0x0085600d01007387 */ /* 0x0001e40000100800 */
[----:B------:R-:W2:Y:S01]  /*519a0*/  LDL.LU R12, [R1+0xd40] ;  /* 0x000d4000010c7983 */ /* 0x000ea20000300800 */
[----:B0-----:R-:W2:Y:S01]  /*519b0*/  LDL.LU R13, [R1+0xd44] ;  /* 0x000d4400010d7983 */ /* 0x001ea20000300800 */
[----:B------:R-:W2:Y:S02]  /*519c0*/  LDL.LU R14, [R1+0xd48] ;  /* 0x000d4800010e7983 */ /* 0x000ea40000300800 */
[----:B------:R-:W2:Y:S02]  /*519d0*/  LDL.LU R15, [R1+0xd4c] ;  /* 0x000d4c00010f7983 */ /* 0x000ea40000300800 */
[----:B------:R-:W-:Y:S01]  /*519e0*/  STL [R1+0x74b4], R0 ;  /* 0x0074b40001007387 */ /* 0x000fe20000100800 */
[----:B------:R-:W-:Y:S01]  /*519f0*/  STL [R1+0x74b0], R29 ;  /* 0x0074b01d01007387 */ /* 0x000fe20000100800 */
[C---:B----4-:R-:W-:Y:S11]  /*51a00*/  HMMA.16816.F32 R24, R20.reuse, R10, R24 ;  /* 0x0000000a1418723c */ /* 0x050ff60000001818 */
[----:B------:R-:W-:Y:S11]  /*51a10*/  @!UPT UIADD3 URZ, URZ, URZ, URZ ;  /* 0x0000003f3f3ff290 */ /* 0x000ff6000fffe03f */
[----:B------:R-:W-:Y:S01]  /*51a20*/  @!UPT UIADD3 URZ, URZ, URZ, URZ ;  /* 0x0000003f3f3ff290 */ /* 0x000fe2000fffe03f */
[----:B------:R-:W-:Y:S01]  /*51a30*/  STL.64 [R1+0x770], R24 ;  /* 0x0007701801007387 */ /* 0x000fe20000100a00 */
[----:B------:R0:W-:Y:S03]  /*51a40*/  STL.64 [R1+0x778], R26 ;  /* 0x0007781a01007387 */ /* 0x0001e60000100a00 */
[----:B0-----:R-:W3:Y:S01]  /*51a50*/  LDL.LU.64 R26, [R1+0x8598] ;  /* 0x00859800011a7983 */ /* 0x001ee20000300a00 */
[----:B------:R-:W3:Y:S02]  /*51a60*/  LDL.LU.64 R24, [R1+0x8590] ;  /* 0x0085900001187983 */ /* 0x000ee40000300a00 */
[----:B------:R-:W-:Y:S02]  /*51a70*/  STL.64 [R1+0x8488], R10 ;  /* 0x0084880a01007387 */ /* 0x000fe40000100a00 */
[----:B--2---:R0:W-:Y:S02]  /*51a80*/  STL.64 [R1+0x8480], R8 ;  /* 0x0084800801007387 */ /* 0x0041e40000100a00 */
[----:B0-----:R-:W2:Y:S01]  /*51a90*/  LDL.LU R8, [R1+0xd30] ;  /* 0x000d300001087983 */ /* 0x001ea20000300800 */
[----:B------:R-:W2:Y:S02]  /*51aa0*/  LDL.LU R9, [R1+0xd34] ;  /* 0x000d340001097983 */ /* 0x000ea40000300800 */
[----:B------:R-:W2:Y:S02]  /*51ab0*/  LDL.LU R10, [R1+0xd38] ;  /* 0x000d3800010a7983 */ /* 0x000ea40000300800 */
[----:B------:R-:W2:Y:S01]  /*51ac0*/  LDL.LU R11, [R1+0xd3c] ;  /* 0x000d3c00010b7983 */ /* 0x000ea20000300800 */
[C---:B---3--:R-:W-:Y:S11]  /*51ad0*/  HMMA.16816.F32 R24, R20.reuse, R6, R24 ;  /* 0x000000061418723c */ /* 0x048ff60000001818 */
[----:B------:R-:W-:Y:S11]  /*51ae0*/  @!UPT UIADD3 URZ, URZ, URZ, URZ ;  /* 0x0000003f3f3ff290 */ /* 0x000ff6000fffe03f */
[----:B------:R-:W-:Y:S01]  /*51af0*/  @!UPT UIADD3 URZ, URZ, URZ, URZ ;  /* 0x0000003f3f3ff290 */ /* 0x000fe2000fffe03f */
[----:B------:R-:W-:Y:S01]  /*51b00*/  STL.64 [R1+0x760], R24 ;  /* 0x0007601801007387 */ /* 0x000fe20000100a00 */
[----:B------:R0:W-:Y:S03]  /*51b10*/  STL.64 [R1+0x768], R26 ;  /* 0x0007681a01007387 */ /* 0x0001e60000100a00 */
[----:B0-----:R-:W2:Y:S01]  /*51b20*/  LDL.LU.64 R26, [R1+0x8588] ;  /* 0x00858800011a7983 */ /* 0x001ea20000300a00 */
[----:B------:R0:W-:Y:S02]  /*51b30*/  STL.64 [R1+0x8478], R6 ;  /* 0x0084780601007387 */ /* 0x0001e40000100a00 */
[----:B0-----:R-:W-:Y:S02]  /*51b40*/  IMAD.MOV.U32 R7, RZ, RZ, R18 ;  /* 0x000000ffff077224 */ /* 0x001fe400078e0012 */
[----:B------:R-:W-:Y:S01]  /*51b50*/  IMAD.MOV.U32 R6, RZ, RZ, R19 ;  /* 0x000000ffff067224 */ /* 0x000fe200078e0013 */
[----:B--2---:R-:W-:Y:S01]  /*51b60*/  HMMA.16816.F32 R8, R20, R26, R8 ;  /* 0x0000001a1408723c */ /* 0x004fe20000001808 */
[----:B------:R-:W-:-:S02]  /*51b70*/  IMAD.MOV.U32 R4, RZ, RZ, R26 ;  /* 0x000000ffff047224 */ /* 0x000fc400078e001a */
[----:B------:R-:W-:Y:S02]  /*51b80*/  IMAD.MOV.U32 R0, RZ, RZ, R27 ;  /* 0x000000ffff007224 */ /* 0x000fe400078e001b */
[----:B------:R-:W0:Y:S11]  /*51b90*/  LDSM.16.MT88.4 R24, [R2+0x4300] ;  /* 0x004300000218783b */ /* 0x000e360000004200 */
[----:B------:R-:W-:Y:S07]  /*51ba0*/  @!UPT UIADD3 URZ, URZ, URZ, URZ ;  /* 0x0000003f3f3ff290 */ /* 0x000fee000fffe03f */
[----:B------:R-:W-:Y:S01]  /*51bb0*/  STL.64 [R1+0x980], R8 ;  /* 0x0009800801007387 */ /* 0x000fe20000100a00 */
[----:B------:R1:W-:Y:S02]  /*51bc0*/  STL.64 [R1+0x988], R10 ;  /* 0x0009880a01007387 */ /* 0x0003e40000100a00 */
[----:B-1----:R-:W-:Y:S01]  /*51bd0*/  HMMA.16816.F32 R8, R20, R18, R12 ;  /* 0x000000121408723c */ /* 0x002fe2000000180c */
[----:B0-----:R0:W-:Y:S01]  /*51be0*/  STL.64 [R1+0x83a0], R26 ;  /* 0x0083a01a01007387 */ /* 0x0011e20000100a00 */
[----:B------:R-:W-:Y:S02]  /*51bf0*/  STL.64 [R1+0x8398], R24 ;  /* 0x0083981801007387 */ /* 0x000fe40000100a00 */
[----:B0-----:R-:W-:Y:S02]  /*51c00*/  IMAD.MOV.U32 R26, RZ, RZ, R16 ;  /* 0x000000ffff1a7224 */ /* 0x001fe400078e0010 */
[----:B------:R-:W-:-:S05]  /*51c10*/  IMAD.MOV.U32 R27, RZ, RZ, R3 ;  /* 0x000000ffff1b7224 */ /* 0x000fca00078e0003 */
[----:B------:R-:W-:Y:S11]  /*51c20*/  STL.64 [R1+0x8548], R26 ;  /* 0x0085481a01007387 */ /* 0x000ff60000100a00 */
[----:B------:R-:W-:Y:S01]  /*51c30*/  @!UPT UIADD3 URZ, URZ, URZ, URZ ;  /* 0x0000003f3f3ff290 */ /* 0x000fe2000fffe03f */
[----:B------:R-:W-:Y:S02]  /*51c40*/  STL.64 [R1+0x970], R8 ;  /* 0x0009700801007387 */ /* 0x000fe40000100a00 */
[----:B------:R-:W-:Y:S02]  /*51c50*/  STL.64 [R1+0x978], R10 ;  /* 0x0009780a01007387 */ /* 0x000fe40000100a00 */
[----:B------:R-:W-:Y:S01]  /*51c60*/  STL.64 [R1+0x8520], R6 ;  /* 0x0085200601007387 */ /* 0x000fe20000100a00 */
[----:B------:R0:W-:Y:S01]  /*51c70*/  STL [R1+0x8518], R4 ;  /* 0x0085180401007387 */ /* 0x0001e20000100800 */
[----:B------:R-:W2:Y:S02]  /*51c80*/  LDL.LU R16, [R1+0xdc0] ;  /* 0x000dc00001107983 */ /* 0x000ea40000300800 */
[----:B------:R-:W2:Y:S02]  /*51c90*/  LDL.LU R17, [R1+0xdc4] ;  /* 0x000dc40001117983 */ /* 0x000ea40000300800 */
[----:B------:R-:W3:Y:S01]  /*51ca0*/  LDL.LU R18, [R1+0xdc8] ;  /* 0x000dc80001127983 */ /* 0x000ee20000300800 */
[----:B------:R-:W3:Y:S04]  /*51cb0*/  LDL.LU R19, [R1+0xdcc] ;  /* 0x000dcc0001137983 */ /* 0x000ee80000300800 */
[----:B0-----:R-:W4:Y:S01]  /*51cc0*/  LDL.LU R4, [R1+0xda0] ;  /* 0x000da00001047983 */ /* 0x001f220000300800 */
        /* <DEDUP_REMOVED lines=19> */
[----:B0-----:R-:W2:Y:S01]  /*51e00*/  LDL.64 R14, [R1+0xb8] ;  /* 0x0000b800010e7983 */ /* 0x001ea20000100a00 */
[----:B------:R0:W-:Y:S02]  /*51e10*/  STL.64 [R1+0x8558], R26 ;  /* 0x0085581a01007387 */ /* 0x0001e40000100a00 */
[----:B------:R1:W-:Y:S01]  /*51e20*/  STL.64 [R1+0x8550], R24 ;  /* 0x0085501801007387 */ /* 0x0003e20000100a00 */
[----:B0-----:R-:W2:Y:S04]  /*51e30*/  LDL.64 R26, [R1+0x98] ;  /* 0x00009800011a7983 */ /* 0x001ea80000100a00 */
[----:B--2---:R0:W-:Y:S01]  /*51e40*/  STL.64 [R1+0x8578], R26 ;  /* 0x0085781a01007387 */ /* 0x0041e20000100a00 */
[----:B-1----:R-:W2:Y:S02]  /*51e50*/  LDL.LU R24, [R1+0xd60] ;  /* 0x000d600001187983 */ /* 0x002ea40000300800 */
[----:B------:R-:W2:Y:S01]  /*51e60*/  LDL.LU R25, [R1+0xd64] ;  /* 0x000d640001197983 */ /* 0x000ea20000300800 */
[----:B0-----:R-:W2:Y:S01]  /*51e70*/  LDL.LU R26, [R1+0xd68] ;  /* 0x000d6800011a7983 */ /* 0x001ea20000300800 */
[----:B------:R-:W2:Y:S02]  /*51e80*/  LDL.LU R27, [R1+0xd6c] ;  /* 0x000d6c00011b7983 */ /* 0x000ea40000300800 */
[----:B------:R0:W-:Y:S02]  /*51e90*/  STL.64 [R1+0x8530], R6 ;  /* 0x0085300601007387 */ /* 0x0001e40000100a00 */
[----:B----4-:R-:W-:Y:S01]  /*51ea0*/  STL.64 [R1+0x8528], R4 ;  /* 0x0085280401007387 */ /* 0x010fe20000100a00 */
[----:B0-----:R-:W4:Y:S01]  /*51eb0*/  LDL.64 R6, [R1+0x78] ;  /* 0x0000780001067983 */ /* 0x001f220000100a00 */
[----:B------:R-:W-:Y:S03]  /*51ec0*/  HMMA.16816.F32 R8, R20, R14, R8 ;  /* 0x0000000e1408723c */ /* 0x000fe60000001808 */
[----:B----4-:R0:W-:Y:S04]  /*51ed0*/  STL.64 [R1+0x8540], R6 ;  /* 0x0085400601007387 */ /* 0x0101e80000100a00 */
[----:B0-----:R-:W4:Y:S01]  /*51ee0*/  LDL.64 R6, [R1+0x88] ;  /* 0x0000880001067983 */ /* 0x001f220000100a00 */
[----:B---3--:R0:W-:Y:S02]  /*51ef0*/  STL.64 [R1+0x8510], R18 ;  /* 0x0085101201007387 */ /* 0x0081e40000100a00 */
[----:B------:R1:W-:Y:S01]  /*51f00*/  STL.64 [R1+0x8508], R16 ;  /* 0x0085081001007387 */ /* 0x0003e20000100a00 */
[----:B0-----:R-:W3:Y:S04]  /*51f10*/  LDL.64 R18, [R1+0x68] ;  /* 0x0000680001127983 */ /* 0x001ee80000100a00 */
[----:B---3--:R0:W-:Y:S01]  /*51f20*/  STL.64 [R1+0x8538], R18 ;  /* 0x0085381201007387 */ /* 0x0081e20000100a00 */
[----:B-1----:R-:W3:Y:S02]  /*51f30*/  LDL.LU R16, [R1+0xd90] ;  /* 0x000d900001107983 */ /* 0x002ee40000300800 */
[----:B------:R-:W3:Y:S01]  /*51f40*/  LDL.LU R17, [R1+0xd94] ;  /* 0x000d940001117983 */ /* 0x000ee20000300800 */
[----:B0-----:R-:W3:Y:S01]  /*51f50*/  LDL.LU R18, [R1+0xd98] ;  /* 0x000d980001127983 */ /* 0x001ee20000300800 */
[----:B------:R-:W3:Y:S03]  /*51f60*/  LDL.LU R19, [R1+0xd9c] ;  /* 0x000d9c0001137983 */ /* 0x000ee60000300800 */
[----:B------:R0:W-:Y:S02]  /*51f70*/  STL.64 [R1+0x960], R8 ;  /* 0x0009600801007387 */ /* 0x0001e40000100a00 */
[----:B------:R1:W-:Y:S02]  /*51f80*/  STL.64 [R1+0x968], R10 ;  /* 0x0009680a01007387 */ /* 0x0003e40000100a00 */
[----:B0-----:R-:W-:-:S02]  /*51f90*/  IMAD.MOV.U32 R9, RZ, RZ, R14 ;  /* 0x000000ffff097224 */ /* 0x001fc400078e000e */
[----:B------:R-:W-:Y:S02]  /*51fa0*/  IMAD.MOV.U32 R8, RZ, RZ, R15 ;  /* 0x000000ffff087224 */ /* 0x000fe400078e000f */
[----:B------:R-:W2:Y:S02]  /*51fb0*/  LDL.LU.64 R14, [R1+0x8580] ;  /* 0x00858000010e7983 */ /* 0x000ea40000300a00 */
[C---:B--2---:R-:W-:Y:S01]  /*51fc0*/  HMMA.16816.F32 R24, R20.reuse, R14, R24 ;  /* 0x0000000e1418723c */ /* 0x044fe20000001818 */
[----:B-1----:R-:W-:Y:S02]  /*51fd0*/  IMAD.MOV.U32 R11, RZ, RZ, R14 ;  /* 0x000000ffff0b7224 */ /* 0x002fe400078e000e */
        /* <DEDUP_REMOVED lines=8> */
[----:B------:R0:W-:Y:S04]  /*52060*/  STL.64 [R1+0x84d0], R8 ;  /* 0x0084d00801007387 */ /* 0x0001e80000100a00 */
        /* <DEDUP_REMOVED lines=13> */
[----:B------:R1:W-:Y:S03]  /*52140*/  STL.64 [R1+0x948], R14 ;  /* 0x0009480e01007387 */ /* 0x0003e60000100a00 */
[----:B0-----:R-:W3:Y:S01]  /*52150*/  LDL.LU R13, [R1+0x8560] ;  /* 0x00856000010d7983 */ /* 0x001ee20000300800 */
[----:B-1----:R-:W-:Y:S02]  /*52160*/  IMAD.MOV.U32 R15, RZ, RZ, R26 ;  /* 0x000000ffff0f7224 */ /* 0x002fe400078e001a */
[----:B------:R-:W-:Y:S02]  /*52170*/  IMAD.MOV.U32 R14, RZ, RZ, R27 ;  /* 0x000000ffff0e7224 */ /* 0x000fe400078e001b */
[----:B------:R-:W4:Y:S01]  /*52180*/  LDL.LU.64 R26, [R1+0x8558] ;  /* 0x00855800011a7983 */ /* 0x000f220000300a00 */
        /* <DEDUP_REMOVED lines=23> */
[----:B------:R1:W-:Y:S02]  /*52300*/  STL.64 [R1+0x918], R6 ;  /* 0x0009180601007387 */ /* 0x0003e40000100a00 */
[----:B0-----:R-:W-:Y:S01]  /*52310*/  IMAD.MOV.U32 R5, RZ, RZ, R18 ;  /* 0x000000ffff057224 */ /* 0x001fe200078e0012 */
[----:B-1----:R-:W2:Y:S01]  /*52320*/  LDL.LU.64 R6, [R1+0x8520] ;  /* 0x0085200001067983 */ /* 0x002ea20000300a00 */
[----:B------:R-:W2:Y:S02]  /*52330*/  LDL.LU R4, [R1+0x8518] ;  /* 0x0085180001047983 */ /* 0x000ea40000300800 */
        /* <DEDUP_REMOVED lines=8> */
[----:B------:R-:W-:Y:S01]  /*523c0*/  STL.64 [R1+0x83b0], R26 ;  /* 0x0083b01a01007387 */ /* 0x000fe20000100a00 */
[----:B----4-:R-:W-:Y:S02]  /*523d0*/  HMMA.16816.F32 R20, R20, R18, R8 ;  /* 0x000000121414723c */ /* 0x010fe40000001808 */
[----:B------:R-:W4:Y:S01]  /*523e0*/  LDL.LU.64 R10, [R1+0x84f8] ;  /* 0x0084f800010a7983 */ /* 0x000f220000300a00 */
[----:B------:R-:W4:Y:S02]  /*523f0*/  LDL.LU.64 R8, [R1+0x84f0] ;  /* 0x0084f00001087983 */ /* 0x000f240000300a00 */
[----:B------:R-:W4:Y:S02]  /*52400*/  LDL.LU.64 R18, [R1+0x84e8] ;  /* 0x0084e80001127983 */ /* 0x000f240000300a00 */
[----:B------:R-:W4:Y:S11]  /*52410*/  LDL.LU.64 R16, [R1+0x84e0] ;  /* 0x0084e00001107983 */ /* 0x000f360000300a00 */
[----:B------:R-:W-:Y:S05]  /*52420*/  @!UPT UIADD3 URZ, URZ, URZ, URZ ;  /* 0x0000003f3f3ff290 */ /* 0x000fea000fffe03f */
[----:B------:R-:W-:Y:S01]  /*52430*/  STL.64 [R1+0x750], R20 ;  /* 0x0007501401007387 */ /* 0x000fe20000100a00 */
[----:B------:R-:W-:Y:S02]  /*52440*/  STL.64 [R1+0x758], R22 ;  /* 0x0007581601007387 */ /* 0x000fe40000100a00 */
[----:B------:R-:W0:Y:S02]  /*52450*/  LDSM.16.MT88.4 R20, [R2+0x4380] ;  /* 0x004380000214783b */ /* 0x000e240000004200 */
[----:B0-----:R0:W-:Y:S02]  /*52460*/  STL.64 [R1+0x82b0], R22 ;  /* 0x0082b01601007387 */ /* 0x0011e40000100a00 */
[----:B------:R-:W-:Y:S02]  /*52470*/  STL.64 [R1+0x82a8], R20 ;  /* 0x0082a81401007387 */ /* 0x000fe40000100a00 */
[----:B0-----:R-:W2:Y:S04]  /*52480*/  LDL.LU.64 R22, [R1+0x48] ;  /* 0x0000480001167983 */ /* 0x001ea80000300a00 */
[----:B--2---:R0:W-:Y:S04]  /*52490*/  STL.64 [R1+0x83a8], R22 ;  /* 0x0083a81601007387 */ /* 0x0041e80000100a00 */
[----:B0-----:R-:W4:Y:S04]  /*524a0*/  LDL R22, [R1+0x28] ;  /* 0x0000280001167983 */ /* 0x001f280000100800 */
[----:B------:R-:W4:Y:S01]  /*524b0*/  LDL R23, [R1+0x2c] ;  /* 0x00002c0001177983 */ /* 0x000f220000100800 */
[----:B------:R-:W-:Y:S02]  /*524c0*/  STL [R1+0x7b58], R2 ;  /* 0x007b580201007387 */ /* 0x000fe40000100800 */
[----:B------:R-:W-:-:S02]  /*524d0*/  IMAD.MOV.U32 R26, RZ, RZ, R5 ;  /* 0x000000ffff1a7224 */ /* 0x000fc400078e0005 */
[----:B------:R-:W-:Y:S01]  /*524e0*/  IMAD.MOV.U32 R27, RZ, RZ, R12 ;  /* 0x000000ffff1b7224 */ /* 0x000fe200078e000c */
[----:B----4-:R-:W-:Y:S01]  /*524f0*/  HMMA.16816.F32 R20, R16, R22, R8 ;  /* 0x000000161014723c */ /* 0x010fe20000001808 */
[----:B------:R-:W2:Y:S01]  /*52500*/  LDL.LU.64 R10, [R1+0x84d8] ;  /* 0x0084d800010a7983 */ /* 0x000ea20000300a00 */
[----:B------:R-:W4:Y:S02]  /*52510*/  LDL.LU.64 R8, [R1+0x84d0] ;  /* 0x0084d00001087983 */ /* 0x000f240000300a00 */
[----:B------:R-:W2:Y:S11]  /*52520*/  LDL.LU R5, [R1+0x84cc] ;  /* 0x0084cc0001057983 */ /* 0x000eb60000300800 */
[----:B------:R-:W-:Y:S08]  /*52530*/  @!UPT UIADD3 URZ, URZ, URZ, URZ ;  /* 0x0000003f3f3ff290 */ /* 0x000ff0000fffe03f */
[----:B------:R0:W-:Y:S01]  /*52540*/  STL.64 [R1+0x740], R20 ;  /* 0x0007401401007387 */ /* 0x0001e20000100a00 */
[----:B------:R1:W-:Y:S02]  /*52550*/  STL.64 [R1+0x748], R22 ;  /* 0x0007481601007387 */ /* 0x0003e40000100a00 */
[----:B------:R-:W2:Y:S02]  /*52560*/  LDL.LU R12, [R1+0x84c8] ;  /* 0x0084c800010c7983 */ /* 0x000ea40000300800 */
[----:B------:R3:W-:Y:S01]  /*52570*/  STL.64 [R1+0x83c8], R26 ;  /* 0x0083c81a01007387 */ /* 0x0007e20000100a00 */
[----:B0-----:R-:W2:Y:S01]  /*52580*/  LDL.LU R20, [R1+0xec0] ;  /* 0x000ec00001147983 */ /* 0x001ea20000300800 */
[----:B------:R-:W2:Y:S02]  /*52590*/  LDL.LU R21, [R1+0xec4] ;  /* 0x000ec40001157983 */ /* 0x000ea40000300800 */
[----:B-1----:R-:W2:Y:S02]  /*525a0*/  LDL.LU R22, [R1+0xec8] ;  /* 0x000ec80001167983 */ /* 0x002ea40000300800 */
[----:B------:R-:W2:Y:S02]  /*525b0*/  LDL.LU R23, [R1+0xecc] ;  /* 0x000ecc0001177983 */ /* 0x000ea40000300800 */
[----:B---3--:R-:W-:-:S02]  /*525c0*/  IMAD.MOV.U32 R26, RZ, RZ, R3 ;  /* 0x000000ffff1a7224 */ /* 0x008fc400078e0003 */
[----:B------:R-:W-:Y:S01]  /*525d0*/  IMAD.MOV.U32 R27, RZ, RZ, R29 ;  /* 0x000000ffff1b7224 */ /* 0x000fe200078e001d */
[----:B------:R-:W3:Y:S04]  /*525e0*/  LDL.LU R3, [R1+0x84c4] ;  /* 0x0084c40001037983 */ /* 0x000ee80000300800 */
        /* <DEDUP_REMOVED lines=34> */
[----:B----4-:R-:W-:-:S02]  /*52810*/  IMAD.MOV.U32 R26, RZ, RZ, R9 ;  /* 0x000000ffff1a7224 */ /* 0x010fc400078e0009 */
[----:B------:R-:W-:-:S05]  /*52820*/  IMAD.MOV.U32 R27, RZ, RZ, R8 ;  /* 0x000000ffff1b7224 */ /* 0x000fca00078e0008 */
[----:B------:R0:W-:Y:S02]  /*52830*/  STL.64 [R1+0x8440], R26 ;  /* 0x0084401a01007387 */ /* 0x0001e40000100a00 */
[----:B0-----:R-:W-:Y:S02]  /*52840*/  IMAD.MOV.U32 R26, RZ, RZ, R7 ;  /* 0x000000ffff1a7224 */ /* 0x001fe400078e0007 */
[----:B------:R-:W-:-:S05]  /*52850*/  IMAD.MOV.U32 R27, RZ, RZ, R6 ;  /* 0x000000ffff1b7224 */ /* 0x000fca00078e0006 */
[----:B------:R-:W-:Y:S04]  /*52860*/  STL.64 [R1+0x8458], R26 ;  /* 0x0084581a01007387 */ /* 0x000fe80000100a00 */
[----:B--2---:R-:W-:Y:S01]  /*52870*/  STL.64 [R1+0x8420], R22 ;  /* 0x0084201601007387 */ /* 0x004fe20000100a00 */
[----:B------:R0:W-:Y:S03]  /*52880*/  STL.64 [R1+0x8418], R20 ;  /* 0x0084181401007387 */ /* 0x0001e60000100a00 */
[----:B0-----:R-:W2:Y:S01]  /*52890*/  LDL.LU R20, [R1+0xe60] ;  /* 0x000e600001147983 */ /* 0x001ea20000300800 */
[----:B------:R-:W2:Y:S02]  /*528a0*/  LDL.LU R21, [R1+0xe64] ;  /* 0x000e640001157983 */ /* 0x000ea40000300800 */
[----:B------:R-:W4:Y:S02]  /*528b0*/  LDL.LU R22, [R1+0xe68] ;  /* 0x000e680001167983 */ /* 0x000f240000300800 */
[----:B------:R-:W4:Y:S01]  /*528c0*/  LDL.LU R23, [R1+0xe6c] ;  /* 0x000e6c0001177983 */ /* 0x000f220000300800 */
[----:B------:R-:W2:Y:S01]  /*528d0*/  LDL.LU R8, [R1+0xe00] ;  /* 0x000e000001087983 */ /* 0x000ea20000300800 */
[----:B------:R-:W2:Y:S02]  /*528e0*/  LDL.LU R9, [R1+0xe04] ;  /* 0x000e040001097983 */ /* 0x000ea40000300800 */
[----:B------:R-:W2:Y:S02]  /*528f0*/  LDL.LU R10, [R1+0xe08] ;  /* 0x000e0800010a7983 */ /* 0x000ea40000300800 */
[----:B------:R-:W2:Y:S02]  /*52900*/  LDL.LU R11, [R1+0xe0c] ;  /* 0x000e0c00010b7983 */ /* 0x000ea40000300800 */
[----:B------:R-:W-:-:S02]  /*52910*/  IMAD.MOV.U32 R14, RZ, RZ, R28 ;  /* 0x000000ffff0e7224 */ /* 0x000fc400078e001c */
[----:B------:R-:W-:Y:S01]  /*52920*/  IMAD.MOV.U32 R15, RZ, RZ, R13 ;  /* 0x000000ffff0f7224 */ /* 0x000fe200078e000d */
[----:B--2---:R-:W-:Y:S01]  /*52930*/  STL.64 [R1+0x84a0], R10 ;  /* 0x0084a00a01007387 */ /* 0x004fe20000100a00 */
[----:B------:R0:W-:Y:S02]  /*52940*/  STL.64 [R1+0x8498], R8 ;  /* 0x0084980801007387 */ /* 0x0001e40000100a00 */
[----:B------:R-:W2:Y:S02]  /*52950*/  LDL.LU R28, [R1+0x84c0] ;  /* 0x0084c000011c7983 */ /* 0x000ea40000300800 */
[----:B------:R1:W-:Y:S01]  /*52960*/  STL.64 [R1+0x84a8], R14 ;  /* 0x0084a80e01007387 */ /* 0x0003e20000100a00 */
[----:B0-----:R-:W2:Y:S01]  /*52970*/  LDL.LU R8, [R1+0xdf0] ;  /* 0x000df00001087983 */ /* 0x001ea20000300800 */
[----:B------:R-:W2:Y:S02]  /*52980*/  LDL.LU R9, [R1+0xdf4] ;  /* 0x000df40001097983 */ /* 0x000ea40000300800 */
[----:B------:R-:W2:Y:S02]  /*52990*/  LDL.LU R10, [R1+0xdf8] ;  /* 0x000df800010a7983 */ /* 0x000ea40000300800 */
[----:B------:R-:W2:Y:S02]  /*529a0*/  LDL.LU R11, [R1+0xdfc] ;  /* 0x000dfc00010b7983 */ /* 0x000ea40000300800 */
[----:B------:R-:W-:-:S02]  /*529b0*/  IMAD.MOV.U32 R26, RZ, RZ, R4 ;  /* 0x000000ffff1a7224 */ /* 0x000fc400078e0004 */
[----:B------:R-:W-:Y:S02]  /*529c0*/  IMAD.MOV.U32 R27, RZ, RZ, R0 ;  /* 0x000000ffff1b7224 */ /* 0x000fe400078e0000 */
[----:B-1----:R-:W-:Y:S01]  /*529d0*/  IMAD.MOV.U32 R15, RZ, RZ, R5 ;  /* 0x000000ffff0f7224 */ /* 0x002fe200078e0005 */
        /* <DEDUP_REMOVED lines=9> */
[----:B------:R-:W2:Y:S01]  /*52a70*/  LDL.LU R7, [R1+0xe1c] ;  /* 0x000e1c0001077983 */ /* 0x000ea20000300800 */
[----:B------:R0:W-:Y:S01]  /*52a80*/  STL.64 [R1+0x8470], R26 ;  /* 0x0084701a01007387 */ /* 0x0001e20000100a00 */
[----:B------:R-:W2:Y:S02]  /*52a90*/  LDL.LU R24, [R1+0xe20] ;  /* 0x000e200001187983 */ /* 0x000ea40000300800 */
[----:B------:R-:W2:Y:S01]  /*52aa0*/  LDL.LU R25, [R1+0xe24] ;  /* 0x000e240001197983 */ /* 0x000ea20000300800 */
[----:B0-----:R-:W2:Y:S01]  /*52ab0*/  LDL.LU R26, [R1+0xe28] ;  /* 0x000e2800011a7983 */ /* 0x001ea20000300800 */
[----:B------:R-:W2:Y:S02]  /*52ac0*/  LDL.LU R27, [R1+0xe2c] ;  /* 0x000e2c00011b7983 */ /* 0x000ea40000300800 */
[----:B----4-:R-:W-:Y:S02]  /*52ad0*/  STL.64 [R1+0x8438], R22 ;  /* 0x0084381601007387 */ /* 0x010fe40000100a00 */
[----:B------:R0:W-:Y:S02]  /*52ae0*/  STL.64 [R1+0x8430], R20 ;  /* 0x0084301401007387 */ /* 0x0001e40000100a00 */
[----:B0-----:R-:W4:Y:S01]  /*52af0*/  LDL.LU R20, [R1+0xe50] ;  /* 0x000e500001147983 */ /* 0x001f220000300800 */
[----:B------:R-:W4:Y:S02]  /*52b00*/  LDL.LU R21, [R1+0xe54] ;  /* 0x000e540001157983 */ /* 0x000f240000300800 */
[----:B------:R-:W2:Y:S02]  /*52b10*/  LDL.LU R22, [R1+0xe58] ;  /* 0x000e580001167983 */ /* 0x000ea40000300800 */
[----:B------:R-:W2:Y:S02]  /*52b20*/  LDL.LU R23, [R1+0xe5c] ;  /* 0x000e5c0001177983 */ /* 0x000ea40000300800 */
[----:B------:R-:W-:Y:S01]  /*52b30*/  IMAD.MOV.U32 R14, RZ, RZ, R12 ;  /* 0x000000ffff0e7224 */ /* 0x000fe200078e000c */
[----:B--2---:R-:W-:Y:S01]  /*52b40*/  STL.64 [R1+0x8450], R22 ;  /* 0x0084501601007387 */ /* 0x004fe20000100a00 */
[----:B----4-:R0:W-:Y:S03]  /*52b50*/  STL.64 [R1+0x8448], R20 ;  /* 0x0084481401007387 */ /* 0x0101e60000100a00 */
[----:B0-----:R-:W2:Y:S01]  /*52b60*/  LDL.LU R20, [R1+0xe40] ;  /* 0x000e400001147983 */ /* 0x001ea20000300800 */
[----:B------:R-:W2:Y:S02]  /*52b70*/  LDL.LU R21, [R1+0xe44] ;  /* 0x000e440001157983 */ /* 0x000ea40000300800 */
[----:B------:R-:W4:Y:S02]  /*52b80*/  LDL.LU R22, [R1+0xe48] ;  /* 0x000e480001167983 */ /* 0x000f240000300800 */
[----:B------:R-:W4:Y:S01]  /*52b90*/  LDL.LU R23, [R1+0xe4c] ;  /* 0x000e4c0001177983 */ /* 0x000f220000300800 */
[C---:B------:R-:W-:Y:S01]  /*52ba0*/  HMMA.16816.F32 R12, R16.reuse, R14, R8 ;  /* 0x0000000e100c723c */ /* 0x040fe20000001808 */
[----:B----4-:R-:W-:Y:S01]  /*52bb0*/  STL.64 [R1+0x8468], R22 ;  /* 0x0084681601007387 */ /* 0x010fe20000100a00 */
[----:B--2---:R0:W-:Y:S03]  /*52bc0*/  STL.64 [R1+0x8460], R20 ;  /* 0x0084601401007387 */ /* 0x0041e60000100a00 */
[----:B0-----:R-:W2:Y:S01]  /*52bd0*/  LDL.LU R20, [R1+0xe30] ;  /* 0x000e300001147983 */ /* 0x001ea20000300800 */
[----:B------:R-:W2:Y:S02]  /*52be0*/  LDL.LU R21, [R1+0xe34] ;  /* 0x000e340001157983 */ /* 0x000ea40000300800 */
[----:B------:R-:W2:Y:S02]  /*52bf0*/  LDL.LU R22, [R1+0xe38] ;  /* 0x000e380001167983 */ /* 0x000ea40000300800 */
[----:B------:R-:W2:Y:S01]  /*52c00*/  LDL.LU R23, [R1+0xe3c] ;  /* 0x000e3c0001177983 */ /* 0x000ea20000300800 */
[----:B------:R-:W4:Y:S01]  /*52c10*/  LDL.LU.64 R10, [R1+0x84b8] ;  /* 0x0084b800010a7983 */ /* 0x000f220000300a00 */
[----:B------:R-:W4:Y:S11]  /*52c20*/  LDL.LU.64 R8, [R1+0x84b0] ;  /* 0x0084b00001087983 */ /* 0x000f360000300a00 */
[----:B------:R-:W-:Y:S02]  /*52c30*/  STL.64 [R1+0x730], R12 ;  /* 0x0007300c01007387 */ /* 0x000fe40000100a00 */
[----:B------:R0:W-:Y:S02]  /*52c40*/  STL.64 [R1+0x738], R14 ;  /* 0x0007380e01007387 */ /* 0x0001e40000100a00 */
[----:B0-----:R-:W4:Y:S02]  /*52c50*/  LDL.LU.64 R14, [R1+0x84a8] ;  /* 0x0084a800010e7983 */ /* 0x001f240000300a00 */
[C---:B----4-:R-:W-:Y:S02]  /*52c60*/  HMMA.16816.F32 R12, R16.reuse, R14, R8 ;  /* 0x0000000e100c723c */ /* 0x050fe40000001808 */
[----:B------:R-:W4:Y:S01]  /*52c70*/  LDL.LU.64 R10, [R1+0x84a0] ;  /* 0x0084a000010a7983 */ /* 0x000f220000300a00 */
[----:B------:R-:W4:Y:S11]  /*52c80*/  LDL.LU.64 R8, [R1+0x8498] ;  /* 0x0084980001087983 */ /* 0x000f360000300a00 */
[----:B------:R-:W-:Y:S09]  /*52c90*/  @!UPT UIADD3 URZ, URZ, URZ, URZ ;  /* 0x0000003f3f3ff290 */ /* 0x000ff2000fffe03f */
[----:B------:R-:W-:Y:S01]  /*52ca0*/  STL.64 [R1+0x720], R12 ;  /* 0x0007200c01007387 */ /* 0x000fe20000100a00 */
[----:B------:R0:W-:Y:S03]  /*52cb0*/  STL.64 [R1+0x728], R14 ;  /* 0x0007280e01007387 */ /* 0x0001e60000100a00 */
[----:B0-----:R-:W4:Y:S02]  /*52cc0*/  LDL.LU.64 R14, [R1+0x8490] ;  /* 0x00849000010e7983 */ /* 0x001f240000300a00 */
[C---:B----4-:R-:W-:Y:S11]  /*52cd0*/  HMMA.16816.F32 R8, R16.reuse, R14, R8 ;  /* 0x0000000e1008723c */ /* 0x050ff60000001808 */
        /* <DEDUP_REMOVED lines=10> */
[----:B------:R-:W-:Y:S01]  /*52d80*/  IMAD.MOV.U32 R15, RZ, RZ, R28 ;  /* 0x000000ffff0f7224 */ /* 0x000fe200078e001c */
[C---:B----4-:R-:W-:Y:S11]  /*52d90*/  HMMA.16816.F32 R4, R16.reuse, R10, R4 ;  /* 0x0000000a1004723c */ /* 0x050ff60000001804 */
[----:B------:R-:W-:Y:S11]  /*52da0*/  @!UPT UIADD3 URZ, URZ, URZ, URZ ;  /* 0x0000003f3f3ff290 */ /* 0x000ff6000fffe03f */
[----:B------:R-:W-:Y:S01]  /*52db0*/  @!UPT UIADD3 URZ, URZ, URZ, URZ ;  /* 0x0000003f3f3ff290 */ /* 0x000fe2000fffe03f */
[----:B------:R-:W-:Y:S01]  /*52dc0*/  STL.64 [R1+0x700], R4 ;  /* 0x0007000401007387 */ /* 0x000fe20000100a00 */
[----:B------:R0:W-:Y:S02]  /*52dd0*/  STL [R1+0x708], R6 ;  /* 0x0007080601007387 */ /* 0x0001e40000100800 */
[----:B------:R-:W-:Y:S02]  /*52de0*/  IMAD.MOV.U32 R28, RZ, RZ, R7 ;  /* 0x000000ffff1c7224 */ /* 0x000fe400078e0007 */
[----:B0-----:R-:W4:Y:S01]  /*52df0*/  LDL.LU.64 R6, [R1+0x8478] ;  /* 0x0084780001067983 */ /* 0x001f220000300a00 */
[----:B------:R0:W-:Y:S02]  /*52e00*/  STL.64 [R1+0x8380], R10 ;  /* 0x0083800a01007387 */ /* 0x0001e40000100a00 */
[----:B--2---:R-:W-:Y:S01]  /*52e10*/  STL.64 [R1+0x8378], R8 ;  /* 0x0083780801007387 */ /* 0x004fe20000100a00 */
[----:B0-----:R-:W2:Y:S01]  /*52e20*/  LDL.LU.64 R10, [R1+0x18] ;  /* 0x00001800010a7983 */ /* 0x001ea20000300a00 */
[C---:B----4-:R-:W-:Y:S03]  /*52e30*/  HMMA.16816.F32 R24, R16.reuse, R6, R24 ;  /* 0x000000061018723c */ /* 0x050fe60000001818 */
[----:B--2---:R0:W-:Y:S04]  /*52e40*/  STL.64 [R1+0x8390], R10 ;  /* 0x0083900a01007387 */ /* 0x0041e80000100a00 */
[----:B0-----:R-:W2:Y:S01]  /*52e50*/  LDL.LU.64 R10, [R1+0x28] ;  /* 0x00002800010a7983 */ /* 0x001ea20000300a00 */
[----:B------:R-:W-:Y:S11]  /*52e60*/  STL [R1+0x7318], R28 ;  /* 0x0073181c01007387 */ /* 0x000ff60000100800 */
[----:B------:R-:W-:Y:S04]  /*52e70*/  @!UPT UIADD3 URZ, URZ, URZ, URZ ;  /* 0x0000003f3f3ff290 */ /* 0x000fe8000fffe03f */
[----:B------:R-:W-:Y:S02]  /*52e80*/  STL.64 [R1+0x6f0], R24 ;  /* 0x0006f01801007387 */ /* 0x000fe40000100a00 */
[----:B------:R0:W-:Y:S02]  /*52e90*/  STL.64 [R1+0x6f8], R26 ;  /* 0x0006f81a01007387 */ /* 0x0001e40000100a00 */
[----:B0-----:R-:W4:Y:S01]  /*52ea0*/  LDL.LU.64 R26, [R1+0x8470] ;  /* 0x00847000011a7983 */ /* 0x001f220000300a00 */
[----:B------:R0:W-:Y:S02]  /*52eb0*/  STL.64 [R1+0x8370], R6 ;  /* 0x0083700601007387 */ /* 0x0001e40000100a00 */
[----:B------:R-:W2:Y:S02]  /*52ec0*/  LDL.LU R4, [R1+0xee0] ;  /* 0x000ee00001047983 */ /* 0x000ea40000300800 */
[----:B------:R-:W2:Y:S01]  /*52ed0*/  LDL.LU R5, [R1+0xee4] ;  /* 0x000ee40001057983 */ /* 0x000ea20000300800 */
[----:B0-----:R-:W2:Y:S01]  /*52ee0*/  LDL.LU R6, [R1+0xee8] ;  /* 0x000ee80001067983 */ /* 0x001ea20000300800 */
[----:B------:R-:W2:Y:S01]  /*52ef0*/  LDL.LU R7, [R1+0xeec] ;  /* 0x000eec0001077983 */ /* 0x000ea20000300800 */
[C---:B----4-:R-:W-:Y:S02]  /*52f00*/  HMMA.16816.F32 R24, R16.reuse, R26, R20 ;  /* 0x0000001a1018723c */ /* 0x050fe40000001814 */
[----:B------:R-:W4:Y:S01]  /*52f10*/  LDL.LU.64 R22, [R1+0x8468] ;  /* 0x0084680001167983 */ /* 0x000f220000300a00 */
[----:B------:R-:W4:Y:S11]  /*52f20*/  LDL.LU.64 R20, [R1+0x8460] ;  /* 0x0084600001147983 */ /* 0x000f360000300a00 */
[----:B------:R-:W-:Y:S09]  /*52f30*/  @!UPT UIADD3 URZ, URZ, URZ, URZ ;  /* 0x0000003f3f3ff290 */ /* 0x000ff2000fffe03f */
[----:B------:R-:W-:Y:S01]  /*52f40*/  STL.64 [R1+0x8f0], R24 ;  /* 0x0008f01801007387 */ /* 0x000fe20000100a00 */
[----:B------:R0:W-:Y:S03]  /*52f50*/  STL.64 [R1+0x8f8], R26 ;  /* 0x0008f81a01007387 */ /* 0x0001e60000100a00 */
        /* <DEDUP_REMOVED lines=51> */
[----:B------:R-:W4:Y:S11]  /*53290*/  LDL.LU.64 R22, [R1+0x83a8] ;  /* 0x0083a80001167983 */ /* 0x000f360000300a00 */
[----:B------:R-:W-:Y:S10]  /*532a0*/  @!UPT UIADD3 URZ, URZ, URZ, URZ ;  /* 0x0000003f3f3ff290 */ /* 0x000ff4000fffe03f */
[----:B------:R-:W-:Y:S01]  /*532b0*/  STL.64 [R1+0x870], R24 ;  /* 0x0008701801007387 */ /* 0x000fe20000100a00 */
[----:B------:R0:W-:Y:S03]  /*532c0*/  STL.64 [R1+0x878], R26 ;  /* 0x0008781a01007387 */ /* 0x0001e60000100a00 */
[----:B0-----:R-:W2:Y:S01]  /*532d0*/  LDL.LU.64 R26, [R1+0x83a0] ;  /* 0x0083a000011a7983 */ /* 0x001ea20000300a00 */
[----:B------:R-:W2:Y:S01]  /*532e0*/  LDL.LU.64 R24, [R1+0x8398] ;  /* 0x0083980001187983 */ /* 0x000ea20000300a00 */
[----:B----4-:R-:W-:Y:S02]  /*532f0*/  HMMA.16816.F32 R12, R16, R22, R12 ;  /* 0x00000016100c723c */ /* 0x010fe4000000180c */
[----:B------:R-:W2:Y:S11]  /*53300*/  LDL.LU R16, [R1+0xed0] ;  /* 0x000ed00001107983 */ /* 0x000eb60000300800 */
[----:B------:R-:W-:Y:S10]  /*53310*/  @!UPT UIADD3 URZ, URZ, URZ, URZ ;  /* 0x0000003f3f3ff290 */ /* 0x000ff4000fffe03f */
[----:B------:R-:W-:Y:S01]  /*53320*/  STL.64 [R1+0x6e0], R12 ;  /* 0x0006e00c01007387 */ /* 0x000fe20000100a00 */
[----:B------:R0:W-:Y:S02]  /*53330*/  STL.64 [R1+0x6e8], R14 ;  /* 0x0006e80e01007387 */ /* 0x0001e40000100a00 */
[----:B------:R-:W2:Y:S02]  /*53340*/  LDL.LU R17, [R1+0xed4] ;  /* 0x000ed40001117983 */ /* 0x000ea40000300800 */
[----:B------:R-:W2:Y:S01]  /*53350*/  LDL.LU R18, [R1+0xed8] ;  /* 0x000ed80001127983 */ /* 0x000ea20000300800 */
[----:B------:R-:W2:Y:S04]  /*53360*/  LDL.LU R19, [R1+0xedc] ;  /* 0x000edc0001137983 */ /* 0x000ea80000300800 */
[----:B0-----:R-:W4:Y:S01]  /*53370*/  LDL.LU.64 R14, [R1+0x8] ;  /* 0x00000800010e7983 */ /* 0x001f220000300a00 */
[----:B------:R0:W-:Y:S02]  /*53380*/  STL.64 [R1+0x82c0], R22 ;  /* 0x0082c01601007387 */ /* 0x0001e40000100a00 */
[----:B------:R-:W4:Y:S02]  /*53390*/  LDL.LU R20, [R1+0xef0] ;  /* 0x000ef00001147983 */ /* 0x000f240000300800 */
[----:B------:R-:W4:Y:S01]  /*533a0*/  LDL.LU R21, [R1+0xef4] ;  /* 0x000ef40001157983 */ /* 0x000f220000300800 */
[----:B0-----:R-:W4:Y:S01]  /*533b0*/  LDL.LU R22, [R1+0xef8] ;  /* 0x000ef80001167983 */ /* 0x001f220000300800 */
[----:B------:R-:W4:Y:S01]  /*533c0*/  LDL.LU R23, [R1+0xefc] ;  /* 0x000efc0001177983 */ /* 0x000f220000300800 */
[C---:B--2---:R-:W-:Y:S11]  /*533d0*/  HMMA.16816.F32 R16, R24.reuse, R10, R16 ;  /* 0x0000000a1810723c */ /* 0x044ff60000001810 */
[----:B------:R-:W-:Y:S11]  /*533e0*/  @!UPT UIADD3 URZ, URZ, URZ, URZ ;  /* 0x0000003f3f3ff290 */ /* 0x000ff6000fffe03f */
[----:B------:R-:W-:Y:S01]  /*533f0*/  @!UPT UIADD3 URZ, URZ, URZ, URZ ;  /* 0x0000003f3f3ff290 */ /* 0x000fe2000fffe03f */
[----:B------:R0:W-:Y:S01]  /*53400*/  STL.64 [R1+0x6d0], R16 ;  /* 0x0006d01001007387 */ /* 0x0001e20000100a00 */
[----:B------:R1:W-:Y:S02]  /*53410*/  STL.64 [R1+0x6d8], R18 ;  /* 0x0006d81201007387 */ /* 0x0003e40000100a00 */
[----:B0-----:R-:W-:Y:S02]  /*53420*/  IMAD.MOV.U32 R17, RZ, RZ, R10 ;  /* 0x000000ffff117224 */ /* 0x001fe400078e000a */
[----:B------:R-:W-:Y:S02]  /*53430*/  IMAD.MOV.U32 R16, RZ, RZ, R11 ;  /* 0x000000ffff107224 */ /* 0x000fe400078e000b */
[----:B------:R-:W2:Y:S02]  /*53440*/  LDL.LU.64 R10, [R1+0x8390] ;  /* 0x00839000010a7983 */ /* 0x000ea40000300a00 */
[----:B--2---:R-:W-:Y:S01]  /*53450*/  HMMA.16816.F32 R4, R24, R10, R4 ;  /* 0x0000000a1804723c */ /* 0x004fe20000001804 */
[----:B-1----:R-:W-:-:S02]  /*53460*/  IMAD.MOV.U32 R19, RZ, RZ, R10 ;  /* 0x000000ffff137224 */ /* 0x002fc400078e000a */
        /* <DEDUP_REMOVED lines=8> */
[----:B------:R-:W2:Y:S02]  /*534f0*/  LDL.LU R18, [R1+0xf68] ;  /* 0x000f680001127983 */ /* 0x000ea40000300800 */
[----:B------:R-:W2:Y:S01]  /*53500*/  LDL.LU R19, [R1+0xf6c] ;  /* 0x000f6c0001137983 */ /* 0x000ea20000300800 */
        /* <DEDUP_REMOVED lines=8> */
[----:B--2---:R0:W-:Y:S01]  /*53590*/  STL.64 [R1+0x8328], R18 ;  /* 0x0083281201007387 */ /* 0x0041e20000100a00 */
[----:B------:R-:W-:Y:S03]  /*535a0*/  STL.64 [R1+0x8320], R16 ;  /* 0x0083201001007387 */ /* 0x000fe60000100a00 */
[----:B0-----:R-:W2:Y:S04]  /*535b0*/  LDL.LU.64 R18, [R1+0xb8] ;  /* 0x0000b80001127983 */ /* 0x001ea80000300a00 */
[----:B--2---:R0:W-:Y:S04]  /*535c0*/  STL.64 [R1+0x8338], R18 ;  /* 0x0083381201007387 */ /* 0x0041e80000100a00 */
[----:B0-----:R-:W2:Y:S01]  /*535d0*/  LDL.LU.64 R18, [R1+0xc8] ;  /* 0x0000c80001127983 */ /* 0x001ea20000300a00 */
[----:B----4-:R-:W-:Y:S03]  /*535e0*/  HMMA.16816.F32 R20, R24, R14, R20 ;  /* 0x0000000e1814723c */ /* 0x010fe60000001814 */
[----:B--2---:R0:W-:Y:S04]  /*535f0*/  STL.64 [R1+0x8350], R18 ;  /* 0x0083501201007387 */ /* 0x0041e80000100a00 */
[----:B0-----:R-:W2:Y:S04]  /*53600*/  LDL.LU.64 R18, [R1+0x38] ;  /* 0x0000380001127983 */ /* 0x001ea80000300a00 */
[----:B--2---:R0:W-:Y:S01]  /*53610*/  STL.64 [R1+0x8368], R18 ;  /* 0x0083681201007387 */ /* 0x0041e20000100a00 */
[----:B------:R-:W2:Y:S02]  /*53620*/  LDL.LU R16, [R1+0xf20] ;  /* 0x000f200001107983 */ /* 0x000ea40000300800 */
[----:B------:R-:W2:Y:S01]  /*53630*/  LDL.LU R17, [R1+0xf24] ;  /* 0x000f240001117983 */ /* 0x000ea20000300800 */
[----:B0-----:R-:W2:Y:S01]  /*53640*/  LDL.LU R18, [R1+0xf28] ;  /* 0x000f280001127983 */ /* 0x001ea20000300800 */
[----:B------:R-:W2:Y:S07]  /*53650*/  LDL.LU R19, [R1+0xf2c] ;  /* 0x000f2c0001137983 */ /* 0x000eae0000300800 */
[----:B------:R0:W-:Y:S02]  /*53660*/  STL.64 [R1+0x6b0], R20 ;  /* 0x0006b01401007387 */ /* 0x0001e40000100a00 */
[----:B------:R-:W-:Y:S02]  /*53670*/  STL.64 [R1+0x6b8], R22 ;  /* 0x0006b81601007387 */ /* 0x000fe40000100a00 */
[----:B0-----:R-:W-:-:S02]  /*53680*/  IMAD.MOV.U32 R21, RZ, RZ, R14 ;  /* 0x000000ffff157224 */ /* 0x001fc400078e000e */
[----:B------:R-:W-:Y:S02]  /*53690*/  IMAD.MOV.U32 R20, RZ, RZ, R15 ;  /* 0x000000ffff147224 */ /* 0x000fe400078e000f */
[----:B------:R-:W3:Y:S03]  /*536a0*/  LDL.LU.64 R14, [R1+0x8388] ;  /* 0x00838800010e7983 */ /* 0x000ee60000300a00 */
[----:B------:R0:W-:Y:S02]  /*536b0*/  STL.64 [R1+0x8330], R20 ;  /* 0x0083301401007387 */ /* 0x0001e40000100a00 */
[----:B0-----:R-:W4:Y:S01]  /*536c0*/  LDL.LU R20, [R1+0xf50] ;  /* 0x000f500001147983 */ /* 0x001f220000300800 */
        /* <DEDUP_REMOVED lines=9> */
[C---:B---3--:R-:W-:Y:S01]  /*53760*/  HMMA.16816.F32 R8, R24.reuse, R14, R8 ;  /* 0x0000000e1808723c */ /* 0x048fe20000001808 */
[----:B----4-:R-:W-:Y:S01]  /*53770*/  STL.64 [R1+0x8360], R22 ;  /* 0x0083601601007387 */ /* 0x010fe20000100a00 */
[----:B--2---:R0:W-:Y:S03]  /*53780*/  STL.64 [R1+0x8358], R20 ;  /* 0x0083581401007387 */ /* 0x0041e60000100a00 */
        /* <DEDUP_REMOVED lines=8> */
[----:B------:R-:W4:Y:S01]  /*53810*/  LDL.LU.64 R8, [R1+0x8378] ;  /* 0x0083780001087983 */ /* 0x000f220000300a00 */
[C---:B---3--:R-:W-:Y:S11]  /*53820*/  HMMA.16816.F32 R4, R24.reuse, R10, R4 ;  /* 0x0000000a1804723c */ /* 0x048ff60000001804 */
[----:B------:R-:W-:Y:S11]  /*53830*/  @!UPT UIADD3 URZ, URZ, URZ, URZ ;  /* 0x0000003f3f3ff290 */ /* 0x000ff6000fffe03f */
[----:B------:R-:W-:Y:S01]  /*53840*/  @!UPT UIADD3 URZ, URZ, URZ, URZ ;  /* 0x0000003f3f3ff290 */ /* 0x000fe2000fffe03f */
[----:B------:R-:W-:Y:S01]  /*53850*/  STL.64 [R1+0x690], R4 ;  /* 0x0006900401007387 */ /* 0x000fe20000100a00 */
[----:B------:R0:W-:Y:S03]  /*53860*/  STL.64 [R1+0x698], R6 ;  /* 0x0006980601007387 */ /* 0x0001e60000100a00 */
[----:B0-----:R-:W3:Y:S01]  /*53870*/  LDL.LU.64 R6, [R1+0x8370] ;  /* 0x0083700001067983 */ /* 0x001ee20000300a00 */
[----:B------:R0:W-:Y:S02]  /*53880*/  STL.64 [R1+0x8250], R10 ;  /* 0x0082500a01007387 */ /* 0x0001e40000100a00 */
[----:B----4-:R-:W-:Y:S01]  /*53890*/  STL.64 [R1+0x8248], R8 ;  /* 0x0082480801007387 */ /* 0x010fe20000100a00 */
[----:B0-----:R-:W4:Y:S01]  /*538a0*/  LDL.LU.64 R10, [R1+0x98] ;  /* 0x00009800010a7983 */ /* 0x001f220000300a00 */
[C---:B---3--:R-:W-:Y:S11]  /*538b0*/  HMMA.16816.F32 R16, R24.reuse, R6, R16 ;  /* 0x000000061810723c */ /* 0x048ff60000001810 */
[----:B------:R-:W-:Y:S11]  /*538c0*/  @!UPT UIADD3 URZ, URZ, URZ, URZ ;  /* 0x0000003f3f3ff290 */ /* 0x000ff6000fffe03f */
[----:B------:R-:W-:Y:S01]  /*538d0*/  @!UPT UIADD3 URZ, URZ, URZ, URZ ;  /* 0x0000003f3f3ff290 */ /* 0x000fe2000fffe03f */
        /* <DEDUP_REMOVED lines=14> */
[----:B0-----:R-:W4:Y:S01]  /*539c0*/  LDL.LU R4, [R1+0xf70] ;  /* 0x000f700001047983 */ /* 0x001f220000300800 */
[----:B------:R-:W4:Y:S02]  /*539d0*/  LDL.LU R5, [R1+0xf74] ;  /* 0x000f740001057983 */ /* 0x000f240000300800 */
[----:B------:R-:W4:Y:S02]  /*539e0*/  LDL.LU R6, [R1+0xf78] ;  /* 0x000f780001067983 */ /* 0x000f240000300800 */
        /* <DEDUP_REMOVED lines=12> */
[----:B0-----:R-:W3:Y:S01]  /*53ab0*/  LDL.LU.64 R14, [R1+0xa8] ;  /* 0x0000a800010e7983 */ /* 0x001ee20000300a00 */
[----:B--2---:R-:W-:Y:S01]  /*53ac0*/  HMMA.16816.F32 R20, R24, R18, R20 ;  /* 0x000000121814723c */ /* 0x004fe20000001814 */
[----:B------:R-:W-:-:S02]  /*53ad0*/  IMAD.MOV.U32 R2, RZ, RZ, R18 ;  /* 0x000000ffff027224 */ /* 0x000fc400078e0012 */
[----:B------:R-:W-:Y:S11]  /*53ae0*/  IMAD.MOV.U32 R0, RZ, RZ, R19 ;  /* 0x000000ffff007224 */ /* 0x000ff600078e0013 */
[----:B------:R-:W-:Y:S09]  /*53af0*/  @!UPT UIADD3 URZ, URZ, URZ, URZ ;  /* 0x0000003f3f3ff290 */ /* 0x000ff2000fffe03f */
[----:B------:R0:W-:Y:S01]  /*53b00*/  STL.64 [R1+0x850], R20 ;  /* 0x0008501401007387 */ /* 0x0001e20000100a00 */
[----:B------:R-:W-:Y:S03]  /*53b10*/  STL.64 [R1+0x858], R22 ;  /* 0x0008581601007387 */ /* 0x000fe60000100a00 */
[----:B0-----:R-:W2:Y:S01]  /*53b20*/  LDL.LU.64 R20, [R1+0x8330] ;  /* 0x0083300001147983 */ /* 0x001ea20000300a00 */
[----:B------:R-:W2:Y:S02]  /*53b30*/  LDL.LU.64 R18, [R1+0x8328] ;  /* 0x0083280001127983 */ /* 0x000ea40000300a00 */
[----:B------:R-:W2:Y:S01]  /*53b40*/  LDL.LU.64 R16, [R1+0x8320] ;  /* 0x0083200001107983 */ /* 0x000ea20000300a00 */
[----:B----4-:R-:W-:Y:S01]  /*53b50*/  HMMA.16816.F32 R4, R24, R10, R4 ;  /* 0x0000000a1804723c */ /* 0x010fe20000001804 */
[----:B------:R-:W-:Y:S01]  /*53b60*/  STL [R1+0x820c], R0 ;  /* 0x00820c0001007387 */ /* 0x000fe20000100800 */
[----:B------:R-:W-:Y:S02]  /*53b70*/  STL [R1+0x8208], R2 ;  /* 0x0082080201007387 */ /* 0x000fe40000100800 */
[----:B---3--:R-:W-:-:S02]  /*53b80*/  IMAD.MOV.U32 R28, RZ, RZ, R15 ;  /* 0x000000ffff1c7224 */ /* 0x008fc400078e000f */
[----:B------:R-:W-:Y:S02]  /*53b90*/  IMAD.MOV.U32 R29, RZ, RZ, R14 ;  /* 0x000000ffff1d7224 */ /* 0x000fe400078e000e */
[----:B--2---:R-:W-:Y:S11]  /*53ba0*/  HMMA.16816.F32 R16, R24, R14, R16 ;  /* 0x0000000e1810723c */ /* 0x004ff60000001810 */
[----:B------:R-:W-:Y:S11]  /*53bb0*/  @!UPT UIADD3 URZ, URZ, URZ, URZ ;  /* 0x0000003f3f3ff290 */ /* 0x000ff6000fffe03f */
[----:B------:R-:W-:Y:S01]  /*53bc0*/  @!UPT UIADD3 URZ, URZ, URZ, URZ ;  /* 0x0000003f3f3ff290 */ /* 0x000fe2000fffe03f */
[----:B------:R-:W-:Y:S01]  /*53bd0*/  STL.64 [R1+0x840], R16 ;  /* 0x0008401001007387 */ /* 0x000fe20000100a00 */
[----:B------:R0:W-:Y:S03]  /*53be0*/  STL.64 [R1+0x848], R18 ;  /* 0x0008481201007387 */ /* 0x0001e60000100a00 */
[----:B0-----:R-:W2:Y:S01]  /*53bf0*/  LDL.LU.64 R18, [R1+0x8318] ;  /* 0x0083180001127983 */ /* 0x001ea20000300a00 */
[----:B------:R-:W3:Y:S02]  /*53c00*/  LDL.LU.64 R16, [R1+0x8310] ;  /* 0x0083100001107983 */ /* 0x000ee40000300a00 */
[----:B------:R-:W-:Y:S02]  /*53c10*/  STL [R1+0x8214], R28 ;  /* 0x0082141c01007387 */ /* 0x000fe40000100800 */
[----:B------:R-:W-:Y:S01]  /*53c20*/  STL [R1+0x8210], R29 ;  /* 0x0082101d01007387 */ /* 0x000fe20000100800 */
[----:B------:R0:W-:Y:S01]  /*53c30*/  STL.64 [R1+0x830], R4 ;  /* 0x0008300401007387 */ /* 0x0001e20000100a00 */
[----:B------:R1:W-:Y:S03]  /*53c40*/  STL.64 [R1+0x838], R6 ;  /* 0x0008380601007387 */ /* 0x0003e60000100a00 */
[----:B0-----:R-:W4:Y:S01]  /*53c50*/  LDL.LU R4, [R1+0x1010] ;  /* 0x0010100001047983 */ /* 0x001f220000300800 */
[----:B------:R-:W4:Y:S02]  /*53c60*/  LDL.LU R5, [R1+0x1014] ;  /* 0x0010140001057983 */ /* 0x000f240000300800 */
[----:B-1----:R-:W2:Y:S02]  /*53c70*/  LDL.LU R6, [R1+0x1018] ;  /* 0x0010180001067983 */ /* 0x002ea40000300800 */
[----:B------:R-:W2:Y:S02]  /*53c80*/  LDL.LU R7, [R1+0x101c] ;  /* 0x00101c0001077983 */ /* 0x000ea40000300800 */
[----:B------:R-:W-:-:S02]  /*53c90*/  IMAD.MOV.U32 R0, RZ, RZ, R10 ;  /* 0x000000ffff007224 */ /* 0x000fc400078e000a */
[----:B------:R-:W-:Y:S01]  /*53ca0*/  IMAD.MOV.U32 R2, RZ, RZ, R11 ;  /* 0x000000ffff027224 */ /* 0x000fe200078e000b */
[----:B--2---:R-:W-:Y:S01]  /*53cb0*/  STL.64 [R1+0x8270], R6 ;  /* 0x0082700601007387 */ /* 0x004fe20000100a00 */
[----:B----4-:R-:W-:Y:S02]  /*53cc0*/  STL.64 [R1+0x8268], R4 ;  /* 0x0082680401007387 */ /* 0x010fe40000100a00 */
[----:B------:R-:W2:Y:S02]  /*53cd0*/  LDL.LU R8, [R1+0x1000] ;  /* 0x0010000001087983 */ /* 0x000ea40000300800 */
[----:B------:R-:W2:Y:S01]  /*53ce0*/  LDL.LU R9, [R1+0x1004] ;  /* 0x0010040001097983 */ /* 0x000ea20000300800 */
[----:B------:R-:W4:Y:S01]  /*53cf0*/  LDL.LU R10, [R1+0x1008] ;  /* 0x00100800010a7983 */ /* 0x000f220000300800 */
[----:B------:R-:W4:Y:S02]  /*53d00*/  LDL.LU R11, [R1+0x100c] ;  /* 0x00100c00010b7983 */ /* 0x000f240000300800 */
[----:B------:R-:W-:-:S02]  /*53d10*/  IMAD.MOV.U32 R14, RZ, RZ, R21 ;  /* 0x000000ffff0e7224 */ /* 0x000fc400078e0015 */
[----:B------:R-:W-:Y:S01]  /*53d20*/  IMAD.MOV.U32 R15, RZ, RZ, R20 ;  /* 0x000000ffff0f7224 */ /* 0x000fe200078e0014 */
[----:B----4-:R0:W-:Y:S01]  /*53d30*/  STL.64 [R1+0x8280], R10 ;  /* 0x0082800a01007387 */ /* 0x0101e20000100a00 */
[----:B--2---:R-:W-:Y:S03]  /*53d40*/  STL.64 [R1+0x8278], R8 ;  /* 0x0082780801007387 */ /* 0x004fe60000100a00 */
[----:B------:R1:W-:Y:S02]  /*53d50*/  STL.64 [R1+0x8288], R14 ;  /* 0x0082880e01007387 */ /* 0x0003e40000100a00 */
[----:B0-----:R-:W-:Y:S02]  /*53d60*/  IMAD.MOV.U32 R10, RZ, RZ, R19 ;  /* 0x000000ffff0a7224 */ /* 0x001fe400078e0013 */
[----:B------:R-:W-:-:S05]  /*53d70*/  IMAD.MOV.U32 R11, RZ, RZ, R18 ;  /* 0x000000ffff0b7224 */ /* 0x000fca00078e0012 */
[----:B------:R-:W-:Y:S01]  /*53d80*/  STL.64 [R1+0x8290], R10 ;  /* 0x0082900a01007387 */ /* 0x000fe20000100a00 */
[----:B------:R-:W2:Y:S02]  /*53d90*/  LDL.LU R12, [R1+0xfe0] ;  /* 0x000fe000010c7983 */ /* 0x000ea40000300800 */
[----:B------:R-:W2:Y:S02]  /*53da0*/  LDL.LU R13, [R1+0xfe4] ;  /* 0x000fe400010d7983 */ /* 0x000ea40000300800 */
[----:B-1----:R-:W4:Y:S01]  /*53db0*/  LDL.LU R14, [R1+0xfe8] ;  /* 0x000fe800010e7983 */ /* 0x002f220000300800 */
[----:B------:R-:W4:Y:S04]  /*53dc0*/  LDL.LU R15, [R1+0xfec] ;  /* 0x000fec00010f7983 */ /* 0x000f280000300800 */
[----:B----4-:R-:W-:Y:S01]  /*53dd0*/  STL.64 [R1+0x82a0], R14 ;  /* 0x0082a00e01007387 */ /* 0x010fe20000100a00 */
[----:B--2---:R-:W-:Y:S02]  /*53de0*/  STL.64 [R1+0x8298], R12 ;  /* 0x0082980c01007387 */ /* 0x004fe40000100a00 */
[----:B------:R-:W2:Y:S02]  /*53df0*/  LDL.LU R20, [R1+0xfc0] ;  /* 0x000fc00001147983 */ /* 0x000ea40000300800 */
[----:B------:R-:W2:Y:S01]  /*53e00*/  LDL.LU R21, [R1+0xfc4] ;  /* 0x000fc40001157983 */ /* 0x000ea20000300800 */
[----:B------:R-:W4:Y:S01]  /*53e10*/  LDL.LU R22, [R1+0xfc8] ;  /* 0x000fc80001167983 */ /* 0x000f220000300800 */
[----:B------:R-:W4:Y:S03]  /*53e20*/  LDL.LU R23, [R1+0xfcc] ;  /* 0x000fcc0001177983 */ /* 0x000f260000300800 */
[----:B----4-:R0:W-:Y:S01]  /*53e30*/  STL.64 [R1+0x82d0], R22 ;  /* 0x0082d01601007387 */ /* 0x0101e20000100a00 */
[----:B--2---:R-:W-:Y:S03]  /*53e40*/  STL.64 [R1+0x82c8], R20 ;  /* 0x0082c81401007387 */ /* 0x004fe60000100a00 */
[----:B0-----:R-:W2:Y:S04]  /*53e50*/  LDL.LU.64 R22, [R1+0x68] ;  /* 0x0000680001167983 */ /* 0x001ea80000300a00 */
[----:B--2---:R0:W-:Y:S04]  /*53e60*/  STL.64 [R1+0x82e0], R22 ;  /* 0x0082e01601007387 */ /* 0x0041e80000100a00 */
[----:B0-----:R-:W2:Y:S04]  /*53e70*/  LDL.LU.64 R22, [R1+0x78] ;  /* 0x0000780001167983 */ /* 0x001ea80000300a00 */
[----:B--2---:R0:W-:Y:S04]  /*53e80*/  STL.64 [R1+0x82f8], R22 ;  /* 0x0082f81601007387 */ /* 0x0041e80000100a00 */
[----:B0-----:R-:W2:Y:S01]  /*53e90*/  LDL.LU.64 R22, [R1+0x88] ;  /* 0x0000880001167983 */ /* 0x001ea20000300a00 */
[----:B------:R-:W4:Y:S02]  /*53ea0*/  LDL.LU.64 R18, [R1+0x58] ;  /* 0x0000580001127983 */ /* 0x000f240000300a00 */
[----:B---3--:R-:W-:-:S02]  /*53eb0*/  IMAD.MOV.U32 R11, RZ, RZ, R16 ;  /* 0x000000ffff0b7224 */ /* 0x008fc400078e0010 */
[----:B------:R-:W-:Y:S01]  /*53ec0*/  IMAD.MOV.U32 R10, RZ, RZ, R17 ;  /* 0x000000ffff0a7224 */ /* 0x000fe200078e0011 */
[----:B----4-:R0:W-:Y:S01]  /*53ed0*/  STL.64 [R1+0x82d8], R18 ;  /* 0x0082d81201007387 */ /* 0x0101e20000100a00 */
[----:B------:R-:W3:Y:S02]  /*53ee0*/  LDL.LU R16, [R1+0xfa0] ;  /* 0x000fa00001107983 */ /* 0x000ee40000300800 */
[----:B------:R-:W3:Y:S01]  /*53ef0*/  LDL.LU R17, [R1+0xfa4] ;  /* 0x000fa40001117983 */ /* 0x000ee20000300800 */
[----:B0-----:R-:W4:Y:S01]  /*53f00*/  LDL.LU R18, [R1+0xfa8] ;  /* 0x000fa80001127983 */ /* 0x001f220000300800 */
[----:B------:R-:W4:Y:S03]  /*53f10*/  LDL.LU R19, [R1+0xfac] ;  /* 0x000fac0001137983 */ /* 0x000f260000300800 */
[----:B----4-:R-:W-:Y:S01]  /*53f20*/  STL.64 [R1+0x82f0], R18 ;  /* 0x0082f01201007387 */ /* 0x010fe20000100a00 */
[----:B---3--:R0:W-:Y:S03]  /*53f30*/  STL.64 [R1+0x82e8], R16 ;  /* 0x0082e81001007387 */ /* 0x0081e60000100a00 */
        /* <DEDUP_REMOVED lines=10> */
[----:B------:R0:W-:Y:S01]  /*53fe0*/  STL.64 [R1+0x82b8], R10 ;  /* 0x0082b80a01007387 */ /* 0x0001e20000100a00 */
[----:B------:R-:W4:Y:S02]  /*53ff0*/  LDL.LU R8, [R1+0xfb0] ;  /* 0x000fb00001087983 */ /* 0x000f240000300800 */
[----:B------:R-:W4:Y:S01]  /*54000*/  LDL.LU R9, [R1+0xfb4] ;  /* 0x000fb40001097983 */ /* 0x000f220000300800 */
[----:B0-----:R-:W4:Y:S01]  /*54010*/  LDL.LU R10, [R1+0xfb8] ;  /* 0x000fb800010a7983 */ /* 0x001f220000300800 */
        /* <DEDUP_REMOVED lines=9> */
[----:B------:R-:W-:Y:S02]  /*540b0*/  STL [R1+0x821c], R2 ;  /* 0x00821c0201007387 */ /* 0x000fe40000100800 */
[----:B------:R-:W-:Y:S02]  /*540c0*/  STL [R1+0x8218], R0 ;  /* 0x0082180001007387 */ /* 0x000fe40000100800 */
[----:B--2---:R-:W-:-:S02]  /*540d0*/  IMAD.MOV.U32 R28, RZ, RZ, R22 ;  /* 0x000000ffff1c7224 */ /* 0x004fc400078e0016 */
[----:B------:R-:W-:Y:S01]  /*540e0*/  IMAD.MOV.U32 R29, RZ, RZ, R23 ;  /* 0x000000ffff1d7224 */ /* 0x000fe200078e0017 */
[C---:B---3--:R-:W-:Y:S11]  /*540f0*/  HMMA.16816.F32 R16, R24.reuse, R22, R16 ;  /* 0x000000161810723c */ /* 0x048ff60000001810 */
[----:B------:R-:W-:Y:S11]  /*54100*/  @!UPT UIADD3 URZ, URZ, URZ, URZ ;  /* 0x0000003f3f3ff290 */ /* 0x000ff6000fffe03f */
[----:B------:R-:W-:Y:S01]  /*54110*/  @!UPT UIADD3 URZ, URZ, URZ, URZ ;  /* 0x0000003f3f3ff290 */ /* 0x000fe2000fffe03f */
[----:B------:R-:W-:Y:S01]  /*54120*/  STL.64 [R1+0x820], R16 ;  /* 0x0008201001007387 */ /* 0x000fe20000100a00 */
[----:B------:R0:W-:Y:S03]  /*54130*/  STL.64 [R1+0x828], R18 ;  /* 0x0008281201007387 */ /* 0x0001e60000100a00 */
[----:B0-----:R-:W2:Y:S01]  /*54140*/  LDL.LU.64 R18, [R1+0x8308] ;  /* 0x0083080001127983 */ /* 0x001ea20000300a00 */
[----:B------:R-:W2:Y:S02]  /*54150*/  LDL.LU.64 R16, [R1+0x8300] ;  /* 0x0083000001107983 */ /* 0x000ea40000300a00 */
[----:B------:R-:W2:Y:S02]  /*54160*/  LDL.LU.64 R22, [R1+0x82f8] ;  /* 0x0082f80001167983 */ /* 0x000ea40000300a00 */
[----:B------:R-:W-:Y:S01]  /*54170*/  STL [R1+0x8224], R29 ;  /* 0x0082241d01007387 */ /* 0x000fe20000100800 */
[----:B------:R-:W-:Y:S01]  /*54180*/  STL [R1+0x8220], R28 ;  /* 0x0082201c01007387 */ /* 0x000fe20000100800 */
        /* <DEDUP_REMOVED lines=22> */
[C---:B--2---:R-:W-:Y:S11]  /*542f0*/  HMMA.16816.F32 R20, R24.reuse, R18, R20 ;  /* 0x000000121814723c */ /* 0x044ff60000001814 */
[----:B------:R-:W-:Y:S11]  /*54300*/  @!UPT UIADD3 URZ, URZ, URZ, URZ ;  /* 0x0000003f3f3ff290 */ /* 0x000ff6000fffe03f */
[----:B------:R-:W-:Y:S01]  /*54310*/  @!UPT UIADD3 URZ, URZ, URZ, URZ ;  /* 0x0000003f3f3ff290 */ /* 0x000fe2000fffe03f */
[----:B------:R-:W-:Y:S01]  /*54320*/  STL.64 [R1+0x7f0], R20 ;  /* 0x0007f01401007387 */ /* 0x000fe20000100a00 */
[----:B------:R0:W-:Y:S03]  /*54330*/  STL.64 [R1+0x7f8], R22 ;  /* 0x0007f81601007387 */ /* 0x0001e60000100a00 */
[----:B0-----:R-:W4:Y:S01]  /*54340*/  LDL.LU.64 R22, [R1+0x82c0] ;  /* 0x0082c00001167983 */ /* 0x001f220000300a00 */
[----:B------:R-:W2:Y:S01]  /*54350*/  LDL R16, [R1+0x2a34] ;  /* 0x002a340001107983 */ /* 0x000ea20000100800 */
[----:B----4-:R-:W-:Y:S02]  /*54360*/  HMMA.16816.F32 R24, R24, R22, R8 ;  /* 0x000000161818723c */ /* 0x010fe40000001808 */
[----:B------:R-:W3:Y:S01]  /*54370*/  LDL.LU.64 R10, [R1+0x82b8] ;  /* 0x0082b800010a7983 */ /* 0x000ee20000300a00 */
[----:B------:R-:W-:Y:S02]  /*54380*/  IMAD.MOV.U32 R28, RZ, RZ, R22 ;  /* 0x000000ffff1c7224 */ /* 0x000fe400078e0016 */
        /* <DEDUP_REMOVED lines=23> */
[----:B------:R-:W2:Y:S01]  /*54500*/  LDL.LU.64 R8, [R1+0x8278] ;  /* 0x0082780001087983 */ /* 0x000ea20000300a00 */
[C---:B---3--:R-:W-:Y:S02]  /*54510*/  HMMA.16816.F32 R12, R20.reuse, R14, R4 ;  /* 0x0000000e140c723c */ /* 0x048fe40000001804 */
[----:B------:R-:W3:Y:S01]  /*54520*/  LDL.LU.64 R6, [R1+0x8270] ;  /* 0x0082700001067983 */ /* 0x000ee20000300a00 */
[----:B------:R-:W3:Y:S11]  /*54530*/  LDL.LU.64 R4, [R1+0x8268] ;  /* 0x0082680001047983 */ /* 0x000ef60000300a00 */
[----:B------:R-:W-:Y:S09]  /*54540*/  @!UPT UIADD3 URZ, URZ, URZ, URZ ;  /* 0x0000003f3f3ff290 */ /* 0x000ff2000fffe03f */
[----:B------:R-:W-:Y:S01]  /*54550*/  STL.64 [R1+0x630], R12 ;  /* 0x0006300c01007387 */ /* 0x000fe20000100a00 */
[----:B------:R0:W-:Y:S03]  /*54560*/  STL.64 [R1+0x638], R14 ;  /* 0x0006380e01007387 */ /* 0x0001e60000100a00 */
[----:B0-----:R-:W2:Y:S01]  /*54570*/  LDL.LU.64 R14, [R1+0x8260] ;  /* 0x00826000010e7983 */ /* 0x001ea20000300a00 */
[----:B------:R-:W3:Y:S01]  /*54580*/  LDL.LU.64 R12, [R1+0x8258] ;  /* 0x00825800010c7983 */ /* 0x000ee20000300a00 */
[C---:B--2---:R-:W-:Y:S11]  /*54590*/  HMMA.16816.F32 R8, R20.reuse, R14, R8 ;  /* 0x0000000e1408723c */ /* 0x044ff60000001808 */
[----:B------:R-:W-:Y:S11]  /*545a0*/  @!UPT UIADD3 URZ, URZ, URZ, URZ ;  /* 0x0000003f3f3ff290 */ /* 0x000ff6000fffe03f */
[----:B------:R-:W-:Y:S01]  /*545b0*/  @!UPT UIADD3 URZ, URZ, URZ, URZ ;  /* 0x0000003f3f3ff290 */ /* 0x000fe2000fffe03f */
[----:B------:R-:W-:Y:S01]  /*545c0*/  STL.64 [R1+0x620], R8 ;  /* 0x0006200801007387 */ /* 0x000fe20000100a00 */
[----:B------:R0:W-:Y:S03]  /*545d0*/  STL.64 [R1+0x628], R10 ;  /* 0x0006280a01007387 */ /* 0x0001e60000100a00 */
[----:B0-----:R-:W3:Y:S01]  /*545e0*/  LDL.LU.64 R10, [R1+0x8250] ;  /* 0x00825000010a7983 */ /* 0x001ee20000300a00 */
[----:B------:R-:W2:Y:S01]  /*545f0*/  LDL.LU.64 R8, [R1+0x8248] ;  /* 0x0082480001087983 */ /* 0x000ea20000300a00 */
[C---:B---3--:R-:W-:Y:S11]  /*54600*/  HMMA.16816.F32 R4, R20.reuse, R10, R4 ;  /* 0x0000000a1404723c */ /* 0x048ff60000001804 */
[----:B------:R-:W-:Y:S11]  /*54610*/  @!UPT UIADD3 URZ, URZ, URZ, URZ ;  /* 0x0000003f3f3ff290 */ /* 0x000ff6000fffe03f */
[----:B------:R-:W-:Y:S01]  /*54620*/  @!UPT UIADD3 URZ, URZ, URZ, URZ ;  /* 0x0000003f3f3ff290 */ /* 0x000fe2000fffe03f */
[----:B------:R-:W-:Y:S01]  /*54630*/  STL.64 [R1+0x610], R4 ;  /* 0x0006100401007387 */ /* 0x000fe20000100a00 */
[----:B------:R0:W-:Y:S03]  /*54640*/  STL.64 [R1+0x618], R6 ;  /* 0x0006180601007387 */ /* 0x0001e60000100a00 */
[----:B0-----:R-:W4:Y:S01]  /*54650*/  LDL.LU.64 R6, [R1+0x8240] ;  /* 0x0082400001067983 */ /* 0x001f220000300a00 */
[----:B------:R-:W3:Y:S01]  /*54660*/  LDL.LU.64 R4, [R1+0x8238] ;  /* 0x0082380001047983 */ /* 0x000ee20000300a00 */
[----:B----4-:R-:W-:Y:S11]  /*54670*/  HMMA.16816.F32 R24, R20, R6, R24 ;  /* 0x000000061418723c */ /* 0x010ff60000001818 */
[----:B------:R-:W-:Y:S11]  /*54680*/  @!UPT UIADD3 URZ, URZ, URZ, URZ ;  /* 0x0000003f3f3ff290 */ /* 0x000ff6000fffe03f */
[----:B------:R-:W-:Y:S01]  /*54690*/  @!UPT UIADD3 URZ, URZ, URZ, URZ ;  /* 0x0000003f3f3ff290 */ /* 0x000fe2000fffe03f */
[----:B------:R-:W-:Y:S01]  /*546a0*/  STL.64 [R1+0x600], R24 ;  /* 0x0006001801007387 */ /* 0x000fe20000100a00 */
[----:B------:R-:W-:Y:S02]  /*546b0*/  STL.64 [R1+0x608], R26 ;  /* 0x0006081a01007387 */ /* 0x000fe40000100a00 */
[----:B------:R-:W0:Y:S02]  /*546c0*/  LDSM.16.MT88.4 R24, [R3+0x8000] ;  /* 0x008000000318783b */ /* 0x000e240000004200 */
[----:B0-----:R0:W-:Y:S02]  /*546d0*/  STL.64 [R1+0x8150], R26 ;  /* 0x0081501a01007387 */ /* 0x0011e40000100a00 */
[----:B0-----:R-:W-:Y:S02]  /*546e0*/  IMAD.MOV.U32 R26, RZ, RZ, R13 ;  /* 0x000000ffff1a7224 */ /* 0x001fe400078e000d */
[----:B------:R-:W-:Y:S02]  /*546f0*/  IMAD.MOV.U32 R27, RZ, RZ, R12 ;  /* 0x000000ffff1b7224 */ /* 0x000fe400078e000c */
[----:B------:R-:W0:Y:S04]  /*54700*/  LDSM.16.M88.4 R12, [R16+0x20000] ;  /* 0x02000000100c783b */ /* 0x000e280000000200 */
[----:B------:R-:W-:Y:S04]  /*54710*/  STL.64 [R1+0x8148], R24 ;  /* 0x0081481801007387 */ /* 0x000fe80000100a00 */
[----:B0-----:R-:W-:Y:S01]  /*54720*/  STL.64 [R1+0x20], R12 ;  /* 0x0000200c01007387 */ /* 0x001fe20000100a00 */
[----:B------:R-:W-:Y:S02]  /*54730*/  STL.64 [R1+0x28], R14 ;  /* 0x0000280e01007387 */ /* 0x000fe40000100a00 */
[----:B------:R-:W0:Y:S02]  /*54740*/  LDSM.16.M88.4 R12, [R16+0x22000] ;  /* 0x02200000100c783b */ /* 0x000e240000000200 */
[----:B0-----:R-:W-:Y:S02]  /*54750*/  STL.64 [R1+0x10], R12 ;  /* 0x0000100c01007387 */ /* 0x001fe40000100a00 */
[----:B------:R-:W-:Y:S02]  /*54760*/  STL.64 [R1+0x18], R14 ;  /* 0x0000180e01007387 */ /* 0x000fe40000100a00 */
[----:B------:R-:W0:Y:S02]  /*54770*/  LDSM.16.M88.4 R12, [R16+0x24000] ;  /* 0x02400000100c783b */ /* 0x000e240000000200 */
[----:B0-----:R-:W-:Y:S02]  /*54780*/  STL.64 [R1], R12 ;  /* 0x0000000c01007387 */ /* 0x001fe40000100a00 */
[----:B------:R-:W-:Y:S02]  /*54790*/  STL.64 [R1+0x8], R14 ;  /* 0x0000080e01007387 */ /* 0x000fe40000100a00 */
[----:B------:R-:W0:Y:S02]  /*547a0*/  LDSM.16.M88.4 R12, [R16+0x26000] ;  /* 0x02600000100c783b */ /* 0x000e240000000200 */
[----:B0-----:R2:W-:Y:S02]  /*547b0*/  STL.64 [R1+0x8110], R14 ;  /* 0x0081100e01007387 */ /* 0x0015e40000100a00 */
[----:B--2---:R-:W-:-:S02]  /*547c0*/  IMAD.MOV.U32 R14, RZ, RZ, R9 ;  /* 0x000000ffff0e7224 */ /* 0x004fc400078e0009 */
[----:B------:R-:W-:Y:S02]  /*547d0*/  IMAD.MOV.U32 R15, RZ, RZ, R8 ;  /* 0x000000ffff0f7224 */ /* 0x000fe400078e0008 */
[----:B------:R-:W0:Y:S04]  /*547e0*/  LDSM.16.M88.4 R8, [R16+0x28000] ;  /* 0x028000001008783b */ /* 0x000e280000000200 */
[----:B------:R1:W-:Y:S04]  /*547f0*/  STL.64 [R1+0x8108], R12 ;  /* 0x0081080c01007387 */ /* 0x0003e80000100a00 */
[----:B-1----:R-:W2:Y:S01]  /*54800*/  LDL.LU R12, [R1+0x1040] ;  /* 0x00104000010c7983 */ /* 0x002ea20000300800 */
[----:B------:R-:W2:Y:S03]  /*54810*/  LDL.LU R13, [R1+0x1044] ;  /* 0x00104400010d7983 */ /* 0x000ea60000300800 */
[----:B0-----:R3:W-:Y:S01]  /*54820*/  STL [R1+0x6fb4], R10 ;  /* 0x006fb40a01007387 */ /* 0x0017e20000100800 */
[----:B------:R0:W-:Y:S02]  /*54830*/  STL [R1+0x6fb0], R11 ;  /* 0x006fb00b01007387 */ /* 0x0001e40000100800 */
[----:B---3--:R-:W-:-:S02]  /*54840*/  IMAD.MOV.U32 R10, RZ, RZ, R5 ;  /* 0x000000ffff0a7224 */ /* 0x008fc400078e0005 */
[----:B0-----:R-:W-:Y:S02]  /*54850*/  IMAD.MOV.U32 R11, RZ, RZ, R4 ;  /* 0x000000ffff0b7224 */ /* 0x001fe400078e0004 */
[----:B------:R-:W0:Y:S04]  /*54860*/  LDSM.16.M88.4 R4, [R16+0x2a000] ;  /* 0x02a000001004783b */ /* 0x000e280000000200 */
[----:B------:R-:W-:Y:S04]  /*54870*/  STL.64 [R1+0x8200], R8 ;  /* 0x0082000801007387 */ /* 0x000fe80000100a00 */
[----:B0-----:R-:W-:Y:S01]  /*54880*/  STL [R1+0x6f84], R6 ;  /* 0x006f840601007387 */ /* 0x001fe20000100800 */
[----:B------:R-:W-:Y:S02]  /*54890*/  STL [R1+0x6f80], R7 ;  /* 0x006f800701007387 */ /* 0x000fe40000100800 */
[----:B------:R0:W-:Y:S02]  /*548a0*/  STL.64 [R1+0x8130], R4 ;  /* 0x0081300401007387 */ /* 0x0001e40000100a00 */
[----:B0-----:R-:W3:Y:S01]  /*548b0*/  LDL.LU R4, [R1+0x1030] ;  /* 0x0010300001047983 */ /* 0x001ee20000300800 */
[----:B------:R-:W3:Y:S02]  /*548c0*/  LDL.LU R5, [R1+0x1034] ;  /* 0x0010340001057983 */ /* 0x000ee40000300800 */
[----:B------:R-:W3:Y:S02]  /*548d0*/  LDL.LU R6, [R1+0x1038] ;  /* 0x0010380001067983 */ /* 0x000ee40000300800 */
[----:B------:R-:W3:Y:S02]  /*548e0*/  LDL.LU R7, [R1+0x103c] ;  /* 0x00103c0001077983 */ /* 0x000ee40000300800 */
[----:B------:R-:W-:-:S02]  /*548f0*/  IMAD.MOV.U32 R0, RZ, RZ, R18 ;  /* 0x000000ffff007224 */ /* 0x000fc400078e0012 */
[----:B------:R-:W-:Y:S01]  /*54900*/  IMAD.MOV.U32 R2, RZ, RZ, R19 ;  /* 0x000000ffff027224 */ /* 0x000fe200078e0013 */
[C---:B---3--:R-:W-:Y:S01]  /*54910*/  HMMA.16816.F32 R4, R20.reuse, R10, R4 ;  /* 0x0000000a1404723c */ /* 0x048fe20000001804 */
[----:B------:R-:W0:Y:S11]  /*54920*/  LDSM.16.M88.4 R8, [R16+0x2c000] ;  /* 0x02c000001008783b */ /* 0x000e360000000200 */
[----:B------:R-:W-:Y:S11]  /*54930*/  @!UPT UIADD3 URZ, URZ, URZ, URZ ;  /* 0x0000003f3f3ff290 */ /* 0x000ff6000fffe03f */
[----:B------:R-:W-:Y:S01]  /*54940*/  STL.64 [R1+0x5f0], R4 ;  /* 0x0005f00401007387 */ /* 0x000fe20000100a00 */
[----:B------:R-:W-:Y:S02]  /*54950*/  STL.64 [R1+0x5f8], R6 ;  /* 0x0005f80601007387 */ /* 0x000fe40000100a00 */
[----:B------:R-:W1:Y:S01]  /*54960*/  LDSM.16.M88.4 R4, [R16+0x2e000] ;  /* 0x02e000001004783b */ /* 0x000e620000000200 */
[----:B0-----:R-:W-:Y:S03]  /*54970*/  STL.64 [R1+0x30], R8 ;  /* 0x0000300801007387 */ /* 0x001fe60000100a00 */
[----:B------:R-:W-:Y:S02]  /*54980*/  STL.64 [R1+0x38], R10 ;  /* 0x0000380a01007387 */ /* 0x000fe40000100a00 */
[----:B------:R-:W0:Y:S01]  /*54990*/  LDSM.16.M88.4 R8, [R16+0x30000] ;  /* 0x030000001008783b */ /* 0x000e220000000200 */
[----:B-1----:R-:W-:Y:S03]  /*549a0*/  STL.64 [R1+0x150], R4 ;  /* 0x0001500401007387 */ /* 0x002fe60000100a00 */
        /* <DEDUP_REMOVED lines=19> */
[----:B------:R-:W-:Y:S02]  /*54ae0*/  LDSM.16.M88.4 R4, [R16+0x3e000] ;  /* 0x03e000001004783b */ /* 0x000fe40000000200 */
[----:B------:R-:W1:Y:S04]  /*54af0*/  LDSM.16.MT88.4 R16, [R3+0x8080] ;  /* 0x008080000310783b */ /* 0x000e680000004200 */
[----:B0-----:R-:W-:Y:S01]  /*54b00*/  STL.64 [R1+0xe0], R8 ;  /* 0x0000e00801007387 */ /* 0x001fe20000100a00 */
[----:B------:R-:W-:Y:S03]  /*54b10*/  STL.64 [R1+0xe8], R10 ;  /* 0x0000e80a01007387 */ /* 0x000fe60000100a00 */
[----:B-1----:R-:W-:Y:S01]  /*54b20*/  STL.64 [R1+0x8078], R18 ;  /* 0x0080781201007387 */ /* 0x002fe20000100a00 */
[----:B------:R-:W-:Y:S02]  /*54b30*/  STL.64 [R1+0xd0], R4 ;  /* 0x0000d00401007387 */ /* 0x000fe40000100a00 */
[----:B------:R2:W-:Y:S02]  /*54b40*/  STL.64 [R1+0xd8], R6 ;  /* 0x0000d80601007387 */ /* 0x0005e40000100a00 */
[----:B--2---:R-:W-:Y:S01]  /*54b50*/  HMMA.16816.F32 R4, R20, R26, R12 ;  /* 0x0000001a1404723c */ /* 0x004fe2000000180c */
[----:B------:R0:W-:Y:S04]  /*54b60*/  STL.64 [R1+0x8070], R16 ;  /* 0x0080701001007387 */ /* 0x0001e80000100a00 */
[----:B0-----:R-:W2:Y:S11]  /*54b70*/  LDL.LU R16, [R1+0x13a0] ;  /* 0x0013a00001107983 */ /* 0x001eb60000300800 */
[----:B------:R-:W-:Y:S07]  /*54b80*/  @!UPT UIADD3 URZ, URZ, URZ, URZ ;  /* 0x0000003f3f3ff290 */ /* 0x000fee000fffe03f */
[----:B------:R-:W-:Y:S01]  /*54b90*/  STL.64 [R1+0x5e0], R4 ;  /* 0x0005e00401007387 */ /* 0x000fe20000100a00 */
[----:B------:R-:W-:Y:S02]  /*54ba0*/  STL.64 [R1+0x5e8], R6 ;  /* 0x0005e80601007387 */ /* 0x000fe40000100a00 */
[----:B------:R-:W2:Y:S02]  /*54bb0*/  LDL.LU R17, [R1+0x13a4] ;  /* 0x0013a40001117983 */ /* 0x000ea40000300800 */
[----:B------:R-:W3:Y:S01]  /*54bc0*/  LDL.LU R18, [R1+0x13a8] ;  /* 0x0013a80001127983 */ /* 0x000ee20000300800 */
[----:B------:R-:W3:Y:S01]  /*54bd0*/  LDL.LU R19, [R1+0x13ac] ;  /* 0x0013ac0001137983 */ /* 0x000ee20000300800 */
[----:B------:R-:W-:Y:S02]  /*54be0*/  IMAD.MOV.U32 R26, RZ, RZ, R28 ;  /* 0x000000ffff1a7224 */ /* 0x000fe400078e001c */
[----:B------:R-:W-:Y:S02]  /*54bf0*/  IMAD.MOV.U32 R27, RZ, RZ, R29 ;  /* 0x000000ffff1b7224 */ /* 0x000fe400078e001d */
[----:B------:R-:W4:Y:S01]  /*54c00*/  LDL.LU R28, [R1+0x8234] ;  /* 0x00823400011c7983 */ /* 0x000f220000300800 */
[----:B------:R-:W4:Y:S02]  /*54c10*/  LDL.LU R29, [R1+0x8230] ;  /* 0x00823000011d7983 */ /* 0x000f240000300800 */
[----:B------:R-:W-:Y:S02]  /*54c20*/  STL.64 [R1+0x8168], R26 ;  /* 0x0081681a01007387 */ /* 0x000fe40000100a00 */
[----:B---3--:R-:W-:Y:S01]  /*54c30*/  STL.64 [R1+0x8140], R18 ;  /* 0x0081401201007387 */ /* 0x008fe20000100a00 */
[----:B--2---:R0:W-:Y:S03]  /*54c40*/  STL.64 [R1+0x8138], R16 ;  /* 0x0081381001007387 */ /* 0x0041e60000100a00 */
[----:B0-----:R-:W2:Y:S01]  /*54c50*/  LDL.LU R16, [R1+0x13b0] ;  /* 0x0013b00001107983 */ /* 0x001ea20000300800 */
[----:B------:R-:W2:Y:S02]  /*54c60*/  LDL.LU R17, [R1+0x13b4] ;  /* 0x0013b40001117983 */ /* 0x000ea40000300800 */
[----:B------:R-:W3:Y:S02]  /*54c70*/  LDL.LU R18, [R1+0x13b8] ;  /* 0x0013b80001127983 */ /* 0x000ee40000300800 */
[----:B------:R-:W3:Y:S02]  /*54c80*/  LDL.LU R19, [R1+0x13bc] ;  /* 0x0013bc0001137983 */ /* 0x000ee40000300800 */
[----:B------:R-:W-:-:S02]  /*54c90*/  IMAD.MOV.U32 R26, RZ, RZ, R0 ;  /* 0x000000ffff1a7224 */ /* 0x000fc400078e0000 */
[----:B------:R-:W-:Y:S01]  /*54ca0*/  IMAD.MOV.U32 R27, RZ, RZ, R2 ;  /* 0x000000ffff1b7224 */ /* 0x000fe200078e0002 */
[----:B------:R-:W4:Y:S01]  /*54cb0*/  LDL.LU R0, [R1+0x822c] ;  /* 0x00822c0001007983 */ /* 0x000f220000300800 */
[----:B------:R-:W4:Y:S03]  /*54cc0*/  LDL.LU R2, [R1+0x8228] ;  /* 0x0082280001027983 */ /* 0x000f260000300800 */
[----:B------:R-:W-:Y:S04]  /*54cd0*/  STL.64 [R1+0x8180], R26 ;  /* 0x0081801a01007387 */ /* 0x000fe80000100a00 */
[----:B---3--:R-:W-:Y:S01]  /*54ce0*/  STL.64 [R1+0x8160], R18 ;  /* 0x0081601201007387 */ /* 0x008fe20000100a00 */
[----:B--2---:R0:W-:Y:S03]  /*54cf0*/  STL.64 [R1+0x8158], R16 ;  /* 0x0081581001007387 */ /* 0x0041e60000100a00 */
[----:B0-----:R-:W2:Y:S01]  /*54d00*/  LDL.LU R16, [R1+0x13c0] ;  /* 0x0013c00001107983 */ /* 0x001ea20000300800 */
[----:B------:R-:W2:Y:S02]  /*54d10*/  LDL.LU R17, [R1+0x13c4] ;  /* 0x0013c40001117983 */ /* 0x000ea40000300800 */
[----:B------:R-:W3:Y:S02]  /*54d20*/  LDL.LU R18, [R1+0x13c8] ;  /* 0x0013c80001127983 */ /* 0x000ee40000300800 */
[----:B------:R-:W3:Y:S02]  /*54d30*/  LDL.LU R19, [R1+0x13cc] ;  /* 0x0013cc0001137983 */ /* 0x000ee40000300800 */
[----:B----4-:R-:W-:-:S02]  /*54d40*/  IMAD.MOV.U32 R26, RZ, RZ, R29 ;  /* 0x000000ffff1a7224 */ /* 0x010fc400078e001d */
[----:B------:R-:W-:Y:S01]  /*54d50*/  IMAD.MOV.U32 R27, RZ, RZ, R28 ;  /* 0x000000ffff1b7224 */ /* 0x000fe200078e001c */
[----:B------:R-:W4:Y:S01]  /*54d60*/  LDL.LU R29, [R1+0x8224] ;  /* 0x00822400011d7983 */ /* 0x000f220000300800 */
[----:B------:R-:W4:Y:S03]  /*54d70*/  LDL.LU R28, [R1+0x8220] ;  /* 0x00822000011c7983 */ /* 0x000f260000300800 */
[----:B------:R0:W-:Y:S02]  /*54d80*/  STL.64 [R1+0x8198], R26 ;  /* 0x0081981a01007387 */ /* 0x0001e40000100a00 */
[----:B0-----:R-:W-:Y:S02]  /*54d90*/  IMAD.MOV.U32 R26, RZ, RZ, R2 ;  /* 0x000000ffff1a7224 */ /* 0x001fe400078e0002 */
        /* <DEDUP_REMOVED lines=24> */
[----:B------:R-:W4:Y:S02]  /*54f20*/  LDL.LU R2, [R1+0x8208] ;  /* 0x0082080001027983 */ /* 0x000f240000300800 */
[----:B------:R-:W4:Y:S02]  /*54f30*/  LDL.LU R8, [R1+0x1050] ;  /* 0x0010500001087983 */ /* 0x000f240000300800 */
[----:B------:R-:W4:Y:S01]  /*54f40*/  LDL.LU R9, [R1+0x1054] ;  /* 0x0010540001097983 */ /* 0x000f220000300800 */
[----:B------:R-:W4:Y:S01]  /*54f50*/  LDL.LU R10, [R1+0x1058] ;  /* 0x00105800010a7983 */ /* 0x000f220000300800 */
[----:B------:R-:W4:Y:S02]  /*54f60*/  LDL.LU R11, [R1+0x105c] ;  /* 0x00105c00010b7983 */ /* 0x000f240000300800 */
[----:B------:R-:W-:Y:S01]  /*54f70*/  STL.64 [R1+0x81e0], R26 ;  /* 0x0081e01a01007387 */ /* 0x000fe20000100a00 */
[----:B---3--:R-:W-:Y:S01]  /*54f80*/  STL.64 [R1+0x81a8], R18 ;  /* 0x0081a81201007387 */ /* 0x008fe20000100a00 */
[----:B--2---:R0:W-:Y:S03]  /*54f90*/  STL.64 [R1+0x81a0], R16 ;  /* 0x0081a01001007387 */ /* 0x0041e60000100a00 */
[----:B0-----:R-:W2:Y:S01]  /*54fa0*/  LDL.LU R16, [R1+0x1090] ;  /* 0x0010900001107983 */ /* 0x001ea20000300800 */
[----:B------:R-:W2:Y:S02]  /*54fb0*/  LDL.LU R17, [R1+0x1094] ;  /* 0x0010940001117983 */ /* 0x000ea40000300800 */
[----:B------:R-:W3:Y:S02]  /*54fc0*/  LDL.LU R18, [R1+0x1098] ;  /* 0x0010980001127983 */ /* 0x000ee40000300800 */
[----:B------:R-:W3:Y:S02]  /*54fd0*/  LDL.LU R19, [R1+0x109c] ;  /* 0x00109c0001137983 */ /* 0x000ee40000300800 */
[----:B----4-:R-:W-:-:S02]  /*54fe0*/  IMAD.MOV.U32 R26, RZ, RZ, R29 ;  /* 0x000000ffff1a7224 */ /* 0x010fc400078e001d */
[----:B------:R-:W-:-:S05]  /*54ff0*/  IMAD.MOV.U32 R27, RZ, RZ, R28 ;  /* 0x000000ffff1b7224 */ /* 0x000fca00078e001c */
[----:B------:R-:W-:Y:S04]  /*55000*/  STL.64 [R1+0x81f8], R26 ;  /* 0x0081f81a01007387 */ /* 0x000fe80000100a00 */
        /* <DEDUP_REMOVED lines=18> */
[----:B------:R-:W3:Y:S01]  /*55130*/  LDL.64 R12, [R1] ;  /* 0x00000000010c7983 */ /* 0x000ee20000100a00 */
[----:B------:R-:W-:-:S02]  /*55140*/  IMAD.MOV.U32 R26, RZ, RZ, R2 ;  /* 0x000000ffff1a7224 */ /* 0x000fc400078e0002 */
[----:B------:R-:W-:Y:S01]  /*55150*/  IMAD.MOV.U32 R27, RZ, RZ, R0 ;  /* 0x000000ffff1b7224 */ /* 0x000fe200078e0000 */
[----:B------:R-:W4:Y:S06]  /*55160*/  LDL.64 R4, [R1+0x10] ;  /* 0x0000100001047983 */ /* 0x000f2c0000100a00 */
[C---:B------:R-:W-:Y:S01]  /*55170*/  HMMA.16816.F32 R24, R20.reuse, R26, R8 ;  /* 0x0000001a1418723c */ /* 0x040fe20000001808 */
[----:B---3--:R0:W-:Y:S04]  /*55180*/  STL.64 [R1+0x8128], R12 ;  /* 0x0081280c01007387 */ /* 0x0081e80000100a00 */
[----:B0-----:R-:W3:Y:S01]  /*55190*/  LDL.64 R12, [R1+0x20] ;  /* 0x00002000010c7983 */ /* 0x001ee20000100a00 */
[----:B------:R-:W2:Y:S11]  /*551a0*/  LDL.LU.64 R8, [R1+0x8200] ;  /* 0x0082000001087983 */ /* 0x000eb60000300a00 */
[----:B------:R-:W-:Y:S07]  /*551b0*/  @!UPT UIADD3 URZ, URZ, URZ, URZ ;  /* 0x0000003f3f3ff290 */ /* 0x000fee000fffe03f */
[----:B------:R-:W-:Y:S02]  /*551c0*/  IMAD.MOV.U32 R10, RZ, RZ, R26 ;  /* 0x000000ffff0a7224 */ /* 0x000fe400078e001a */
[----:B------:R-:W-:Y:S02]  /*551d0*/  STL.64 [R1+0x5d0], R24 ;  /* 0x0005d01801007387 */ /* 0x000fe40000100a00 */
[----:B------:R-:W-:Y:S02]  /*551e0*/  IMAD.MOV.U32 R11, RZ, RZ, R27 ;  /* 0x000000ffff0b7224 */ /* 0x000fe400078e001b */
[----:B------:R-:W3:Y:S03]  /*551f0*/  LDL.LU.64 R26, [R1+0x81f8] ;  /* 0x0081f800011a7983 */ /* 0x000ee60000300a00 */
[----:B------:R-:W-:Y:S02]  /*55200*/  STL [R1+0x6fec], R11 ;  /* 0x006fec0b01007387 */ /* 0x000fe40000100800 */
[----:B------:R-:W-:Y:S01]  /*55210*/  STL [R1+0x6fe8], R10 ;  /* 0x006fe80a01007387 */ /* 0x000fe20000100800 */
[----:B--2---:R0:W-:Y:S04]  /*55220*/  STL.64 [R1+0x8100], R8 ;  /* 0x0081000801007387 */ /* 0x0041e80000100a00 */
[----:B0-----:R-:W2:Y:S01]  /*55230*/  LDL.LU R8, [R1+0x1380] ;  /* 0x0013800001087983 */ /* 0x001ea20000300800 */
[----:B------:R-:W2:Y:S02]  /*55240*/  LDL.LU R9, [R1+0x1384] ;  /* 0x0013840001097983 */ /* 0x000ea40000300800 */
[----:B------:R-:W2:Y:S02]  /*55250*/  LDL.LU R10, [R1+0x1388] ;  /* 0x00138800010a7983 */ /* 0x000ea40000300800 */
        /* <DEDUP_REMOVED lines=8> */
[----:B------:R-:W3:Y:S01]  /*552e0*/  LDL.LU.64 R18, [R1+0x81f0] ;  /* 0x0081f00001127983 */ /* 0x000ee20000300a00 */
[----:B------:R-:W3:Y:S11]  /*552f0*/  LDL.LU.64 R16, [R1+0x81e8] ;  /* 0x0081e80001107983 */ /* 0x000ef60000300a00 */
[----:B------:R-:W-:Y:S02]  /*55300*/  STL.64 [R1+0x5c0], R24 ;  /* 0x0005c01801007387 */ /* 0x000fe40000100a00 */
[----:B------:R0:W-:Y:S02]  /*55310*/  STL.64 [R1+0x5c8], R26 ;  /* 0x0005c81a01007387 */ /* 0x0001e40000100a00 */
        /* <DEDUP_REMOVED lines=36> */
[----:B---3--:R-:W-:Y:S02]  /*55560*/  HMMA.16816.F32 R20, R20, R26, R16 ;  /* 0x0000001a1414723c */ /* 0x008fe40000001810 */
[----:B------:R-:W3:Y:S01]  /*55570*/  LDL.LU.64 R18, [R1+0x8160] ;  /* 0x0081600001127983 */ /* 0x000ee20000300a00 */
[----:B------:R-:W3:Y:S02]  /*55580*/  LDL.LU.64 R16, [R1+0x8158] ;  /* 0x0081580001107983 */ /* 0x000ee40000300a00 */
[----:B------:R-:W3:Y:S02]  /*55590*/  LDL.LU.64 R26, [R1+0x8150] ;  /* 0x00815000011a7983 */ /* 0x000ee40000300a00 */
[----:B------:R-:W3:Y:S11]  /*555a0*/  LDL.LU.64 R24, [R1+0x8148] ;  /* 0x0081480001187983 */ /* 0x000ef60000300a00 */
[----:B------:R-:W-:Y:S05]  /*555b0*/  @!UPT UIADD3 URZ, URZ, URZ, URZ ;  /* 0x0000003f3f3ff290 */ /* 0x000fea000fffe03f */
[----:B------:R0:W-:Y:S01]  /*555c0*/  STL.64 [R1+0x2f0], R20 ;  /* 0x0002f01401007387 */ /* 0x0001e20000100a00 */
[----:B------:R1:W-:Y:S03]  /*555d0*/  STL.64 [R1+0x2f8], R22 ;  /* 0x0002f81601007387 */ /* 0x0003e60000100a00 */
[----:B0-----:R-:W2:Y:S01]  /*555e0*/  LDL.LU R20, [R1+0x1360] ;  /* 0x0013600001147983 */ /* 0x001ea20000300800 */
[----:B------:R-:W2:Y:S02]  /*555f0*/  LDL.LU R21, [R1+0x1364] ;  /* 0x0013640001157983 */ /* 0x000ea40000300800 */
[----:B-1----:R-:W2:Y:S02]  /*55600*/  LDL.LU R22, [R1+0x1368] ;  /* 0x0013680001167983 */ /* 0x002ea40000300800 */
        /* <DEDUP_REMOVED lines=8> */
[----:B------:R-:W-:Y:S02]  /*55690*/  IMAD.MOV.U32 R2, RZ, RZ, R12 ;  /* 0x000000ffff027224 */ /* 0x000fe400078e000c */
[----:B------:R-:W-:Y:S02]  /*556a0*/  IMAD.MOV.U32 R0, RZ, RZ, R13 ;  /* 0x000000ffff007224 */ /* 0x000fe400078e000d */
[----:B----4-:R-:W-:Y:S07]  /*556b0*/  HMMA.16816.F32 R12, R24, R4, R16 ;  /* 0x00000004180c723c */ /* 0x010fee0000001810 */
[----:B------:R-:W-:-:S02]  /*556c0*/  IMAD.MOV.U32 R19, RZ, RZ, R4 ;  /* 0x000000ffff137224 */ /* 0x000fc400078e0004 */
[----:B------:R-:W-:Y:S02]  /*556d0*/  IMAD.MOV.U32 R18, RZ, RZ, R5 ;  /* 0x000000ffff127224 */ /* 0x000fe400078e0005 */
[----:B------:R-:W3:Y:S11]  /*556e0*/  LDL.LU.64 R4, [R1+0x8130] ;  /* 0x0081300001047983 */ /* 0x000ef60000300a00 */
[----:B------:R-:W-:Y:S01]  /*556f0*/  @!UPT UIADD3 URZ, URZ, URZ, URZ ;  /* 0x0000003f3f3ff290 */ /* 0x000fe2000fffe03f */
[----:B------:R0:W-:Y:S04]  /*55700*/  STL.64 [R1+0x2d0], R12 ;  /* 0x0002d00c01007387 */ /* 0x0001e80000100a00 */
[----:B0-----:R-:W2:Y:S01]  /*55710*/  LDL.LU.64 R12, [R1+0x8128] ;  /* 0x00812800010c7983 */ /* 0x001ea20000300a00 */
[----:B------:R-:W-:Y:S02]  /*55720*/  IMAD.MOV.U32 R7, RZ, RZ, R15 ;  /* 0x000000ffff077224 */ /* 0x000fe400078e000f */
[----:B------:R-:W-:-:S03]  /*55730*/  IMAD.MOV.U32 R6, RZ, RZ, R14 ;  /* 0x000000ffff067224 */ /* 0x000fc600078e000e */
[----:B------:R-:W-:Y:S02]  /*55740*/  STL [R1+0x6f8c], R7 ;  /* 0x006f8c0701007387 */ /* 0x000fe40000100800 */
[----:B------:R-:W-:Y:S01]  /*55750*/  STL [R1+0x6f88], R6 ;  /* 0x006f880601007387 */ /* 0x000fe20000100800 */
        /* <DEDUP_REMOVED lines=13> */
[----:B------:R0:W-:Y:S01]  /*55830*/  STL.64 [R1+0x2b0], R8 ;  /* 0x0002b00801007387 */ /* 0x0001e20000100a00 */
[----:B------:R-:W-:Y:S03]  /*55840*/  STL.64 [R1+0x2b8], R10 ;  /* 0x0002b80a01007387 */ /* 0x000fe60000100a00 */
[----:B0-----:R-:W2:Y:S01]  /*55850*/  LDL.LU.64 R8, [R1+0x8100] ;  /* 0x0081000001087983 */ /* 0x001ea20000300a00 */
[----:B----4-:R-:W-:Y:S02]  /*55860*/  STL.64 [R1+0x8028], R14 ;  /* 0x0080280e01007387 */ /* 0x010fe40000100a00 */
[----:B------:R0:W-:Y:S02]  /*55870*/  STL.64 [R1+0x8020], R12 ;  /* 0x0080200c01007387 */ /* 0x0001e40000100a00 */
[----:B0-----:R-:W4:Y:S01]  /*55880*/  LDL.LU R12, [R1+0x1370] ;  /* 0x00137000010c7983 */ /* 0x001f220000300800 */
[----:B------:R-:W4:Y:S02]  /*55890*/  LDL.LU R13, [R1+0x1374] ;  /* 0x00137400010d7983 */ /* 0x000f240000300800 */
[----:B------:R-:W4:Y:S02]  /*558a0*/  LDL.LU R14, [R1+0x1378] ;  /* 0x00137800010e7983 */ /* 0x000f240000300800 */
[----:B------:R-:W4:Y:S01]  /*558b0*/  LDL.LU R15, [R1+0x137c] ;  /* 0x00137c00010f7983 */ /* 0x000f220000300800 */
[----:B--2---:R3:W-:Y:S01]  /*558c0*/  STL.64 [R1+0x80a0], R8 ;  /* 0x0080a00801007387 */ /* 0x0047e20000100a00 */
[C---:B----4-:R-:W-:Y:S08]  /*558d0*/  HMMA.16816.F32 R12, R24.reuse, R8, R12 ;  /* 0x00000008180c723c */ /* 0x050ff0000000180c */
[C---:B---3--:R-:W-:Y:S01]  /*558e0*/  HMMA.16816.F32 R8, R24.reuse, R4, R20 ;  /* 0x000000041808723c */ /* 0x048fe20000001814 */
[----:B------:R-:W0:Y:S11]  /*558f0*/  LDSM.16.MT88.4 R20, [R3+0x8100] ;  /* 0x008100000314783b */ /* 0x000e360000004200 */
[----:B------:R-:W-:Y:S03]  /*55900*/  @!UPT UIADD3 URZ, URZ, URZ, URZ ;  /* 0x0000003f3f3ff290 */ /* 0x000fe6000fffe03f */
[----:B------:R1:W-:Y:S01]  /*55910*/  STL.64 [R1+0x2a0], R12 ;  /* 0x0002a00c01007387 */ /* 0x0003e20000100a00 */
[----:B------:R-:W-:Y:S03]  /*55920*/  STL.64 [R1+0x2a8], R14 ;  /* 0x0002a80e01007387 */ /* 0x000fe60000100a00 */
[----:B-1----:R-:W2:Y:S04]  /*55930*/  LDL R12, [R1+0x140] ;  /* 0x00014000010c7983 */ /* 0x002ea80000100800 */
[----:B------:R1:W-:Y:S02]  /*55940*/  STL.64 [R1+0x290], R8 ;  /* 0x0002900801007387 */ /* 0x0003e40000100a00 */
[----:B------:R3:W-:Y:S02]  /*55950*/  STL.64 [R1+0x298], R10 ;  /* 0x0002980a01007387 */ /* 0x0007e40000100a00 */
[----:B------:R-:W2:Y:S02]  /*55960*/  LDL R13, [R1+0x144] ;  /* 0x00014400010d7983 */ /* 0x000ea40000100800 */
[----:B--2---:R2:W-:Y:S01]  /*55970*/  STL.64 [R1+0x80e0], R12 ;  /* 0x0080e00c01007387 */ /* 0x0045e20000100a00 */
[----:B-1----:R-:W4:Y:S02]  /*55980*/  LDL.LU R8, [R1+0x19a0] ;  /* 0x0019a00001087983 */ /* 0x002f240000300800 */
[----:B------:R-:W4:Y:S02]  /*55990*/  LDL.LU R9, [R1+0x19a4] ;  /* 0x0019a40001097983 */ /* 0x000f240000300800 */
[----:B---3--:R-:W3:Y:S01]  /*559a0*/  LDL.LU R10, [R1+0x19a8] ;  /* 0x0019a800010a7983 */ /* 0x008ee20000300800 */
[----:B------:R-:W3:Y:S04]  /*559b0*/  LDL.LU R11, [R1+0x19ac] ;  /* 0x0019ac00010b7983 */ /* 0x000ee80000300800 */
[----:B--2---:R-:W2:Y:S04]  /*559c0*/  LDL R12, [R1+0x150] ;  /* 0x00015000010c7983 */ /* 0x004ea80000100800 */
[----:B------:R-:W2:Y:S04]  /*559d0*/  LDL R13, [R1+0x154] ;  /* 0x00015400010d7983 */ /* 0x000ea80000100800 */
[----:B--2---:R1:W-:Y:S04]  /*559e0*/  STL.64 [R1+0x80f8], R12 ;  /* 0x0080f80c01007387 */ /* 0x0043e80000100a00 */
[----:B-1----:R-:W2:Y:S01]  /*559f0*/  LDL.64 R12, [R1+0x30] ;  /* 0x00003000010c7983 */ /* 0x002ea20000100a00 */
[----:B---3--:R-:W-:Y:S02]  /*55a00*/  STL.64 [R1+0x80b0], R10 ;  /* 0x0080b00a01007387 */ /* 0x008fe40000100a00 */
[----:B----4-:R1:W-:Y:S02]  /*55a10*/  STL.64 [R1+0x80a8], R8 ;  /* 0x0080a80801007387 */ /* 0x0103e40000100a00 */
[----:B-1----:R-:W3:Y:S01]  /*55a20*/  LDL.LU R8, [R1+0x19c0] ;  /* 0x0019c00001087983 */ /* 0x002ee20000300800 */
[----:B------:R-:W3:Y:S02]  /*55a30*/  LDL.LU R9, [R1+0x19c4] ;  /* 0x0019c40001097983 */ /* 0x000ee40000300800 */
[----:B------:R-:W4:Y:S02]  /*55a40*/  LDL.LU R10, [R1+0x19c8] ;  /* 0x0019c800010a7983 */ /* 0x000f240000300800 */
[----:B------:R-:W4:Y:S02]  /*55a50*/  LDL.LU R11, [R1+0x19cc] ;  /* 0x0019cc00010b7983 */ /* 0x000f240000300800 */
[----:B----4-:R-:W-:Y:S01]  /*55a60*/  STL.64 [R1+0x80c0], R10 ;  /* 0x0080c00a01007387 */ /* 0x010fe20000100a00 */
[----:B---3--:R1:W-:Y:S03]  /*55a70*/  STL.64 [R1+0x80b8], R8 ;  /* 0x0080b80801007387 */ /* 0x0083e60000100a00 */
[----:B-1----:R-:W3:Y:S04]  /*55a80*/  LDL.64 R8, [R1+0x130] ;  /* 0x0001300001087983 */ /* 0x002ee80000100a00 */
[----:B---3--:R1:W-:Y:S04]  /*55a90*/  STL.64 [R1+0x80d8], R8 ;  /* 0x0080d80801007387 */ /* 0x0083e80000100a00 */
[----:B-1----:R-:W3:Y:S01]  /*55aa0*/  LDL.LU R8, [R1+0x19e0] ;  /* 0x0019e00001087983 */ /* 0x002ee20000300800 */
[----:B------:R-:W3:Y:S02]  /*55ab0*/  LDL.LU R9, [R1+0x19e4] ;  /* 0x0019e40001097983 */ /* 0x000ee40000300800 */
[----:B------:R-:W4:Y:S02]  /*55ac0*/  LDL.LU R10, [R1+0x19e8] ;  /* 0x0019e800010a7983 */ /* 0x000f240000300800 */
[----:B------:R-:W4:Y:S02]  /*55ad0*/  LDL.LU R11, [R1+0x19ec] ;  /* 0x0019ec00010b7983 */ /* 0x000f240000300800 */
[----:B----4-:R-:W-:Y:S01]  /*55ae0*/  STL.64 [R1+0x80f0], R10 ;  /* 0x0080f00a01007387 */ /* 0x010fe20000100a00 */
[----:B---3--:R1:W-:Y:S03]  /*55af0*/  STL.64 [R1+0x80e8], R8 ;  /* 0x0080e80801007387 */ /* 0x0083e60000100a00 */
[----:B-1----:R-:W3:Y:S01]  /*55b00*/  LDL.LU R8, [R1+0x19f0] ;  /* 0x0019f00001087983 */ /* 0x002ee20000300800 */
[----:B------:R-:W3:Y:S02]  /*55b10*/  LDL.LU R9, [R1+0x19f4] ;  /* 0x0019f40001097983 */ /* 0x000ee40000300800 */
[----:B------:R-:W3:Y:S02]  /*55b20*/  LDL.LU R10, [R1+0x19f8] ;  /* 0x0019f800010a7983 */ /* 0x000ee40000300800 */
[----:B------:R-:W3:Y:S01]  /*55b30*/  LDL.LU R11, [R1+0x19fc] ;  /* 0x0019fc00010b7983 */ /* 0x000ee20000300800 */
[----:B------:R-:W4:Y:S01]  /*55b40*/  LDL.64 R16, [R1+0x100] ;  /* 0x0001000001107983 */ /* 0x000f220000100a00 */
[----:B------:R-:W-:Y:S03]  /*55b50*/  STL.64 [R1+0x80d0], R18 ;  /* 0x0080d01201007387 */ /* 0x000fe60000100a00 */
[----:B----4-:R1:W-:Y:S04]  /*55b60*/  STL.64 [R1+0x80c8], R16 ;  /* 0x0080c81001007387 */ /* 0x0103e80000100a00 */
[----:B-1----:R-:W4:Y:S01]  /*55b70*/  LDL.LU R16, [R1+0x19d0] ;  /* 0x0019d00001107983 */ /* 0x002f220000300800 */
[----:B------:R-:W4:Y:S02]  /*55b80*/  LDL.LU R17, [R1+0x19d4] ;  /* 0x0019d40001117983 */ /* 0x000f240000300800 */
[----:B------:R-:W4:Y:S02]  /*55b90*/  LDL.LU R18, [R1+0x19d8] ;  /* 0x0019d80001127983 */ /* 0x000f240000300800 */
[----:B------:R-:W4:Y:S01]  /*55ba0*/  LDL.LU R19, [R1+0x19dc] ;  /* 0x0019dc0001137983 */ /* 0x000f220000300800 */
[----:B------:R1:W-:Y:S01]  /*55bb0*/  STL [R1+0x8004], R4 ;  /* 0x0080040401007387 */ /* 0x0003e20000100800 */
[----:B------:R0:W-:Y:S03]  /*55bc0*/  STL [R1+0x8000], R5 ;  /* 0x0080000501007387 */ /* 0x0001e60000100800 */
[----:B-1----:R-:W2:Y:S01]  /*55bd0*/  LDL.LU R4, [R1+0x1a00] ;  /* 0x001a000001047983 */ /* 0x002ea20000300800 */
[----:B0-----:R-:W2:Y:S02]  /*55be0*/  LDL.LU R5, [R1+0x1a04] ;  /* 0x001a040001057983 */ /* 0x001ea40000300800 */
[----:B------:R-:W2:Y:S02]  /*55bf0*/  LDL.LU R6, [R1+0x1a08] ;  /* 0x001a080001067983 */ /* 0x000ea40000300800 */
[----:B------:R-:W2:Y:S01]  /*55c00*/  LDL.LU R7, [R1+0x1a0c] ;  /* 0x001a0c0001077983 */ /* 0x000ea20000300800 */
[----:B------:R-:W-:Y:S01]  /*55c10*/  STL [R1+0x8008], R3 ;  /* 0x0080080301007387 */ /* 0x000fe20000100800 */
[----:B------:R-:W-:Y:S02]  /*55c20*/  STL.64 [R1+0x7f38], R22 ;  /* 0x007f381601007387 */ /* 0x000fe40000100a00 */
[----:B------:R0:W-:Y:S02]  /*55c30*/  STL.64 [R1+0x7f30], R20 ;  /* 0x007f301401007387 */ /* 0x0001e40000100a00 */
[----:B0-----:R-:W3:Y:S01]  /*55c40*/  LDL.64 R20, [R1+0xe0] ;  /* 0x0000e00001147983 */ /* 0x001ee20000100a00 */
[C---:B--2---:R-:W-:Y:S11]  /*55c50*/  HMMA.16816.F32 R4, R24.reuse, R12, R4 ;  /* 0x0000000c1804723c */ /* 0x044ff60000001804 */
[----:B------:R-:W-:Y:S11]  /*55c60*/  @!UPT UIADD3 URZ, URZ, URZ, URZ ;  /* 0x0000003f3f3ff290 */ /* 0x000ff6000fffe03f */
[----:B------:R-:W-:Y:S01]  /*55c70*/  @!UPT UIADD3 URZ, URZ, URZ, URZ ;  /* 0x0000003f3f3ff290 */ /* 0x000fe2000fffe03f */
[----:B------:R-:W-:Y:S01]  /*55c80*/  STL.64 [R1+0x560], R4 ;  /* 0x0005600401007387 */ /* 0x000fe20000100a00 */
[----:B------:R0:W-:Y:S02]  /*55c90*/  STL.64 [R1+0x568], R6 ;  /* 0x0005680601007387 */ /* 0x0001e40000100a00 */
[----:B0-----:R-:W-:Y:S02]  /*55ca0*/  IMAD.MOV.U32 R7, RZ, RZ, R12 ;  /* 0x000000ffff077224 */ /* 0x001fe400078e000c */
[----:B------:R-:W-:Y:S02]  /*55cb0*/  IMAD.MOV.U32 R6, RZ, RZ, R13 ;  /* 0x000000ffff067224 */ /* 0x000fe400078e000d */
[----:B------:R-:W3:Y:S01]  /*55cc0*/  LDL.LU.64 R12, [R1+0x80f8] ;  /* 0x0080f800010c7983 */ /* 0x000ee20000300a00 */
[----:B------:R-:W-:Y:S01]  /*55cd0*/  STL [R1+0x800c], R7 ;  /* 0x00800c0701007387 */ /* 0x000fe20000100800 */
[C---:B---3--:R-:W-:Y:S02]  /*55ce0*/  HMMA.16816.F32 R12, R24.reuse, R12, R8 ;  /* 0x0000000c180c723c */ /* 0x048fe40000001808 */
[----:B------:R-:W2:Y:S01]  /*55cf0*/  LDL.LU.64 R10, [R1+0x80f0] ;  /* 0x0080f000010a7983 */ /* 0x000ea20000300a00 */
[----:B------:R-:W2:Y:S11]  /*55d00*/  LDL.LU.64 R8, [R1+0x80e8] ;  /* 0x0080e80001087983 */ /* 0x000eb60000300a00 */
[----:B------:R-:W-:Y:S09]  /*55d10*/  @!UPT UIADD3 URZ, URZ, URZ, URZ ;  /* 0x0000003f3f3ff290 */ /* 0x000ff2000fffe03f */
[----:B------:R0:W-:Y:S01]  /*55d20*/  STL.64 [R1+0x550], R12 ;  /* 0x0005500c01007387 */ /* 0x0001e20000100a00 */
[----:B------:R2:W-:Y:S03]  /*55d30*/  STL.64 [R1+0x558], R14 ;  /* 0x0005580e01007387 */ /* 0x0005e60000100a00 */
[----:B0-----:R-:W2:Y:S02]  /*55d40*/  LDL.LU.64 R12, [R1+0x80e0] ;  /* 0x0080e000010c7983 */ /* 0x001ea40000300a00 */
[----:B--2---:R-:W-:Y:S02]  /*55d50*/  HMMA.16816.F32 R12, R24, R12, R8 ;  /* 0x0000000c180c723c */ /* 0x004fe40000001808 */
[----:B------:R-:W4:Y:S11]  /*55d60*/  LDL.LU.64 R8, [R1+0x80d8] ;  /* 0x0080d80001087983 */ /* 0x000f360000300a00 */
[----:B------:R-:W-:Y:S10]  /*55d70*/  @!UPT UIADD3 URZ, URZ, URZ, URZ ;  /* 0x0000003f3f3ff290 */ /* 0x000ff4000fffe03f */
[----:B------:R0:W-:Y:S01]  /*55d80*/  STL.64 [R1+0x540], R12 ;  /* 0x0005400c01007387 */ /* 0x0001e20000100a00 */
[----:B------:R-:W-:Y:S02]  /*55d90*/  STL.64 [R1+0x548], R14 ;  /* 0x0005480e01007387 */ /* 0x000fe40000100a00 */
[----:B0-----:R-:W-:Y:S02]  /*55da0*/  IMAD.MOV.U32 R12, RZ, RZ, R29 ;  /* 0x000000ffff0c7224 */ /* 0x001fe400078e001d */
[----:B------:R-:W-:-:S05]  /*55db0*/  IMAD.MOV.U32 R13, RZ, RZ, R28 ;  /* 0x000000ffff0d7224 */ /* 0x000fca00078e001c */
[----:B------:R0:W-:Y:S04]  /*55dc0*/  STL.64 [R1+0x8040], R12 ;  /* 0x0080400c01007387 */ /* 0x0001e80000100a00 */
[----:B0-----:R-:W2:Y:S01]  /*55dd0*/  LDL.64 R12, [R1+0x120] ;  /* 0x00012000010c7983 */ /* 0x001ea20000100a00 */
[----:B----4-:R-:W-:Y:S01]  /*55de0*/  HMMA.16816.F32 R16, R24, R8, R16 ;  /* 0x000000081810723c */ /* 0x010fe20000001810 */
[----:B------:R-:W-:Y:S02]  /*55df0*/  IMAD.MOV.U32 R23, RZ, RZ, R8 ;  /* 0x000000ffff177224 */ /* 0x000fe400078e0008 */
[----:B------:R-:W-:Y:S11]  /*55e00*/  IMAD.MOV.U32 R22, RZ, RZ, R9 ;  /* 0x000000ffff167224 */ /* 0x000ff600078e0009 */
[----:B------:R-:W-:Y:S09]  /*55e10*/  @!UPT UIADD3 URZ, URZ, URZ, URZ ;  /* 0x0000003f3f3ff290 */ /* 0x000ff2000fffe03f */
[----:B------:R-:W-:Y:S01]  /*55e20*/  STL.64 [R1+0x530], R16 ;  /* 0x0005301001007387 */ /* 0x000fe20000100a00 */
[----:B------:R0:W-:Y:S03]  /*55e30*/  STL.64 [R1+0x538], R18 ;  /* 0x0005381201007387 */ /* 0x0001e60000100a00 */
[----:B0-----:R-:W3:Y:S01]  /*55e40*/  LDL.LU.64 R18, [R1+0x80d0] ;  /* 0x0080d00001127983 */ /* 0x001ee20000300a00 */
[----:B------:R-:W4:Y:S02]  /*55e50*/  LDL.LU.64 R16, [R1+0x80c8] ;  /* 0x0080c80001107983 */ /* 0x000f240000300a00 */
[----:B------:R-:W3:Y:S02]  /*55e60*/  LDL.LU.64 R10, [R1+0x80c0] ;  /* 0x0080c000010a7983 */ /* 0x000ee40000300a00 */
[----:B------:R-:W3:Y:S01]  /*55e70*/  LDL.LU.64 R8, [R1+0x80b8] ;  /* 0x0080b80001087983 */ /* 0x000ee20000300a00 */
[----:B------:R-:W-:Y:S01]  /*55e80*/  STL.64 [R1+0x8098], R22 ;  /* 0x0080981601007387 */ /* 0x000fe20000100a00 */
[----:B------:R0:W-:Y:S02]  /*55e90*/  STL.64 [R1+0x8090], R20 ;  /* 0x0080901401007387 */ /* 0x0001e40000100a00 */
[----:B--2---:R-:W-:-:S02]  /*55ea0*/  IMAD.MOV.U32 R29, RZ, RZ, R12 ;  /* 0x000000ffff1d7224 */ /* 0x004fc400078e000c */
[----:B------:R-:W-:Y:S01]  /*55eb0*/  IMAD.MOV.U32 R28, RZ, RZ, R13 ;  /* 0x000000ffff1c7224 */ /* 0x000fe200078e000d */
[----:B0-----:R-:W2:Y:S01]  /*55ec0*/  LDL.64 R20, [R1+0x110] ;  /* 0x0001100001147983 */ /* 0x001ea20000100a00 */
[----:B---3--:R-:W-:Y:S07]  /*55ed0*/  HMMA.16816.F32 R8, R24, R12, R8 ;  /* 0x0000000c1808723c */ /* 0x008fee0000001808 */
[----:B------:R-:W-:Y:S02]  /*55ee0*/  IMAD.MOV.U32 R12, RZ, RZ, R19 ;  /* 0x000000ffff0c7224 */ /* 0x000fe400078e0013 */
[----:B------:R-:W-:Y:S11]  /*55ef0*/  IMAD.MOV.U32 R13, RZ, RZ, R18 ;  /* 0x000000ffff0d7224 */ /* 0x000ff600078e0012 */
[----:B------:R-:W-:Y:S03]  /*55f00*/  @!UPT UIADD3 URZ, URZ, URZ, URZ ;  /* 0x0000003f3f3ff290 */ /* 0x000fe6000fffe03f */
[----:B------:R-:W-:Y:S01]  /*55f10*/  STL.64 [R1+0x520], R8 ;  /* 0x0005200801007387 */ /* 0x000fe20000100a00 */
[----:B------:R0:W-:Y:S03]  /*55f20*/  STL.64 [R1+0x528], R10 ;  /* 0x0005280a01007387 */ /* 0x0001e60000100a00 */
[----:B0-----:R-:W3:Y:S01]  /*55f30*/  LDL.LU.64 R10, [R1+0x80b0] ;  /* 0x0080b000010a7983 */ /* 0x001ee20000300a00 */
[----:B------:R-:W3:Y:S02]  /*55f40*/  LDL.LU.64 R8, [R1+0x80a8] ;  /* 0x0080a80001087983 */ /* 0x000ee40000300a00 */
[----:B------:R0:W-:Y:S02]  /*55f50*/  STL.64 [R1+0x8058], R12 ;  /* 0x0080580c01007387 */ /* 0x0001e40000100a00 */
[----:B0-----:R-:W2:Y:S01]  /*55f60*/  LDL.LU R12, [R1+0x19b0] ;  /* 0x0019b000010c7983 */ /* 0x001ea20000300800 */
[----:B------:R-:W2:Y:S02]  /*55f70*/  LDL.LU R13, [R1+0x19b4] ;  /* 0x0019b400010d7983 */ /* 0x000ea40000300800 */
[----:B------:R-:W2:Y:S02]  /*55f80*/  LDL.LU R14, [R1+0x19b8] ;  /* 0x0019b800010e7983 */ /* 0x000ea40000300800 */
[----:B------:R-:W2:Y:S02]  /*55f90*/  LDL.LU R15, [R1+0x19bc] ;  /* 0x0019bc00010f7983 */ /* 0x000ea40000300800 */
[----:B----4-:R-:W-:-:S02]  /*55fa0*/  IMAD.MOV.U32 R7, RZ, RZ, R16 ;  /* 0x000000ffff077224 */ /* 0x010fc400078e0010 */
[----:B------:R-:W-:Y:S01]  /*55fb0*/  IMAD.MOV.U32 R3, RZ, RZ, R17 ;  /* 0x000000ffff037224 */ /* 0x000fe200078e0011 */
[C---:B---3--:R-:W-:Y:S08]  /*55fc0*/  HMMA.16816.F32 R8, R24.reuse, R16, R8 ;  /* 0x000000101808723c */ /* 0x048ff00000001808 */
[----:B--2---:R-:W-:Y:S11]  /*55fd0*/  HMMA.16816.F32 R12, R24, R20, R12 ;  /* 0x00000014180c723c */ /* 0x004ff6000000180c */
[----:B------:R-:W-:Y:S11]  /*55fe0*/  @!UPT UIADD3 URZ, URZ, URZ, URZ ;  /* 0x0000003f3f3ff290 */ /* 0x000ff6000fffe03f */
[----:B------:R-:W-:Y:S01]  /*55ff0*/  @!UPT UIADD3 URZ, URZ, URZ, URZ ;  /* 0x0000003f3f3ff290 */ /* 0x000fe2000fffe03f */
[----:B------:R0:W-:Y:S01]  /*56000*/  STL.64 [R1+0x510], R12 ;  /* 0x0005100c01007387 */ /* 0x0001e20000100a00 */
[----:B------:R-:W-:Y:S02]  /*56010*/  STL.64 [R1+0x518], R14 ;  /* 0x0005180e01007387 */ /* 0x000fe40000100a00 */
[----:B------:R1:W-:Y:S02]  /*56020*/  STL.64 [R1+0x500], R8 ;  /* 0x0005000801007387 */ /* 0x0003e40000100a00 */
[----:B------:R2:W-:Y:S01]  /*56030*/  STL.64 [R1+0x508], R10 ;  /* 0x0005080a01007387 */ /* 0x0005e20000100a00 */
[----:B------:R-:W3:Y:S01]  /*56040*/  LDL.64 R16, [R1+0xd0] ;  /* 0x0000d00001107983 */ /* 0x000ee20000100a00 */
[----:B------:R-:W-:Y:S02]  /*56050*/  IMAD.MOV.U32 R4, RZ, RZ, R20 ;  /* 0x000000ffff047224 */ /* 0x000fe400078e0014 */
[----:B------:R-:W-:Y:S02]  /*56060*/  IMAD.MOV.U32 R5, RZ, RZ, R21 ;  /* 0x000000ffff057224 */ /* 0x000fe400078e0015 */
[----:B0-----:R-:W-:-:S02]  /*56070*/  IMAD.MOV.U32 R12, RZ, RZ, R2 ;  /* 0x000000ffff0c7224 */ /* 0x001fc400078e0002 */
[----:B------:R-:W-:Y:S01]  /*56080*/  IMAD.MOV.U32 R13, RZ, RZ, R0 ;  /* 0x000000ffff0d7224 */ /* 0x000fe200078e0000 */
[----:B---3--:R0:W-:Y:S01]  /*56090*/  STL.64 [R1+0x8088], R16 ;  /* 0x0080881001007387 */ /* 0x0081e20000100a00 */
[----:B-1----:R-:W3:Y:S02]  /*560a0*/  LDL.LU R8, [R1+0x1990] ;  /* 0x0019900001087983 */ /* 0x002ee40000300800 */
[----:B------:R-:W3:Y:S02]  /*560b0*/  LDL.LU R9, [R1+0x1994] ;  /* 0x0019940001097983 */ /* 0x000ee40000300800 */
[----:B--2---:R-:W3:Y:S01]  /*560c0*/  LDL.LU R10, [R1+0x1998] ;  /* 0x00199800010a7983 */ /* 0x004ee20000300800 */
[----:B------:R-:W3:Y:S01]  /*560d0*/  LDL.LU R11, [R1+0x199c] ;  /* 0x00199c00010b7983 */ /* 0x000ee20000300800 */
[----:B------:R-:W3:Y:S03]  /*560e0*/  LDL.64 R20, [R1+0xf0] ;  /* 0x0000f00001147983 */ /* 0x000ee60000100a00 */
[----:B0-----:R-:W2:Y:S01]  /*560f0*/  LDL.LU R16, [R1+0x1980] ;  /* 0x0019800001107983 */ /* 0x001ea20000300800 */
[----:B------:R-:W2:Y:S02]  /*56100*/  LDL.LU R17, [R1+0x1984] ;  /* 0x0019840001117983 */ /* 0x000ea40000300800 */
[----:B------:R-:W2:Y:S02]  /*56110*/  LDL.LU R18, [R1+0x1988] ;  /* 0x0019880001127983 */ /* 0x000ea40000300800 */
[----:B------:R-:W2:Y:S01]  /*56120*/  LDL.LU R19, [R1+0x198c] ;  /* 0x00198c0001137983 */ /* 0x000ea20000300800 */
[----:B------:R0:W-:Y:S04]  /*56130*/  STL.64 [R1+0x8080], R12 ;  /* 0x0080800c01007387 */ /* 0x0001e80000100a00 */
[----:B0-----:R-:W4:Y:S01]  /*56140*/  LDL.LU R12, [R1+0x1350] ;  /* 0x00135000010c7983 */ /* 0x001f220000300800 */
[----:B------:R-:W4:Y:S02]  /*56150*/  LDL.LU R13, [R1+0x1354] ;  /* 0x00135400010d7983 */ /* 0x000f240000300800 */
[----:B------:R-:W4:Y:S02]  /*56160*/  LDL.LU R14, [R1+0x1358] ;  /* 0x00135800010e7983 */ /* 0x000f240000300800 */
[----:B------:R-:W4:Y:S01]  /*56170*/  LDL.LU R15, [R1+0x135c] ;  /* 0x00135c00010f7983 */ /* 0x000f220000300800 */
[----:B------:R-:W-:Y:S01]  /*56180*/  STL.64 [R1+0x8018], R6 ;  /* 0x0080180601007387 */ /* 0x000fe20000100a00 */
        /* <DEDUP_REMOVED lines=11> */
[----:B---3--:R-:W-:Y:S01]  /*56240*/  HMMA.16816.F32 R8, R24, R20, R8 ;  /* 0x000000141808723c */ /* 0x008fe20000001808 */
        /* <DEDUP_REMOVED lines=12> */
[----:B------:R0:W-:Y:S01]  /*56310*/  STL.64 [R1+0x4f0], R8 ;  /* 0x0004f00801007387 */ /* 0x0001e20000100a00 */
[----:B------:R1:W-:Y:S03]  /*56320*/  STL.64 [R1+0x4f8], R10 ;  /* 0x0004f80a01007387 */ /* 0x0003e60000100a00 */
[----:B0-----:R-:W3:Y:S01]  /*56330*/  LDL.LU.64 R8, [R1+0x80a0] ;  /* 0x0080a00001087983 */ /* 0x001ee20000300a00 */
[----:B-1----:R-:W-:-:S02]  /*56340*/  IMAD.MOV.U32 R11, RZ, RZ, R20 ;  /* 0x000000ffff0b7224 */ /* 0x002fc400078e0014 */
[----:B------:R-:W-:Y:S02]  /*56350*/  IMAD.MOV.U32 R10, RZ, RZ, R21 ;  /* 0x000000ffff0a7224 */ /* 0x000fe400078e0015 */
[----:B------:R-:W2:Y:S01]  /*56360*/  LDL.LU.64 R22, [R1+0x8098] ;  /* 0x0080980001167983 */ /* 0x000ea20000300a00 */
[----:B------:R-:W2:Y:S02]  /*56370*/  LDL.LU.64 R20, [R1+0x8090] ;  /* 0x0080900001147983 */ /* 0x000ea40000300a00 */
[C---:B--2---:R-:W-:Y:S11]  /*56380*/  HMMA.16816.F32 R16, R24.reuse, R20, R16 ;  /* 0x000000141810723c */ /* 0x044ff60000001810 */
[----:B------:R-:W-:Y:S11]  /*56390*/  @!UPT UIADD3 URZ, URZ, URZ, URZ ;  /* 0x0000003f3f3ff290 */ /* 0x000ff6000fffe03f */
[----:B------:R-:W-:Y:S01]  /*563a0*/  @!UPT UIADD3 URZ, URZ, URZ, URZ ;  /* 0x0000003f3f3ff290 */ /* 0x000fe2000fffe03f */
[----:B------:R0:W-:Y:S01]  /*563b0*/  STL.64 [R1+0x4e0], R16 ;  /* 0x0004e01001007387 */ /* 0x0001e20000100a00 */
[----:B------:R1:W-:Y:S03]  /*563c0*/  STL.64 [R1+0x4e8], R18 ;  /* 0x0004e81201007387 */ /* 0x0003e60000100a00 */
[----:B0-----:R-:W4:Y:S01]  /*563d0*/  LDL.LU.64 R16, [R1+0x8088] ;  /* 0x0080880001107983 */ /* 0x001f220000300a00 */
[----:B------:R-:W-:Y:S01]  /*563e0*/  STL.64 [R1+0x7f50], R20 ;  /* 0x007f501401007387 */ /* 0x000fe20000100a00 */
[----:B----4-:R-:W-:Y:S02]  /*563f0*/  HMMA.16816.F32 R24, R24, R16, R12 ;  /* 0x000000101818723c */ /* 0x010fe4000000180c */
[----:B------:R-:W2:Y:S01]  /*56400*/  LDL.LU.64 R12, [R1+0x8080] ;  /* 0x00808000010c7983 */ /* 0x000ea20000300a00 */
[----:B------:R-:W-:Y:S02]  /*56410*/  IMAD.MOV.U32 R2, RZ, RZ, R16 ;  /* 0x000000ffff027224 */ /* 0x000fe400078e0010 */
[----:B------:R-:W-:Y:S11]  /*56420*/  IMAD.MOV.U32 R0, RZ, RZ, R17 ;  /* 0x000000ffff007224 */ /* 0x000ff600078e0011 */
[----:B------:R-:W-:Y:S07]  /*56430*/  @!UPT UIADD3 URZ, URZ, URZ, URZ ;  /* 0x0000003f3f3ff290 */ /* 0x000fee000fffe03f */
[----:B------:R0:W-:Y:S01]  /*56440*/  STL.64 [R1+0x280], R24 ;  /* 0x0002801801007387 */ /* 0x0001e20000100a00 */
[----:B------:R4:W-:Y:S02]  /*56450*/  STL.64 [R1+0x288], R26 ;  /* 0x0002881a01007387 */ /* 0x0009e40000100a00 */
[----:B-1----:R-:W2:Y:S02]  /*56460*/  LDL.LU.64 R18, [R1+0x8078] ;  /* 0x0080780001127983 */ /* 0x002ea40000300a00 */
[----:B------:R-:W2:Y:S01]  /*56470*/  LDL.LU.64 R16, [R1+0x8070] ;  /* 0x0080700001107983 */ /* 0x000ea20000300a00 */
[----:B0-----:R-:W3:Y:S01]  /*56480*/  LDL.LU R24, [R1+0x1290] ;  /* 0x0012900001187983 */ /* 0x001ee20000300800 */
[----:B------:R-:W3:Y:S02]  /*56490*/  LDL.LU R25, [R1+0x1294] ;  /* 0x0012940001197983 */ /* 0x000ee40000300800 */
[----:B----4-:R-:W3:Y:S02]  /*564a0*/  LDL.LU R26, [R1+0x1298] ;  /* 0x00129800011a7983 */ /* 0x010ee40000300800 */
[----:B------:R-:W3:Y:S01]  /*564b0*/  LDL.LU R27, [R1+0x129c] ;  /* 0x00129c00011b7983 */ /* 0x000ee20000300800 */
[C---:B--2---:R-:W-:Y:S01]  /*564c0*/  HMMA.16816.F32 R12, R16.reuse, R12, R4 ;  /* 0x0000000c100c723c */ /* 0x044fe20000001804 */
[----:B------:R-:W2:Y:S01]  /*564d0*/  LDL.LU.64 R6, [R1+0x8068] ;  /* 0x0080680001067983 */ /* 0x000ea20000300a00 */
[----:B------:R-:W2:Y:S11]  /*564e0*/  LDL.LU.64 R4, [R1+0x8060] ;  /* 0x0080600001047983 */ /* 0x000eb60000300a00 */
[----:B------:R-:W-:Y:S10]  /*564f0*/  @!UPT UIADD3 URZ, URZ, URZ, URZ ;  /* 0x0000003f3f3ff290 */ /* 0x000ff4000fffe03f */
        /* <DEDUP_REMOVED lines=16> */
[----:B0-----:R-:W4:Y:S01]  /*56600*/  LDL.LU.64 R14, [R1+0x8028] ;  /* 0x00802800010e7983 */ /* 0x001f220000300a00 */
[----:B------:R-:W2:Y:S02]  /*56610*/  LDL.LU.64 R12, [R1+0x8020] ;  /* 0x00802000010c7983 */ /* 0x000ea40000300a00 */
[----:B------:R-:W-:Y:S02]  /*56620*/  IMAD.MOV.U32 R20, RZ, RZ, R11 ;  /* 0x000000ffff147224 */ /* 0x000fe400078e000b */
        /* <DEDUP_REMOVED lines=8> */
[----:B----4-:R-:W-:Y:S02]  /*566b0*/  STL.64 [R1+0x7f10], R14 ;  /* 0x007f100e01007387 */ /* 0x010fe40000100a00 */
[----:B------:R3:W-:Y:S02]  /*566c0*/  STL.64 [R1+0x7f08], R12 ;  /* 0x007f080c01007387 */ /* 0x0007e40000100a00 */
[----:B---3--:R-:W-:Y:S11]  /*566d0*/  HMMA.16816.F32 R12, R16, R8, R24 ;  /* 0x00000008100c723c */ /* 0x008ff60000001818 */
[----:B------:R-:W-:Y:S11]  /*566e0*/  @!UPT UIADD3 URZ, URZ, URZ, URZ ;  /* 0x0000003f3f3ff290 */ /* 0x000ff6000fffe03f */
[----:B------:R-:W-:Y:S01]  /*566f0*/  @!UPT UIADD3 URZ, URZ, URZ, URZ ;  /* 0x0000003f3f3ff290 */ /* 0x000fe2000fffe03f */
[----:B------:R-:W-:Y:S01]  /*56700*/  STL.64 [R1+0x230], R12 ;  /* 0x0002300c01007387 */ /* 0x000fe20000100a00 */
[----:B------:R-:W-:Y:S02]  /*56710*/  STL.64 [R1+0x238], R14 ;  /* 0x0002380e01007387 */ /* 0x000fe40000100a00 */
[----:B------:R-:W-:Y:S02]  /*56720*/  STL.64 [R1+0x7f68], R20 ;  /* 0x007f681401007387 */ /* 0x000fe40000100a00 */
[----:B------:R0:W-:Y:S02]  /*56730*/  STL.64 [R1+0x7f00], R8 ;  /* 0x007f000801007387 */ /* 0x0001e40000100a00 */
[----:B0-----:R-:W3:Y:S01]  /*56740*/  LDL.LU R8, [R1+0x1270] ;  /* 0x0012700001087983 */ /* 0x001ee20000300800 */
[----:B------:R-:W3:Y:S02]  /*56750*/  LDL.LU R9, [R1+0x1274] ;  /* 0x0012740001097983 */ /* 0x000ee40000300800 */
[----:B------:R-:W4:Y:S02]  /*56760*/  LDL.LU R10, [R1+0x1278] ;  /* 0x00127800010a7983 */ /* 0x000f240000300800 */
[----:B------:R-:W4:Y:S02]  /*56770*/  LDL.LU R11, [R1+0x127c] ;  /* 0x00127c00010b7983 */ /* 0x000f240000300800 */
[----:B------:R-:W-:-:S02]  /*56780*/  IMAD.MOV.U32 R21, RZ, RZ, R3 ;  /* 0x000000ffff157224 */ /* 0x000fc400078e0003 */
[----:B--2---:R-:W-:Y:S02]  /*56790*/  IMAD.MOV.U32 R20, RZ, RZ, R7 ;  /* 0x000000ffff147224 */ /* 0x004fe400078e0007 */
[----:B------:R-:W2:Y:S01]  /*567a0*/  LDL.LU R7, [R1+0x800c] ;  /* 0x00800c0001077983 */ /* 0x000ea20000300800 */
[----:B------:R-:W2:Y:S02]  /*567b0*/  LDL.LU R3, [R1+0x8008] ;  /* 0x0080080001037983 */ /* 0x000ea40000300800 */
[----:B------:R-:W-:Y:S01]  /*567c0*/  STL.64 [R1+0x7f80], R20 ;  /* 0x007f801401007387 */ /* 0x000fe20000100a00 */
[----:B----4-:R-:W-:Y:S01]  /*567d0*/  STL.64 [R1+0x7f48], R10 ;  /* 0x007f480a01007387 */ /* 0x010fe20000100a00 */
[----:B---3--:R0:W-:Y:S03]  /*567e0*/  STL.64 [R1+0x7f40], R8 ;  /* 0x007f400801007387 */ /* 0x0081e60000100a00 */
[----:B0-----:R-:W3:Y:S01]  /*567f0*/  LDL.LU R8, [R1+0x1860] ;  /* 0x0018600001087983 */ /* 0x001ee20000300800 */
[----:B------:R-:W3:Y:S02]  /*56800*/  LDL.LU R9, [R1+0x1864] ;  /* 0x0018640001097983 */ /* 0x000ee40000300800 */
[----:B------:R-:W4:Y:S02]  /*56810*/  LDL.LU R10, [R1+0x1868] ;  /* 0x00186800010a7983 */ /* 0x000f240000300800 */
[----:B------:R-:W4:Y:S02]  /*56820*/  LDL.LU R11, [R1+0x186c] ;  /* 0x00186c00010b7983 */ /* 0x000f240000300800 */
[----:B------:R-:W-:-:S02]  /*56830*/  IMAD.MOV.U32 R20, RZ, RZ, R4 ;  /* 0x000000ffff147224 */ /* 0x000fc400078e0004 */
[----:B------:R-:W-:Y:S01]  /*56840*/  IMAD.MOV.U32 R21, RZ, RZ, R5 ;  /* 0x000000ffff157224 */ /* 0x000fe200078e0005 */
[----:B------:R-:W2:Y:S01]  /*56850*/  LDL.LU R4, [R1+0x8004] ;  /* 0x0080040001047983 */ /* 0x000ea20000300800 */
[----:B------:R-:W2:Y:S03]  /*56860*/  LDL.LU R5, [R1+0x8000] ;  /* 0x0080000001057983 */ /* 0x000ea60000300800 */
[----:B------:R-:W-:Y:S04]  /*56870*/  STL.64 [R1+0x7f98], R20 ;  /* 0x007f981401007387 */ /* 0x000fe80000100a00 */
[----:B----4-:R-:W-:Y:S01]  /*56880*/  STL.64 [R1+0x7f60], R10 ;  /* 0x007f600a01007387 */ /* 0x010fe20000100a00 */
[----:B---3--:R0:W-:Y:S03]  /*56890*/  STL.64 [R1+0x7f58], R8 ;  /* 0x007f580801007387 */ /* 0x0081e60000100a00 */
[----:B0-----:R-:W3:Y:S01]  /*568a0*/  LDL.LU R8, [R1+0x1870] ;  /* 0x0018700001087983 */ /* 0x001ee20000300800 */
[----:B------:R-:W3:Y:S02]  /*568b0*/  LDL.LU R9, [R1+0x1874] ;  /* 0x0018740001097983 */ /* 0x000ee40000300800 */
[----:B------:R-:W4:Y:S02]  /*568c0*/  LDL.LU R10, [R1+0x1878] ;  /* 0x00187800010a7983 */ /* 0x000f240000300800 */
[----:B------:R-:W4:Y:S02]  /*568d0*/  LDL.LU R11, [R1+0x187c] ;  /* 0x00187c00010b7983 */ /* 0x000f240000300800 */
[----:B------:R-:W-:-:S02]  /*568e0*/  IMAD.MOV.U32 R20, RZ, RZ, R29 ;  /* 0x000000ffff147224 */ /* 0x000fc400078e001d */
[----:B------:R-:W-:-:S05]  /*568f0*/  IMAD.MOV.U32 R21, RZ, RZ, R28 ;  /* 0x000000ffff157224 */ /* 0x000fca00078e001c */
[----:B------:R-:W-:Y:S04]  /*56900*/  STL.64 [R1+0x7fb0], R20 ;  /* 0x007fb01401007387 */ /* 0x000fe80000100a00 */
[----:B----4-:R-:W-:Y:S01]  /*56910*/  STL.64 [R1+0x7f78], R10 ;  /* 0x007f780a01007387 */ /* 0x010fe20000100a00 */
[----:B---3--:R0:W-:Y:S03]  /*56920*/  STL.64 [R1+0x7f70], R8 ;  /* 0x007f700801007387 */ /* 0x0081e60000100a00 */
[----:B0-----:R-:W3:Y:S01]  /*56930*/  LDL.LU R8, [R1+0x1880] ;  /* 0x0018800001087983 */ /* 0x001ee20000300800 */
[----:B------:R-:W3:Y:S02]  /*56940*/  LDL.LU R9, [R1+0x1884] ;  /* 0x0018840001097983 */ /* 0x000ee40000300800 */
        /* <DEDUP_REMOVED lines=9> */
[----:B------:R-:W-:Y:S02]  /*569e0*/  STL.64 [R1+0x7fe8], R12 ;  /* 0x007fe80c01007387 */ /* 0x000fe40000100a00 */
[----:B------:R-:W2:Y:S02]  /*569f0*/  LDL.LU R24, [R1+0x1280] ;  /* 0x0012800001187983 */ /* 0x000ea40000300800 */
[----:B------:R-:W2:Y:S01]  /*56a00*/  LDL.LU R25, [R1+0x1284] ;  /* 0x0012840001197983 */ /* 0x000ea20000300800 */
[----:B------:R-:W2:Y:S01]  /*56a10*/  LDL.LU R26, [R1+0x1288] ;  /* 0x00128800011a7983 */ /* 0x000ea20000300800 */
[----:B------:R-:W2:Y:S02]  /*56a20*/  LDL.LU R27, [R1+0x128c] ;  /* 0x00128c00011b7983 */ /* 0x000ea40000300800 */
[----:B------:R0:W-:Y:S02]  /*56a30*/  STL.64 [R1+0x7fc8], R20 ;  /* 0x007fc81401007387 */ /* 0x0001e40000100a00 */
[----:B0-----:R-:W2:Y:S04]  /*56a40*/  LDL.64 R20, [R1+0x140] ;  /* 0x0001400001147983 */ /* 0x001ea80000100a00 */
[----:B--2---:R0:W-:Y:S04]  /*56a50*/  STL.64 [R1+0x7fe0], R20 ;  /* 0x007fe01401007387 */ /* 0x0041e80000100a00 */
[----:B0-----:R-:W2:Y:S04]  /*56a60*/  LDL.64 R20, [R1+0x150] ;  /* 0x0001500001147983 */ /* 0x001ea80000100a00 */
[----:B--2---:R0:W-:Y:S04]  /*56a70*/  STL.64 [R1+0x7ff8], R20 ;  /* 0x007ff81401007387 */ /* 0x0041e80000100a00 */
[----:B0-----:R-:W2:Y:S01]  /*56a80*/  LDL.LU R20, [R1+0x18e0] ;  /* 0x0018e00001147983 */ /* 0x001ea20000300800 */
[----:B------:R-:W2:Y:S02]  /*56a90*/  LDL.LU R21, [R1+0x18e4] ;  /* 0x0018e40001157983 */ /* 0x000ea40000300800 */
[----:B------:R-:W2:Y:S02]  /*56aa0*/  LDL.LU R22, [R1+0x18e8] ;  /* 0x0018e80001167983 */ /* 0x000ea40000300800 */
[----:B------:R-:W2:Y:S01]  /*56ab0*/  LDL.LU R23, [R1+0x18ec] ;  /* 0x0018ec0001177983 */ /* 0x000ea20000300800 */
        /* <DEDUP_REMOVED lines=12> */
[----:B------:R-:W-:Y:S01]  /*56b80*/  HMMA.16816.F32 R24, R16, R4, R24 ;  /* 0x000000041018723c */ /* 0x000fe20000001818 */
[----:B----4-:R-:W-:Y:S01]  /*56b90*/  STL.64 [R1+0x7fc0], R10 ;  /* 0x007fc00a01007387 */ /* 0x010fe20000100a00 */
[----:B---3--:R0:W-:Y:S03]  /*56ba0*/  STL.64 [R1+0x7fb8], R8 ;  /* 0x007fb80801007387 */ /* 0x0081e60000100a00 */
[----:B0-----:R-:W3:Y:S01]  /*56bb0*/  LDL.LU R8, [R1+0x18b0] ;  /* 0x0018b00001087983 */ /* 0x001ee20000300800 */
[----:B------:R-:W3:Y:S02]  /*56bc0*/  LDL.LU R9, [R1+0x18b4] ;  /* 0x0018b40001097983 */ /* 0x000ee40000300800 */
[----:B------:R-:W4:Y:S02]  /*56bd0*/  LDL.LU R10, [R1+0x18b8] ;  /* 0x0018b800010a7983 */ /* 0x000f240000300800 */
[----:B------:R-:W4:Y:S02]  /*56be0*/  LDL.LU R11, [R1+0x18bc] ;  /* 0x0018bc00010b7983 */ /* 0x000f240000300800 */
[----:B------:R-:W-:-:S02]  /*56bf0*/  IMAD.MOV.U32 R12, RZ, RZ, R7 ;  /* 0x000000ffff0c7224 */ /* 0x000fc400078e0007 */
[----:B------:R-:W-:-:S07]  /*56c00*/  IMAD.MOV.U32 R13, RZ, RZ, R6 ;  /* 0x000000ffff0d7224 */ /* 0x000fce00078e0006 */
[C---:B--2---:R-:W-:Y:S01]  /*56c10*/  HMMA.16816.F32 R12, R16.reuse, R12, R20 ;  /* 0x0000000c100c723c */ /* 0x044fe20000001814 */
[----:B----4-:R-:W-:Y:S01]  /*56c20*/  STL.64 [R1+0x7fd8], R10 ;  /* 0x007fd80a01007387 */ /* 0x010fe20000100a00 */
[----:B---3--:R0:W-:Y:S03]  /*56c30*/  STL.64 [R1+0x7fd0], R8 ;  /* 0x007fd00801007387 */ /* 0x0081e60000100a00 */
[----:B0-----:R-:W2:Y:S01]  /*56c40*/  LDL.LU R8, [R1+0x18c0] ;  /* 0x0018c00001087983 */ /* 0x001ea20000300800 */
[----:B------:R-:W2:Y:S02]  /*56c50*/  LDL.LU R9, [R1+0x18c4] ;  /* 0x0018c40001097983 */ /* 0x000ea40000300800 */
[----:B------:R-:W2:Y:S02]  /*56c60*/  LDL.LU R10, [R1+0x18c8] ;  /* 0x0018c800010a7983 */ /* 0x000ea40000300800 */
[----:B------:R-:W2:Y:S01]  /*56c70*/  LDL.LU R11, [R1+0x18cc] ;  /* 0x0018cc00010b7983 */ /* 0x000ea20000300800 */
[----:B------:R-:W-:Y:S01]  /*56c80*/  STL.64 [R1+0x220], R24 ;  /* 0x0002201801007387 */ /* 0x000fe20000100a00 */
[----:B------:R-:W-:Y:S02]  /*56c90*/  STL.64 [R1+0x228], R26 ;  /* 0x0002281a01007387 */ /* 0x000fe40000100a00 */
[----:B------:R-:W0:Y:S02]  /*56ca0*/  LDSM.16.MT88.4 R24, [R3+0x8180] ;  /* 0x008180000318783b */ /* 0x000e240000004200 */
[----:B0-----:R-:W-:Y:S02]  /*56cb0*/  STL.64 [R1+0x7e38], R26 ;  /* 0x007e381a01007387 */ /* 0x001fe40000100a00 */
[----:B------:R-:W-:Y:S02]  /*56cc0*/  STL.64 [R1+0x7e30], R24 ;  /* 0x007e301801007387 */ /* 0x000fe40000100a00 */
[----:B------:R-:W3:Y:S03]  /*56cd0*/  LDL.LU.64 R20, [R1+0x7ff8] ;  /* 0x007ff80001147983 */ /* 0x000ee60000300a00 */
[----:B------:R-:W-:Y:S01]  /*56ce0*/  STL.64 [R1+0x4d0], R12 ;  /* 0x0004d00c01007387 */ /* 0x000fe20000100a00 */
[----:B------:R0:W-:Y:S04]  /*56cf0*/  STL.64 [R1+0x4d8], R14 ;  /* 0x0004d80e01007387 */ /* 0x0001e80000100a00 */
        /* <DEDUP_REMOVED lines=21> */
[----:B0-----:R-:W3:Y:S01]  /*56e50*/  LDL.64 R4, [R1+0x10] ;  /* 0x0000100001047983 */ /* 0x001ee20000100a00 */
[C---:B--2---:R-:W-:Y:S03]  /*56e60*/  HMMA.16816.F32 R20, R16.reuse, R20, R8 ;  /* 0x000000141014723c */ /* 0x044fe60000001808 */
[----:B---3--:R0:W-:Y:S04]  /*56e70*/  STL.64 [R1+0x7f28], R4 ;  /* 0x007f280401007387 */ /* 0x0081e80000100a00 */
[----:B0-----:R-:W2:Y:S01]  /*56e80*/  LDL.64 R4, [R1+0x20] ;  /* 0x0000200001047983 */ /* 0x001ea20000100a00 */
[----:B------:R-:W3:Y:S02]  /*56e90*/  LDL.LU.64 R10, [R1+0x7fc0] ;  /* 0x007fc000010a7983 */ /* 0x000ee40000300a00 */
[----:B------:R-:W3:Y:S11]  /*56ea0*/  LDL.LU.64 R8, [R1+0x7fb8] ;  /* 0x007fb80001087983 */ /* 0x000ef60000300a00 */
[----:B------:R-:W-:Y:S02]  /*56eb0*/  @!UPT UIADD3 URZ, URZ, URZ, URZ ;  /* 0x0000003f3f3ff290 */ /* 0x000fe4000fffe03f */
[----:B------:R0:W-:Y:S01]  /*56ec0*/  STL.64 [R1+0x4a0], R20 ;  /* 0x0004a01401007387 */ /* 0x0001e20000100a00 */
[----:B------:R3:W-:Y:S04]  /*56ed0*/  STL.64 [R1+0x4a8], R22 ;  /* 0x0004a81601007387 */ /* 0x0007e80000100a00 */
        /* <DEDUP_REMOVED lines=27> */
[----:B------:R-:W-:Y:S03]  /*57090*/  STL.64 [R1+0x468], R22 ;  /* 0x0004681601007387 */ /* 0x000fe60000100a00 */
[----:B0-----:R-:W3:Y:S02]  /*570a0*/  LDL.LU.64 R20, [R1+0x7f50] ;  /* 0x007f500001147983 */ /* 0x001ee40000300a00 */
[----:B---3--:R-:W-:Y:S11]  /*570b0*/  HMMA.16816.F32 R8, R16, R20, R8 ;  /* 0x000000141008723c */ /* 0x008ff60000001808 */
[----:B------:R-:W-:Y:S11]  /*570c0*/  @!UPT UIADD3 URZ, URZ, URZ, URZ ;  /* 0x0000003f3f3ff290 */ /* 0x000ff6000fffe03f */
[----:B------:R-:W-:Y:S01]  /*570d0*/  @!UPT UIADD3 URZ, URZ, URZ, URZ ;  /* 0x0000003f3f3ff290 */ /* 0x000fe2000fffe03f */
[----:B------:R-:W-:Y:S01]  /*570e0*/  STL.64 [R1+0x450], R8 ;  /* 0x0004500801007387 */ /* 0x000fe20000100a00 */
[----:B------:R0:W-:Y:S03]  /*570f0*/  STL.64 [R1+0x458], R10 ;  /* 0x0004580a01007387 */ /* 0x0001e60000100a00 */
[----:B0-----:R-:W3:Y:S01]  /*57100*/  LDL.LU.64 R10, [R1+0x7f48] ;  /* 0x007f4800010a7983 */ /* 0x001ee20000300a00 */
[----:B------:R-:W3:Y:S02]  /*57110*/  LDL.LU.64 R8, [R1+0x7f40] ;  /* 0x007f400001087983 */ /* 0x000ee40000300a00 */
[----:B------:R-:W-:Y:S02]  /*57120*/  IMAD.MOV.U32 R24, RZ, RZ, R2 ;  /* 0x000000ffff187224 */ /* 0x000fe400078e0002 */
[----:B------:R-:W-:Y:S02]  /*57130*/  IMAD.MOV.U32 R25, RZ, RZ, R0 ;  /* 0x000000ffff197224 */ /* 0x000fe400078e0000 */
[----:B------:R-:W-:-:S02]  /*57140*/  IMAD.MOV.U32 R2, RZ, RZ, R20 ;  /* 0x000000ffff027224 */ /* 0x000fc400078e0014 */
[----:B------:R-:W-:Y:S01]  /*57150*/  IMAD.MOV.U32 R0, RZ, RZ, R21 ;  /* 0x000000ffff007224 */ /* 0x000fe200078e0015 */
[----:B------:R-:W2:Y:S01]  /*57160*/  LDL.LU.64 R22, [R1+0x7f38] ;  /* 0x007f380001167983 */ /* 0x000ea20000300a00 */
        /* <DEDUP_REMOVED lines=11> */
[----:B-1----:R-:W2:Y:S02]  /*57220*/  LDL.LU R10, [R1+0x11c8] ;  /* 0x0011c800010a7983 */ /* 0x002ea40000300800 */
[----:B------:R-:W2:Y:S02]  /*57230*/  LDL.LU R11, [R1+0x11cc] ;  /* 0x0011cc00010b7983 */ /* 0x000ea40000300800 */
[----:B--2---:R-:W-:Y:S01]  /*57240*/  STL.64 [R1+0x7f20], R10 ;  /* 0x007f200a01007387 */ /* 0x004fe20000100a00 */
[----:B----4-:R0:W-:Y:S03]  /*57250*/  STL.64 [R1+0x7f18], R8 ;  /* 0x007f180801007387 */ /* 0x0101e60000100a00 */
[----:B0-----:R-:W2:Y:S01]  /*57260*/  LDL.LU R8, [R1+0x11d0] ;  /* 0x0011d00001087983 */ /* 0x001ea20000300800 */
[----:B------:R-:W2:Y:S02]  /*57270*/  LDL.LU R9, [R1+0x11d4] ;  /* 0x0011d40001097983 */ /* 0x000ea40000300800 */
[----:B------:R-:W2:Y:S02]  /*57280*/  LDL.LU R10, [R1+0x11d8] ;  /* 0x0011d800010a7983 */ /* 0x000ea40000300800 */
[----:B------:R-:W2:Y:S01]  /*57290*/  LDL.LU R11, [R1+0x11dc] ;  /* 0x0011dc00010b7983 */ /* 0x000ea20000300800 */
[----:B------:R-:W2:Y:S01]  /*572a0*/  LDL.64 R12, [R1] ;  /* 0x00000000010c7983 */ /* 0x000ea20000100a00 */
[----:B------:R0:W-:Y:S03]  /*572b0*/  STL.64 [R1+0x7e48], R24 ;  /* 0x007e481801007387 */ /* 0x0001e60000100a00 */
[----:B0-----:R-:W4:Y:S01]  /*572c0*/  LDL.LU R24, [R1+0x11f0] ;  /* 0x0011f00001187983 */ /* 0x001f220000300800 */
[----:B------:R-:W4:Y:S02]  /*572d0*/  LDL.LU R25, [R1+0x11f4] ;  /* 0x0011f40001197983 */ /* 0x000f240000300800 */
[----:B------:R-:W4:Y:S02]  /*572e0*/  LDL.LU R26, [R1+0x11f8] ;  /* 0x0011f800011a7983 */ /* 0x000f240000300800 */
[----:B------:R-:W4:Y:S02]  /*572f0*/  LDL.LU R27, [R1+0x11fc] ;  /* 0x0011fc00011b7983 */ /* 0x000f240000300800 */
[C---:B----4-:R-:W-:Y:S11]  /*57300*/  HMMA.16816.F32 R24, R20.reuse, R4, R24 ;  /* 0x000000041418723c */ /* 0x050ff60000001818 */
[----:B------:R-:W-:Y:S11]  /*57310*/  @!UPT UIADD3 URZ, URZ, URZ, URZ ;  /* 0x0000003f3f3ff290 */ /* 0x000ff6000fffe03f */
[----:B------:R-:W-:Y:S01]  /*57320*/  @!UPT UIADD3 URZ, URZ, URZ, URZ ;  /* 0x0000003f3f3ff290 */ /* 0x000fe2000fffe03f */
[----:B------:R0:W-:Y:S01]  /*57330*/  STL.64 [R1+0x200], R24 ;  /* 0x0002001801007387 */ /* 0x0001e20000100a00 */
[----:B------:R1:W-:Y:S02]  /*57340*/  STL.64 [R1+0x208], R26 ;  /* 0x0002081a01007387 */ /* 0x0003e40000100a00 */
[----:B0-----:R-:W-:Y:S02]  /*57350*/  IMAD.MOV.U32 R25, RZ, RZ, R4 ;  /* 0x000000ffff197224 */ /* 0x001fe400078e0004 */
[----:B------:R-:W-:Y:S02]  /*57360*/  IMAD.MOV.U32 R24, RZ, RZ, R5 ;  /* 0x000000ffff187224 */ /* 0x000fe400078e0005 */
[----:B------:R-:W3:Y:S02]  /*57370*/  LDL.LU.64 R4, [R1+0x7f28] ;  /* 0x007f280001047983 */ /* 0x000ee40000300a00 */
[----:B---3--:R-:W-:Y:S01]  /*57380*/  HMMA.16816.F32 R16, R20, R4, R16 ;  /* 0x000000041410723c */ /* 0x008fe20000001810 */
[----:B-1----:R-:W-:-:S02]  /*57390*/  IMAD.MOV.U32 R27, RZ, RZ, R4 ;  /* 0x000000ffff1b7224 */ /* 0x002fc400078e0004 */
[----:B------:R-:W-:Y:S11]  /*573a0*/  IMAD.MOV.U32 R26, RZ, RZ, R5 ;  /* 0x000000ffff1a7224 */ /* 0x000ff600078e0005 */
[----:B------:R-:W-:Y:S09]  /*573b0*/  @!UPT UIADD3 URZ, URZ, URZ, URZ ;  /* 0x0000003f3f3ff290 */ /* 0x000ff2000fffe03f */
[----:B------:R0:W-:Y:S01]  /*573c0*/  STL.64 [R1+0x1f0], R16 ;  /* 0x0001f01001007387 */ /* 0x0001e20000100a00 */
[----:B------:R1:W-:Y:S02]  /*573d0*/  STL.64 [R1+0x1f8], R18 ;  /* 0x0001f81201007387 */ /* 0x0003e40000100a00 */
[----:B------:R-:W3:Y:S02]  /*573e0*/  LDL.LU R4, [R1+0x11b0] ;  /* 0x0011b00001047983 */ /* 0x000ee40000300800 */
[----:B------:R-:W3:Y:S01]  /*573f0*/  LDL.LU R5, [R1+0x11b4] ;  /* 0x0011b40001057983 */ /* 0x000ee20000300800 */
[----:B------:R-:W3:Y:S01]  /*57400*/  LDL.LU R6, [R1+0x11b8] ;  /* 0x0011b80001067983 */ /* 0x000ee20000300800 */
[----:B------:R-:W3:Y:S03]  /*57410*/  LDL.LU R7, [R1+0x11bc] ;  /* 0x0011bc0001077983 */ /* 0x000ee60000300800 */
[----:B0-----:R-:W4:Y:S01]  /*57420*/  LDL.LU R16, [R1+0x11a0] ;  /* 0x0011a00001107983 */ /* 0x001f220000300800 */
[----:B------:R-:W4:Y:S02]  /*57430*/  LDL.LU R17, [R1+0x11a4] ;  /* 0x0011a40001117983 */ /* 0x000f240000300800 */
[----:B-1----:R-:W4:Y:S02]  /*57440*/  LDL.LU R18, [R1+0x11a8] ;  /* 0x0011a80001127983 */ /* 0x002f240000300800 */
[----:B------:R-:W4:Y:S01]  /*57450*/  LDL.LU R19, [R1+0x11ac] ;  /* 0x0011ac0001137983 */ /* 0x000f220000300800 */
[----:B------:R-:W-:Y:S01]  /*57460*/  STL.64 [R1+0x7ec8], R26 ;  /* 0x007ec81a01007387 */ /* 0x000fe20000100a00 */
[----:B------:R0:W-:Y:S03]  /*57470*/  STL.64 [R1+0x7ec0], R24 ;  /* 0x007ec01801007387 */ /* 0x0001e60000100a00 */
[----:B0-----:R-:W3:Y:S01]  /*57480*/  LDL.LU R24, [R1+0x17a0] ;  /* 0x0017a00001187983 */ /* 0x001ee20000300800 */
[----:B------:R-:W3:Y:S02]  /*57490*/  LDL.LU R25, [R1+0x17a4] ;  /* 0x0017a40001197983 */ /* 0x000ee40000300800 */
[----:B------:R-:W3:Y:S02]  /*574a0*/  LDL.LU R26, [R1+0x17a8] ;  /* 0x0017a800011a7983 */ /* 0x000ee40000300800 */
[----:B------:R-:W3:Y:S01]  /*574b0*/  LDL.LU R27, [R1+0x17ac] ;  /* 0x0017ac00011b7983 */ /* 0x000ee20000300800 */
[----:B--2---:R-:W-:Y:S01]  /*574c0*/  HMMA.16816.F32 R8, R20, R12, R8 ;  /* 0x0000000c1408723c */ /* 0x004fe20000001808 */
[----:B------:R-:W-:-:S02]  /*574d0*/  IMAD.MOV.U32 R29, RZ, RZ, R12 ;  /* 0x000000ffff1d7224 */ /* 0x000fc400078e000c */
[----:B------:R-:W-:Y:S01]  /*574e0*/  IMAD.MOV.U32 R28, RZ, RZ, R13 ;  /* 0x000000ffff1c7224 */ /* 0x000fe200078e000d */
[----:B---3--:R-:W-:Y:S01]  /*574f0*/  STL.64 [R1+0x7ed8], R26 ;  /* 0x007ed81a01007387 */ /* 0x008fe20000100a00 */
[----:B------:R0:W-:Y:S02]  /*57500*/  STL.64 [R1+0x7ed0], R24 ;  /* 0x007ed01801007387 */ /* 0x0001e40000100a00 */
[----:B0-----:R-:W-:Y:S02]  /*57510*/  IMAD.MOV.U32 R24, RZ, RZ, R15 ;  /* 0x000000ffff187224 */ /* 0x001fe400078e000f */
[----:B------:R-:W-:-:S05]  /*57520*/  IMAD.MOV.U32 R25, RZ, RZ, R14 ;  /* 0x000000ffff197224 */ /* 0x000fca00078e000e */
[----:B------:R0:W-:Y:S04]  /*57530*/  STL.64 [R1+0x7ee8], R24 ;  /* 0x007ee81801007387 */ /* 0x0001e80000100a00 */
[----:B0-----:R-:W2:Y:S01]  /*57540*/  LDL.LU R24, [R1+0x17c0] ;  /* 0x0017c00001187983 */ /* 0x001ea20000300800 */
[----:B------:R-:W2:Y:S02]  /*57550*/  LDL.LU R25, [R1+0x17c4] ;  /* 0x0017c40001197983 */ /* 0x000ea40000300800 */
[----:B------:R-:W2:Y:S02]  /*57560*/  LDL.LU R26, [R1+0x17c8] ;  /* 0x0017c800011a7983 */ /* 0x000ea40000300800 */
[----:B------:R-:W2:Y:S01]  /*57570*/  LDL.LU R27, [R1+0x17cc] ;  /* 0x0017cc00011b7983 */ /* 0x000ea20000300800 */
[----:B------:R-:W-:Y:S01]  /*57580*/  STL.64 [R1+0x1e0], R8 ;  /* 0x0001e00801007387 */ /* 0x000fe20000100a00 */
[----:B------:R0:W-:Y:S03]  /*57590*/  STL.64 [R1+0x1e8], R10 ;  /* 0x0001e80a01007387 */ /* 0x0001e60000100a00 */
[----:B0-----:R-:W3:Y:S01]  /*575a0*/  LDL.LU.64 R10, [R1+0x7f20] ;  /* 0x007f2000010a7983 */ /* 0x001ee20000300a00 */
[----:B------:R-:W3:Y:S02]  /*575b0*/  LDL.LU.64 R8, [R1+0x7f18] ;  /* 0x007f180001087983 */ /* 0x000ee40000300a00 */
[----:B------:R-:W2:Y:S02]  /*575c0*/  LDL.LU.64 R14, [R1+0x7f10] ;  /* 0x007f1000010e7983 */ /* 0x000ea40000300a00 */
[----:B------:R-:W3:Y:S02]  /*575d0*/  LDL.LU.64 R12, [R1+0x7f08] ;  /* 0x007f0800010c7983 */ /* 0x000ee40000300a00 */
[C---:B---3--:R-:W-:Y:S11]  /*575e0*/  HMMA.16816.F32 R8, R20.reuse, R12, R8 ;  /* 0x0000000c1408723c */ /* 0x048ff60000001808 */
[----:B------:R-:W-:Y:S11]  /*575f0*/  @!UPT UIADD3 URZ, URZ, URZ, URZ ;  /* 0x0000003f3f3ff290 */ /* 0x000ff6000fffe03f */
[----:B------:R-:W-:Y:S01]  /*57600*/  @!UPT UIADD3 URZ, URZ, URZ, URZ ;  /* 0x0000003f3f3ff290 */ /* 0x000fe2000fffe03f */
[----:B------:R0:W-:Y:S01]  /*57610*/  STL.64 [R1+0x1d0], R8 ;  /* 0x0001d00801007387 */ /* 0x0001e20000100a00 */
[----:B------:R-:W-:Y:S03]  /*57620*/  STL.64 [R1+0x1d8], R10 ;  /* 0x0001d80a01007387 */ /* 0x000fe60000100a00 */
[----:B0-----:R-:W3:Y:S01]  /*57630*/  LDL.LU.64 R8, [R1+0x7f00] ;  /* 0x007f000001087983 */ /* 0x001ee20000300a00 */
[----:B--2---:R-:W-:Y:S02]  /*57640*/  STL.64 [R1+0x7de8], R14 ;  /* 0x007de80e01007387 */ /* 0x004fe40000100a00 */
[----:B------:R0:W-:Y:S02]  /*57650*/  STL.64 [R1+0x7de0], R12 ;  /* 0x007de00c01007387 */ /* 0x0001e40000100a00 */
[----:B0-----:R-:W2:Y:S01]  /*57660*/  LDL.64 R12, [R1+0x130] ;  /* 0x00013000010c7983 */ /* 0x001ea20000100a00 */
[C---:B---3--:R-:W-:Y:S03]  /*57670*/  HMMA.16816.F32 R4, R20.reuse, R8, R4 ;  /* 0x000000081404723c */ /* 0x048fe60000001804 */
[----:B--2---:R0:W-:Y:S04]  /*57680*/  STL.64 [R1+0x7ee0], R12 ;  /* 0x007ee00c01007387 */ /* 0x0041e80000100a00 */
[----:B0-----:R-:W2:Y:S01]  /*57690*/  LDL.LU R12, [R1+0x17b0] ;  /* 0x0017b000010c7983 */ /* 0x001ea20000300800 */
[----:B------:R-:W2:Y:S02]  /*576a0*/  LDL.LU R13, [R1+0x17b4] ;  /* 0x0017b400010d7983 */ /* 0x000ea40000300800 */
[----:B------:R-:W2:Y:S02]  /*576b0*/  LDL.LU R14, [R1+0x17b8] ;  /* 0x0017b800010e7983 */ /* 0x000ea40000300800 */
[----:B------:R-:W2:Y:S11]  /*576c0*/  LDL.LU R15, [R1+0x17bc] ;  /* 0x0017bc00010f7983 */ /* 0x000eb60000300800 */
[----:B------:R-:W-:Y:S01]  /*576d0*/  STL.64 [R1+0x1c0], R4 ;  /* 0x0001c00401007387 */ /* 0x000fe20000100a00 */
[----:B------:R0:W-:Y:S03]  /*576e0*/  STL.64 [R1+0x1c8], R6 ;  /* 0x0001c80601007387 */ /* 0x0001e60000100a00 */
[----:B0-----:R-:W3:Y:S01]  /*576f0*/  LDL.LU.64 R6, [R1+0x7ef8] ;  /* 0x007ef80001067983 */ /* 0x001ee20000300a00 */
[----:B------:R-:W4:Y:S02]  /*57700*/  LDL.LU.64 R4, [R1+0x7ef0] ;  /* 0x007ef00001047983 */ /* 0x000f240000300a00 */
        /* <DEDUP_REMOVED lines=9> */
[----:B------:R-:W-:Y:S02]  /*577a0*/  STL.64 [R1+0x1b8], R18 ;  /* 0x0001b81201007387 */ /* 0x000fe40000100a00 */
[----:B------:R-:W0:Y:S02]  /*577b0*/  LDSM.16.MT88.4 R16, [R3+0x8200] ;  /* 0x008200000310783b */ /* 0x000e240000004200 */
[----:B0-----:R-:W-:Y:S02]  /*577c0*/  STL.64 [R1+0x7cf8], R18 ;  /* 0x007cf81201007387 */ /* 0x001fe40000100a00 */
[----:B------:R0:W-:Y:S02]  /*577d0*/  STL.64 [R1+0x7cf0], R16 ;  /* 0x007cf01001007387 */ /* 0x0001e40000100a00 */
[----:B0-----:R-:W4:Y:S02]  /*577e0*/  LDL.64 R16, [R1+0x30] ;  /* 0x0000300001107983 */ /* 0x001f240000100a00 */
[C---:B----4-:R-:W-:Y:S11]  /*577f0*/  HMMA.16816.F32 R24, R20.reuse, R16, R24 ;  /* 0x000000101418723c */ /* 0x050ff60000001818 */
[----:B------:R-:W-:Y:S11]  /*57800*/  @!UPT UIADD3 URZ, URZ, URZ, URZ ;  /* 0x0000003f3f3ff290 */ /* 0x000ff6000fffe03f */
[----:B------:R-:W-:Y:S01]  /*57810*/  @!UPT UIADD3 URZ, URZ, URZ, URZ ;  /* 0x0000003f3f3ff290 */ /* 0x000fe2000fffe03f */
[----:B------:R0:W-:Y:S01]  /*57820*/  STL.64 [R1+0x440], R24 ;  /* 0x0004401801007387 */ /* 0x0001e20000100a00 */
[----:B------:R2:W-:Y:S03]  /*57830*/  STL.64 [R1+0x448], R26 ;  /* 0x0004481a01007387 */ /* 0x0005e60000100a00 */
[----:B0-----:R-:W2:Y:S01]  /*57840*/  LDL.LU.64 R24, [R1+0x7ee8] ;  /* 0x007ee80001187983 */ /* 0x001ea20000300a00 */
[----:B------:R-:W-:Y:S01]  /*57850*/  STL.64 [R1+0x7dd0], R16 ;  /* 0x007dd01001007387 */ /* 0x000fe20000100a00 */
[C---:B--2---:R-:W-:Y:S02]  /*57860*/  HMMA.16816.F32 R24, R20.reuse, R24, R12 ;  /* 0x000000181418723c */ /* 0x044fe4000000180c */
[----:B------:R-:W2:Y:S11]  /*57870*/  LDL.LU.64 R12, [R1+0x7ee0] ;  /* 0x007ee000010c7983 */ /* 0x000eb60000300a00 */
[----:B------:R-:W-:Y:S10]  /*57880*/  @!UPT UIADD3 URZ, URZ, URZ, URZ ;  /* 0x0000003f3f3ff290 */ /* 0x000ff4000fffe03f */
[----:B------:R-:W-:Y:S01]  /*57890*/  STL.64 [R1+0x430], R24 ;  /* 0x0004301801007387 */ /* 0x000fe20000100a00 */
[----:B------:R0:W-:Y:S03]  /*578a0*/  STL.64 [R1+0x438], R26 ;  /* 0x0004381a01007387 */ /* 0x0001e60000100a00 */
[----:B0-----:R-:W4:Y:S01]  /*578b0*/  LDL.LU.64 R26, [R1+0x7ed8] ;  /* 0x007ed800011a7983 */ /* 0x001f220000300a00 */
[----:B------:R-:W4:Y:S02]  /*578c0*/  LDL.LU.64 R24, [R1+0x7ed0] ;  /* 0x007ed00001187983 */ /* 0x000f240000300a00 */
[----:B---3--:R-:W-:Y:S02]  /*578d0*/  IMAD.MOV.U32 R16, RZ, RZ, R7 ;  /* 0x000000ffff107224 */ /* 0x008fe400078e0007 */
[----:B------:R-:W-:Y:S01]  /*578e0*/  IMAD.MOV.U32 R17, RZ, RZ, R6 ;  /* 0x000000ffff117224 */ /* 0x000fe200078e0006 */
[C---:B--2---:R-:W-:Y:S08]  /*578f0*/  HMMA.16816.F32 R8, R20.reuse, R12, R8 ;  /* 0x0000000c1408723c */ /* 0x044ff00000001808 */
[----:B----4-:R-:W-:Y:S01]  /*57900*/  HMMA.16816.F32 R16, R20, R16, R24 ;  /* 0x000000101410723c */ /* 0x010fe20000001818 */
[----:B------:R-:W2:Y:S01]  /*57910*/  LDL.LU.64 R26, [R1+0x7ec8] ;  /* 0x007ec800011a7983 */ /* 0x000ea20000300a00 */
[----:B------:R-:W3:Y:S11]  /*57920*/  LDL.LU.64 R24, [R1+0x7ec0] ;  /* 0x007ec00001187983 */ /* 0x000ef60000300a00 */
[----:B------:R-:W-:Y:S10]  /*57930*/  @!UPT UIADD3 URZ, URZ, URZ, URZ ;  /* 0x0000003f3f3ff290 */ /* 0x000ff4000fffe03f */
[----:B------:R-:W-:Y:S01]  /*57940*/  STL.64 [R1+0x420], R16 ;  /* 0x0004201001007387 */ /* 0x000fe20000100a00 */
[----:B------:R-:W-:Y:S02]  /*57950*/  STL.64 [R1+0x428], R18 ;  /* 0x0004281201007387 */ /* 0x000fe40000100a00 */
[----:B------:R0:W-:Y:S02]  /*57960*/  STL.64 [R1+0x410], R8 ;  /* 0x0004100801007387 */ /* 0x0001e40000100a00 */
[----:B------:R1:W-:Y:S01]  /*57970*/  STL.64 [R1+0x418], R10 ;  /* 0x0004180a01007387 */ /* 0x0003e20000100a00 */
[----:B0-----:R-:W4:Y:S01]  /*57980*/  LDL.LU R8, [R1+0xba0] ;  /* 0x000ba00001087983 */ /* 0x001f220000300800 */
[----:B------:R-:W4:Y:S02]  /*57990*/  LDL.LU R9, [R1+0xba4] ;  /* 0x000ba40001097983 */ /* 0x000f240000300800 */
[----:B-1----:R-:W2:Y:S02]  /*579a0*/  LDL.LU R10, [R1+0xba8] ;  /* 0x000ba800010a7983 */ /* 0x002ea40000300800 */
[----:B------:R-:W2:Y:S02]  /*579b0*/  LDL.LU R11, [R1+0xbac] ;  /* 0x000bac00010b7983 */ /* 0x000ea40000300800 */
[----:B------:R-:W-:-:S02]  /*579c0*/  IMAD.MOV.U32 R7, RZ, RZ, R12 ;  /* 0x000000ffff077224 */ /* 0x000fc400078e000c */
[----:B------:R-:W-:Y:S02]  /*579d0*/  IMAD.MOV.U32 R6, RZ, RZ, R13 ;  /* 0x000000ffff067224 */ /* 0x000fe400078e000d */
[----:B------:R-:W-:Y:S02]  /*579e0*/  IMAD.MOV.U32 R12, RZ, RZ, R29 ;  /* 0x000000ffff0c7224 */ /* 0x000fe400078e001d */
[----:B------:R-:W-:Y:S01]  /*579f0*/  IMAD.MOV.U32 R13, RZ, RZ, R28 ;  /* 0x000000ffff0d7224 */ /* 0x000fe200078e001c */
[----:B--2---:R-:W-:Y:S01]  /*57a00*/  STL.64 [R1+0x7df8], R10 ;  /* 0x007df80a01007387 */ /* 0x004fe20000100a00 */
[----:B----4-:R-:W-:Y:S03]  /*57a10*/  STL.64 [R1+0x7df0], R8 ;  /* 0x007df00801007387 */ /* 0x010fe60000100a00 */
[----:B------:R0:W-:Y:S02]  /*57a20*/  STL.64 [R1+0x7e00], R12 ;  /* 0x007e000c01007387 */ /* 0x0001e40000100a00 */
[----:B0-----:R-:W-:-:S02]  /*57a30*/  IMAD.MOV.U32 R12, RZ, RZ, R27 ;  /* 0x000000ffff0c7224 */ /* 0x001fc400078e001b */
[----:B------:R-:W-:-:S05]  /*57a40*/  IMAD.MOV.U32 R13, RZ, RZ, R26 ;  /* 0x000000ffff0d7224 */ /* 0x000fca00078e001a */
[----:B------:R3:W-:Y:S01]  /*57a50*/  STL.64 [R1+0x7e18], R12 ;  /* 0x007e180c01007387 */ /* 0x0007e20000100a00 */
[----:B------:R-:W2:Y:S02]  /*57a60*/  LDL.LU R8, [R1+0xbb0] ;  /* 0x000bb00001087983 */ /* 0x000ea40000300800 */
[----:B------:R-:W2:Y:S02]  /*57a70*/  LDL.LU R9, [R1+0xbb4] ;  /* 0x000bb40001097983 */ /* 0x000ea40000300800 */
[----:B------:R-:W4:Y:S01]  /*57a80*/  LDL.LU R10, [R1+0xbb8] ;  /* 0x000bb800010a7983 */ /* 0x000f220000300800 */
[----:B------:R-:W4:Y:S01]  /*57a90*/  LDL.LU R11, [R1+0xbbc] ;  /* 0x000bbc00010b7983 */ /* 0x000f220000300800 */
[----:B---3--:R-:W-:Y:S02]  /*57aa0*/  IMAD.MOV.U32 R12, RZ, RZ, R25 ;  /* 0x000000ffff0c7224 */ /* 0x008fe400078e0019 */
[----:B------:R-:W-:-:S05]  /*57ab0*/  IMAD.MOV.U32 R13, RZ, RZ, R24 ;  /* 0x000000ffff0d7224 */ /* 0x000fca00078e0018 */
[----:B------:R0:W-:Y:S04]  /*57ac0*/  STL.64 [R1+0x7e40], R12 ;  /* 0x007e400c01007387 */ /* 0x0001e80000100a00 */
[----:B0-----:R-:W3:Y:S01]  /*57ad0*/  LDL.LU R12, [R1+0xc10] ;  /* 0x000c1000010c7983 */ /* 0x001ee20000300800 */
[----:B------:R-:W3:Y:S02]  /*57ae0*/  LDL.LU R13, [R1+0xc14] ;  /* 0x000c1400010d7983 */ /* 0x000ee40000300800 */
[----:B------:R-:W2:Y:S02]  /*57af0*/  LDL.LU R14, [R1+0xc18] ;  /* 0x000c1800010e7983 */ /* 0x000ea40000300800 */
[----:B------:R-:W2:Y:S02]  /*57b00*/  LDL.LU R15, [R1+0xc1c] ;  /* 0x000c1c00010f7983 */ /* 0x000ea40000300800 */
[----:B------:R-:W-:-:S02]  /*57b10*/  IMAD.MOV.U32 R24, RZ, RZ, R2 ;  /* 0x000000ffff187224 */ /* 0x000fc400078e0002 */
[----:B------:R-:W-:Y:S01]  /*57b20*/  IMAD.MOV.U32 R25, RZ, RZ, R0 ;  /* 0x000000ffff197224 */ /* 0x000fe200078e0000 */
[----:B--2---:R-:W-:Y:S01]  /*57b30*/  STL.64 [R1+0x7e58], R14 ;  /* 0x007e580e01007387 */ /* 0x004fe20000100a00 */
[----:B---3--:R0:W-:Y:S03]  /*57b40*/  STL.64 [R1+0x7e50], R12 ;  /* 0x007e500c01007387 */ /* 0x0081e60000100a00 */
[----:B------:R-:W-:Y:S01]  /*57b50*/  STL.64 [R1+0x7e60], R24 ;  /* 0x007e601801007387 */ /* 0x000fe20000100a00 */
        /* <DEDUP_REMOVED lines=12> */
[----:B0-----:R-:W2:Y:S04]  /*57c20*/  LDL.64 R12, [R1+0x100] ;  /* 0x00010000010c7983 */ /* 0x001ea80000100a00 */
[----:B--2---:R0:W-:Y:S04]  /*57c30*/  STL.64 [R1+0x7e90], R12 ;  /* 0x007e900c01007387 */ /* 0x0041e80000100a00 */
[----:B0-----:R-:W2:Y:S04]  /*57c40*/  LDL.64 R12, [R1+0x110] ;  /* 0x00011000010c7983 */ /* 0x001ea80000100a00 */
[----:B--2---:R0:W-:Y:S01]  /*57c50*/  STL.64 [R1+0x7ea8], R12 ;  /* 0x007ea80c01007387 */ /* 0x0041e20000100a00 */
[----:B------:R-:W2:Y:S03]  /*57c60*/  LDL.64 R24, [R1+0xf0] ;  /* 0x0000f00001187983 */ /* 0x000ea60000100a00 */
[----:B0-----:R-:W3:Y:S04]  /*57c70*/  LDL.64 R12, [R1+0x120] ;  /* 0x00012000010c7983 */ /* 0x001ee80000100a00 */
[----:B--2---:R0:W-:Y:S04]  /*57c80*/  STL.64 [R1+0x7e88], R24 ;  /* 0x007e881801007387 */ /* 0x0041e80000100a00 */
        /* <DEDUP_REMOVED lines=16> */
[----:B----4-:R-:W-:Y:S01]  /*57d90*/  STL.64 [R1+0x7e10], R10 ;  /* 0x007e100a01007387 */ /* 0x010fe20000100a00 */
[----:B------:R0:W-:Y:S03]  /*57da0*/  STL.64 [R1+0x7e08], R8 ;  /* 0x007e080801007387 */ /* 0x0001e60000100a00 */
[----:B0-----:R-:W4:Y:S01]  /*57db0*/  LDL.LU R8, [R1+0xbd0] ;  /* 0x000bd00001087983 */ /* 0x001f220000300800 */
[----:B------:R-:W4:Y:S02]  /*57dc0*/  LDL.LU R9, [R1+0xbd4] ;  /* 0x000bd40001097983 */ /* 0x000f240000300800 */
[----:B------:R-:W4:Y:S02]  /*57dd0*/  LDL.LU R10, [R1+0xbd8] ;  /* 0x000bd800010a7983 */ /* 0x000f240000300800 */
[----:B------:R-:W4:Y:S02]  /*57de0*/  LDL.LU R11, [R1+0xbdc] ;  /* 0x000bdc00010b7983 */ /* 0x000f240000300800 */
[----:B---3--:R-:W-:-:S02]  /*57df0*/  IMAD.MOV.U32 R29, RZ, RZ, R12 ;  /* 0x000000ffff1d7224 */ /* 0x008fc400078e000c */
[----:B------:R-:W-:Y:S01]  /*57e00*/  IMAD.MOV.U32 R28, RZ, RZ, R13 ;  /* 0x000000ffff1c7224 */ /* 0x000fe200078e000d */
[C---:B--2---:R-:W-:Y:S01]  /*57e10*/  HMMA.16816.F32 R24, R20.reuse, R12, R24 ;  /* 0x0000000c1418723c */ /* 0x044fe20000001818 */
[----:B----4-:R-:W-:Y:S01]  /*57e20*/  STL.64 [R1+0x7e28], R10 ;  /* 0x007e280a01007387 */ /* 0x010fe20000100a00 */
[----:B------:R0:W-:Y:S03]  /*57e30*/  STL.64 [R1+0x7e20], R8 ;  /* 0x007e200801007387 */ /* 0x0001e60000100a00 */
        /* <DEDUP_REMOVED lines=8> */
[----:B------:R-:W-:Y:S01]  /*57ec0*/  STL [R1+0x7dbc], R6 ;  /* 0x007dbc0601007387 */ /* 0x000fe20000100800 */
[----:B------:R-:W-:Y:S05]  /*57ed0*/  STL [R1+0x7db8], R7 ;  /* 0x007db80701007387 */ /* 0x000fea0000100800 */
[----:B------:R-:W-:Y:S02]  /*57ee0*/  STL.64 [R1+0x400], R24 ;  /* 0x0004001801007387 */ /* 0x000fe40000100a00 */
[----:B------:R0:W-:Y:S02]  /*57ef0*/  STL.64 [R1+0x408], R26 ;  /* 0x0004081a01007387 */ /* 0x0001e40000100a00 */
[----:B0-----:R-:W4:Y:S01]  /*57f00*/  LDL.LU.64 R26, [R1+0x7eb8] ;  /* 0x007eb800011a7983 */ /* 0x001f220000300a00 */
[----:B------:R-:W4:Y:S02]  /*57f10*/  LDL.LU.64 R24, [R1+0x7eb0] ;  /* 0x007eb00001187983 */ /* 0x000f240000300a00 */
[----:B------:R-:W4:Y:S02]  /*57f20*/  LDL.LU.64 R12, [R1+0x7ea8] ;  /* 0x007ea800010c7983 */ /* 0x000f240000300a00 */
[----:B------:R-:W-:Y:S01]  /*57f30*/  STL [R1+0x7dc4], R28 ;  /* 0x007dc41c01007387 */ /* 0x000fe20000100800 */
[----:B------:R-:W-:Y:S01]  /*57f40*/  STL [R1+0x7dc0], R29 ;  /* 0x007dc01d01007387 */ /* 0x000fe20000100800 */
        /* <DEDUP_REMOVED lines=15> */
[----:B------:R0:W-:Y:S01]  /*58040*/  STL.64 [R1+0x3e0], R24 ;  /* 0x0003e01801007387 */ /* 0x0001e20000100a00 */
[----:B------:R-:W-:Y:S03]  /*58050*/  STL.64 [R1+0x3e8], R26 ;  /* 0x0003e81a01007387 */ /* 0x000fe60000100a00 */
[----:B0-----:R-:W4:Y:S01]  /*58060*/  LDL.LU.64 R24, [R1+0x7e88] ;  /* 0x007e880001187983 */ /* 0x001f220000300a00 */
[----:B------:R-:W4:Y:S02]  /*58070*/  LDL.LU.64 R14, [R1+0x7e80] ;  /* 0x007e8000010e7983 */ /* 0x000f240000300a00 */
        /* <DEDUP_REMOVED lines=14> */
[----:B------:R0:W-:Y:S01]  /*58160*/  STL.64 [R1+0x3c0], R24 ;  /* 0x0003c01801007387 */ /* 0x0001e20000100a00 */
[----:B------:R1:W-:Y:S03]  /*58170*/  STL.64 [R1+0x3c8], R26 ;  /* 0x0003c81a01007387 */ /* 0x0003e60000100a00 */
[----:B0-----:R-:W4:Y:S02]  /*58180*/  LDL.LU.64 R24, [R1+0x7e48] ;  /* 0x007e480001187983 */ /* 0x001f240000300a00 */
[----:B----4-:R-:W-:Y:S02]  /*58190*/  HMMA.16816.F32 R20, R20, R24, R12 ;  /* 0x000000181414723c */ /* 0x010fe4000000180c */
[----:B------:R-:W2:Y:S01]  /*581a0*/  LDL.LU.64 R12, [R1+0x7e40] ;  /* 0x007e4000010c7983 */ /* 0x000ea20000300a00 */
[----:B-1----:R-:W2:Y:S02]  /*581b0*/  LDL.LU.64 R26, [R1+0x7e38] ;  /* 0x007e3800011a7983 */ /* 0x002ea40000300a00 */
        /* <DEDUP_REMOVED lines=34> */
[----:B------:R-:W-:Y:S03]  /*583e0*/  STL.64 [R1+0x168], R10 ;  /* 0x0001680a01007387 */ /* 0x000fe60000100a00 */
[----:B0-----:R-:W3:Y:S01]  /*583f0*/  LDL.LU.64 R8, [R1+0x7dd8] ;  /* 0x007dd80001087983 */ /* 0x001ee20000300a00 */
[----:B------:R-:W-:Y:S02]  /*58400*/  STL.64 [R1+0x7cb8], R14 ;  /* 0x007cb80e01007387 */ /* 0x000fe40000100a00 */
[----:B------:R0:W-:Y:S02]  /*58410*/  STL.64 [R1+0x7cb0], R12 ;  /* 0x007cb00c01007387 */ /* 0x0001e40000100a00 */
        /* <DEDUP_REMOVED lines=8> */
[----:B------:R-:W-:Y:S03]  /*584a0*/  STL.64 [R1+0xc8], R18 ;  /* 0x0000c81201007387 */ /* 0x000fe60000100a00 */
[----:B0-----:R-:W2:Y:S01]  /*584b0*/  LDL.LU.64 R16, [R1+0x7dd0] ;  /* 0x007dd00001107983 */ /* 0x001ea20000300a00 */
[----:B------:R4:W-:Y:S02]  /*584c0*/  STL.64 [R1+0x7ca8], R8 ;  /* 0x007ca80801007387 */ /* 0x0009e40000100a00 */
[C---:B----4-:R-:W-:Y:S01]  /*584d0*/  HMMA.16816.F32 R8, R24.reuse, R4, R20 ;  /* 0x000000041808723c */ /* 0x050fe20000001814 */
[----:B------:R-:W0:Y:S04]  /*584e0*/  LDSM.16.MT88.4 R20, [R3+0x8280] ;  /* 0x008280000314783b */ /* 0x000e280000004200 */
[----:B------:R-:W-:Y:S11]  /*584f0*/  STL.64 [R1+0x7db0], R4 ;  /* 0x007db00401007387 */ /* 0x000ff60000100a00 */
[----:B------:R-:W-:Y:S07]  /*58500*/  @!UPT UIADD3 URZ, URZ, URZ, URZ ;  /* 0x0000003f3f3ff290 */ /* 0x000fee000fffe03f */
[----:B------:R-:W-:Y:S01]  /*58510*/  STL.64 [R1+0xb0], R8 ;  /* 0x0000b00801007387 */ /* 0x000fe20000100a00 */
[----:B------:R-:W-:Y:S03]  /*58520*/  STL.64 [R1+0xb8], R10 ;  /* 0x0000b80a01007387 */ /* 0x000fe60000100a00 */
[----:B0-----:R-:W-:Y:S01]  /*58530*/  STL.64 [R1+0x7bc8], R22 ;  /* 0x007bc81601007387 */ /* 0x001fe20000100a00 */
[----:B------:R0:W-:Y:S03]  /*58540*/  STL.64 [R1+0x7bc0], R20 ;  /* 0x007bc01401007387 */ /* 0x0001e60000100a00 */
[----:B0-----:R-:W3:Y:S01]  /*58550*/  LDL.64 R20, [R1+0xd0] ;  /* 0x0000d00001147983 */ /* 0x001ee20000100a00 */
[----:B--2---:R-:W-:Y:S03]  /*58560*/  HMMA.16816.F32 R8, R24, R16, R12 ;  /* 0x000000101808723c */ /* 0x004fe6000000180c */
[----:B---3--:R-:W-:Y:S11]  /*58570*/  STL.64 [R1+0x7d10], R20 ;  /* 0x007d101401007387 */ /* 0x008ff60000100a00 */
[----:B------:R-:W-:Y:S09]  /*58580*/  @!UPT UIADD3 URZ, URZ, URZ, URZ ;  /* 0x0000003f3f3ff290 */ /* 0x000ff2000fffe03f */
[----:B------:R0:W-:Y:S02]  /*58590*/  STL.64 [R1+0x3b0], R8 ;  /* 0x0003b00801007387 */ /* 0x0001e40000100a00 */
[----:B------:R1:W-:Y:S02]  /*585a0*/  STL.64 [R1+0x3b8], R10 ;  /* 0x0003b80a01007387 */ /* 0x0003e40000100a00 */
[----:B------:R-:W2:Y:S02]  /*585b0*/  LDL.64 R12, [R1] ;  /* 0x00000000010c7983 */ /* 0x000ea40000100a00 */
[----:B------:R-:W-:Y:S02]  /*585c0*/  IMAD.MOV.U32 R2, RZ, RZ, R16 ;  /* 0x000000ffff027224 */ /* 0x000fe400078e0010 */
[----:B------:R-:W-:Y:S01]  /*585d0*/  IMAD.MOV.U32 R0, RZ, RZ, R17 ;  /* 0x000000ffff007224 */ /* 0x000fe200078e0011 */
[----:B--2---:R-:W-:Y:S01]  /*585e0*/  STL.64 [R1+0x7cd0], R12 ;  /* 0x007cd00c01007387 */ /* 0x004fe20000100a00 */
[----:B0-----:R-:W2:Y:S02]  /*585f0*/  LDL.LU R8, [R1+0xa90] ;  /* 0x000a900001087983 */ /* 0x001ea40000300800 */
[----:B------:R-:W2:Y:S02]  /*58600*/  LDL.LU R9, [R1+0xa94] ;  /* 0x000a940001097983 */ /* 0x000ea40000300800 */
[----:B-1----:R-:W3:Y:S01]  /*58610*/  LDL.LU R10, [R1+0xa98] ;  /* 0x000a9800010a7983 */ /* 0x002ee20000300800 */
[----:B------:R-:W3:Y:S01]  /*58620*/  LDL.LU R11, [R1+0xa9c] ;  /* 0x000a9c00010b7983 */ /* 0x000ee20000300800 */
[----:B------:R-:W4:Y:S02]  /*58630*/  LDL.LU R16, [R1+0xb50] ;  /* 0x000b500001107983 */ /* 0x000f240000300800 */
[----:B------:R-:W4:Y:S02]  /*58640*/  LDL.LU R17, [R1+0xb54] ;  /* 0x000b540001117983 */ /* 0x000f240000300800 */
[----:B------:R-:W2:Y:S01]  /*58650*/  LDL.LU R18, [R1+0xb58] ;  /* 0x000b580001127983 */ /* 0x000ea20000300800 */
[----:B------:R-:W2:Y:S01]  /*58660*/  LDL.LU R19, [R1+0xb5c] ;  /* 0x000b5c0001137983 */ /* 0x000ea20000300800 */
[----:B------:R-:W2:Y:S02]  /*58670*/  LDL.LU R20, [R1+0x1620] ;  /* 0x0016200001147983 */ /* 0x000ea40000300800 */
[----:B------:R-:W2:Y:S02]  /*58680*/  LDL.LU R21, [R1+0x1624] ;  /* 0x0016240001157983 */ /* 0x000ea40000300800 */
[----:B------:R-:W2:Y:S01]  /*58690*/  LDL.LU R22, [R1+0x1628] ;  /* 0x0016280001167983 */ /* 0x000ea20000300800 */
[----:B------:R-:W2:Y:S04]  /*586a0*/  LDL.LU R23, [R1+0x162c] ;  /* 0x00162c0001177983 */ /* 0x000ea80000300800 */
[----:B--2---:R-:W-:Y:S01]  /*586b0*/  STL.64 [R1+0x7d20], R22 ;  /* 0x007d201601007387 */ /* 0x004fe20000100a00 */
[----:B------:R0:W-:Y:S02]  /*586c0*/  STL.64 [R1+0x7d18], R20 ;  /* 0x007d181401007387 */ /* 0x0001e40000100a00 */
[----:B0-----:R-:W-:-:S02]  /*586d0*/  IMAD.MOV.U32 R20, RZ, RZ, R7 ;  /* 0x000000ffff147224 */ /* 0x001fc400078e0007 */
[----:B------:R-:W-:Y:S01]  /*586e0*/  IMAD.MOV.U32 R21, RZ, RZ, R6 ;  /* 0x000000ffff157224 */ /* 0x000fe200078e0006 */
[----:B------:R-:W2:Y:S01]  /*586f0*/  LDL.LU R7, [R1+0x7dcc] ;  /* 0x007dcc0001077983 */ /* 0x000ea20000300800 */
[----:B------:R-:W2:Y:S03]  /*58700*/  LDL.LU R6, [R1+0x7dc8] ;  /* 0x007dc80001067983 */ /* 0x000ea60000300800 */
[----:B------:R-:W-:Y:S01]  /*58710*/  STL.64 [R1+0x7d30], R20 ;  /* 0x007d301401007387 */ /* 0x000fe20000100a00 */
[----:B------:R-:W-:Y:S02]  /*58720*/  STL.64 [R1+0x7d08], R18 ;  /* 0x007d081201007387 */ /* 0x000fe40000100a00 */
[----:B----4-:R0:W-:Y:S02]  /*58730*/  STL.64 [R1+0x7d00], R16 ;  /* 0x007d001001007387 */ /* 0x0101e40000100a00 */
[----:B0-----:R-:W4:Y:S04]  /*58740*/  LDL.64 R16, [R1+0xe0] ;  /* 0x0000e00001107983 */ /* 0x001f280000100a00 */
[----:B----4-:R0:W-:Y:S04]  /*58750*/  STL.64 [R1+0x7d28], R16 ;  /* 0x007d281001007387 */ /* 0x0101e80000100a00 */
[----:B0-----:R-:W4:Y:S01]  /*58760*/  LDL.LU R16, [R1+0x1630] ;  /* 0x0016300001107983 */ /* 0x001f220000300800 */
[----:B------:R-:W4:Y:S02]  /*58770*/  LDL.LU R17, [R1+0x1634] ;  /* 0x0016340001117983 */ /* 0x000f240000300800 */
[----:B------:R-:W2:Y:S02]  /*58780*/  LDL.LU R18, [R1+0x1638] ;  /* 0x0016380001127983 */ /* 0x000ea40000300800 */
[----:B------:R-:W2:Y:S02]  /*58790*/  LDL.LU R19, [R1+0x163c] ;  /* 0x00163c0001137983 */ /* 0x000ea40000300800 */
[----:B------:R-:W-:-:S02]  /*587a0*/  IMAD.MOV.U32 R20, RZ, RZ, R28 ;  /* 0x000000ffff147224 */ /* 0x000fc400078e001c */
[----:B------:R-:W-:Y:S01]  /*587b0*/  IMAD.MOV.U32 R21, RZ, RZ, R29 ;  /* 0x000000ffff157224 */ /* 0x000fe200078e001d */
[----:B--2---:R-:W-:Y:S01]  /*587c0*/  STL.64 [R1+0x7d40], R18 ;  /* 0x007d401201007387 */ /* 0x004fe20000100a00 */
[----:B----4-:R-:W-:Y:S02]  /*587d0*/  STL.64 [R1+0x7d38], R16 ;  /* 0x007d381001007387 */ /* 0x010fe40000100a00 */
[----:B------:R-:W2:Y:S02]  /*587e0*/  LDL.LU R28, [R1+0x7dc4] ;  /* 0x007dc400011c7983 */ /* 0x000ea40000300800 */
[----:B------:R-:W4:Y:S01]  /*587f0*/  LDL.LU R29, [R1+0x7dc0] ;  /* 0x007dc000011d7983 */ /* 0x000f220000300800 */
[----:B------:R0:W-:Y:S02]  /*58800*/  STL.64 [R1+0x7d48], R20 ;  /* 0x007d481401007387 */ /* 0x0001e40000100a00 */
[----:B0-----:R-:W-:Y:S02]  /*58810*/  IMAD.MOV.U32 R20, RZ, RZ, R6 ;  /* 0x000000ffff147224 */ /* 0x001fe400078e0006 */
[----:B------:R-:W-:Y:S01]  /*58820*/  IMAD.MOV.U32 R21, RZ, RZ, R7 ;  /* 0x000000ffff157224 */ /* 0x000fe200078e0007 */
[----:B------:R-:W3:Y:S01]  /*58830*/  LDL.LU R6, [R1+0x7dbc] ;  /* 0x007dbc0001067983 */ /* 0x000ee20000300800 */
[----:B------:R-:W3:Y:S03]  /*58840*/  LDL.LU R7, [R1+0x7db8] ;  /* 0x007db80001077983 */ /* 0x000ee60000300800 */
[----:B------:R2:W-:Y:S01]  /*58850*/  STL.64 [R1+0x7d60], R20 ;  /* 0x007d601401007387 */ /* 0x0005e20000100a00 */
[----:B------:R-:W3:Y:S02]  /*58860*/  LDL.LU R16, [R1+0x1640] ;  /* 0x0016400001107983 */ /* 0x000ee40000300800 */
[----:B------:R-:W3:Y:S02]  /*58870*/  LDL.LU R17, [R1+0x1644] ;  /* 0x0016440001117983 */ /* 0x000ee40000300800 */
[----:B------:R-:W3:Y:S01]  /*58880*/  LDL.LU R18, [R1+0x1648] ;  /* 0x0016480001127983 */ /* 0x000ee20000300800 */
[----:B------:R-:W3:Y:S01]  /*58890*/  LDL.LU R19, [R1+0x164c] ;  /* 0x00164c0001137983 */ /* 0x000ee20000300800 */
[----:B--2---:R-:W-:-:S02]  /*588a0*/  IMAD.MOV.U32 R21, RZ, RZ, R28 ;  /* 0x000000ffff157224 */ /* 0x004fc400078e001c */
[----:B----4-:R-:W-:-:S05]  /*588b0*/  IMAD.MOV.U32 R20, RZ, RZ, R29 ;  /* 0x000000ffff147224 */ /* 0x010fca00078e001d */
[----:B------:R-:W-:Y:S04]  /*588c0*/  STL.64 [R1+0x7d78], R20 ;  /* 0x007d781401007387 */ /* 0x000fe80000100a00 */
[----:B---3--:R-:W-:Y:S01]  /*588d0*/  STL.64 [R1+0x7d58], R18 ;  /* 0x007d581201007387 */ /* 0x008fe20000100a00 */
[----:B------:R0:W-:Y:S03]  /*588e0*/  STL.64 [R1+0x7d50], R16 ;  /* 0x007d501001007387 */ /* 0x0001e60000100a00 */
[----:B0-----:R-:W2:Y:S01]  /*588f0*/  LDL.LU R16, [R1+0x1650] ;  /* 0x0016500001107983 */ /* 0x001ea20000300800 */
[----:B------:R-:W2:Y:S02]  /*58900*/  LDL.LU R17, [R1+0x1654] ;  /* 0x0016540001117983 */ /* 0x000ea40000300800 */
[----:B------:R-:W3:Y:S02]  /*58910*/  LDL.LU R18, [R1+0x1658] ;  /* 0x0016580001127983 */ /* 0x000ee40000300800 */
[----:B------:R-:W3:Y:S02]  /*58920*/  LDL.LU R19, [R1+0x165c] ;  /* 0x00165c0001137983 */ /* 0x000ee40000300800 */
[----:B------:R-:W-:-:S02]  /*58930*/  IMAD.MOV.U32 R20, RZ, RZ, R7 ;  /* 0x000000ffff147224 */ /* 0x000fc400078e0007 */
[----:B------:R-:W-:-:S05]  /*58940*/  IMAD.MOV.U32 R21, RZ, RZ, R6 ;  /* 0x000000ffff157224 */ /* 0x000fca00078e0006 */
[----:B------:R-:W-:Y:S04]  /*58950*/  STL.64 [R1+0x7d90], R20 ;  /* 0x007d901401007387 */ /* 0x000fe80000100a00 */
[----:B---3--:R-:W-:Y:S01]  /*58960*/  STL.64 [R1+0x7d70], R18 ;  /* 0x007d701201007387 */ /* 0x008fe20000100a00 */
[----:B--2---:R0:W-:Y:S03]  /*58970*/  STL.64 [R1+0x7d68], R16 ;  /* 0x007d681001007387 */ /* 0x0041e60000100a00 */
        /* <DEDUP_REMOVED lines=8> */
[----:B------:R-:W2:Y:S04]  /*58a00*/  LDL.64 R20, [R1+0x140] ;  /* 0x0001400001147983 */ /* 0x000ea80000100a00 */
[----:B--2---:R0:W-:Y:S04]  /*58a10*/  STL.64 [R1+0x7da8], R20 ;  /* 0x007da81401007387 */ /* 0x0041e80000100a00 */
[----:B0-----:R-:W4:Y:S01]  /*58a20*/  LDL.64 R20, [R1+0x150] ;  /* 0x0001500001147983 */ /* 0x001f220000100a00 */
[----:B---3--:R-:W-:Y:S02]  /*58a30*/  STL.64 [R1+0x7d88], R18 ;  /* 0x007d881201007387 */ /* 0x008fe40000100a00 */
[----:B------:R0:W-:Y:S02]  /*58a40*/  STL.64 [R1+0x7d80], R16 ;  /* 0x007d801001007387 */ /* 0x0001e40000100a00 */
        /* <DEDUP_REMOVED lines=10> */
[----:B------:R-:W3:Y:S01]  /*58af0*/  LDL.64 R12, [R1+0x10] ;  /* 0x00001000010c7983 */ /* 0x000ee20000100a00 */
[----:B----4-:R-:W-:Y:S03]  /*58b00*/  HMMA.16816.F32 R4, R24, R20, R4 ;  /* 0x000000141804723c */ /* 0x010fe60000001804 */
[----:B---3--:R0:W-:Y:S04]  /*58b10*/  STL.64 [R1+0x7cd8], R12 ;  /* 0x007cd80c01007387 */ /* 0x0081e80000100a00 */
[----:B0-----:R-:W3:Y:S01]  /*58b20*/  LDL.64 R12, [R1+0x20] ;  /* 0x00002000010c7983 */ /* 0x001ee20000100a00 */
[----:B------:R-:W-:Y:S02]  /*58b30*/  STL.64 [R1+0x7cc8], R10 ;  /* 0x007cc80a01007387 */ /* 0x000fe40000100a00 */
        /* <DEDUP_REMOVED lines=9> */
[----:B------:R-:W2:Y:S02]  /*58bd0*/  LDL.LU R10, [R1+0xad8] ;  /* 0x000ad800010a7983 */ /* 0x000ea40000300800 */
[----:B------:R-:W2:Y:S01]  /*58be0*/  LDL.LU R11, [R1+0xadc] ;  /* 0x000adc00010b7983 */ /* 0x000ea20000300800 */
[----:B------:R0:W-:Y:S01]  /*58bf0*/  STL.64 [R1+0x3a0], R4 ;  /* 0x0003a00401007387 */ /* 0x0001e20000100a00 */
[----:B------:R1:W-:Y:S03]  /*58c00*/  STL.64 [R1+0x3a8], R6 ;  /* 0x0003a80601007387 */ /* 0x0003e60000100a00 */
[----:B0-----:R-:W4:Y:S01]  /*58c10*/  LDL.LU.64 R4, [R1+0x7db0] ;  /* 0x007db00001047983 */ /* 0x001f220000300a00 */
[----:B-1----:R-:W-:-:S02]  /*58c20*/  IMAD.MOV.U32 R7, RZ, RZ, R20 ;  /* 0x000000ffff077224 */ /* 0x002fc400078e0014 */
[----:B------:R-:W-:Y:S02]  /*58c30*/  IMAD.MOV.U32 R6, RZ, RZ, R21 ;  /* 0x000000ffff067224 */ /* 0x000fe400078e0015 */
[----:B------:R-:W2:Y:S03]  /*58c40*/  LDL.LU.64 R20, [R1+0x7da8] ;  /* 0x007da80001147983 */ /* 0x000ea60000300a00 */
[----:B------:R-:W-:Y:S01]  /*58c50*/  STL.64 [R1+0x7ca0], R6 ;  /* 0x007ca00601007387 */ /* 0x000fe20000100a00 */
[C---:B--2---:R-:W-:Y:S01]  /*58c60*/  HMMA.16816.F32 R16, R24.reuse, R20, R16 ;  /* 0x000000141810723c */ /* 0x044fe20000001810 */
[----:B----4-:R0:W-:Y:S01]  /*58c70*/  STL.64 [R1+0x7c98], R4 ;  /* 0x007c980401007387 */ /* 0x0101e20000100a00 */
[----:B------:R-:W-:Y:S02]  /*58c80*/  IMAD.MOV.U32 R29, RZ, RZ, R20 ;  /* 0x000000ffff1d7224 */ /* 0x000fe400078e0014 */
[----:B------:R-:W-:Y:S01]  /*58c90*/  IMAD.MOV.U32 R28, RZ, RZ, R21 ;  /* 0x000000ffff1c7224 */ /* 0x000fe200078e0015 */
[----:B0-----:R-:W2:Y:S01]  /*58ca0*/  LDL.LU R4, [R1+0xa80] ;  /* 0x000a800001047983 */ /* 0x001ea20000300800 */
[----:B------:R-:W2:Y:S02]  /*58cb0*/  LDL.LU R5, [R1+0xa84] ;  /* 0x000a840001057983 */ /* 0x000ea40000300800 */
[----:B------:R-:W2:Y:S02]  /*58cc0*/  LDL.LU R6, [R1+0xa88] ;  /* 0x000a880001067983 */ /* 0x000ea40000300800 */
[----:B------:R-:W2:Y:S11]  /*58cd0*/  LDL.LU R7, [R1+0xa8c] ;  /* 0x000a8c0001077983 */ /* 0x000eb60000300800 */
[----:B------:R-:W-:Y:S02]  /*58ce0*/  @!UPT UIADD3 URZ, URZ, URZ, URZ ;  /* 0x0000003f3f3ff290 */ /* 0x000fe4000fffe03f */
        /* <DEDUP_REMOVED lines=48> */
[----:B------:R-:W4:Y:S01]  /*58ff0*/  LDL.LU.64 R18, [R1+0x7d08] ;  /* 0x007d080001127983 */ /* 0x000f220000300a00 */
[----:B------:R-:W4:Y:S02]  /*59000*/  LDL.LU.64 R16, [R1+0x7d00] ;  /* 0x007d000001107983 */ /* 0x000f240000300a00 */
[----:B----4-:R-:W-:Y:S02]  /*59010*/  HMMA.16816.F32 R24, R24, R20, R16 ;  /* 0x000000141818723c */ /* 0x010fe40000001810 */
[----:B------:R-:W4:Y:S01]  /*59020*/  LDL.LU.64 R18, [R1+0x7cf8] ;  /* 0x007cf80001127983 */ /* 0x000f220000300a00 */
[----:B------:R-:W4:Y:S11]  /*59030*/  LDL.LU.64 R16, [R1+0x7cf0] ;  /* 0x007cf00001107983 */ /* 0x000f360000300a00 */
[----:B------:R-:W-:Y:S09]  /*59040*/  @!UPT UIADD3 URZ, URZ, URZ, URZ ;  /* 0x0000003f3f3ff290 */ /* 0x000ff2000fffe03f */
[----:B------:R0:W-:Y:S01]  /*59050*/  STL.64 [R1+0xa0], R24 ;  /* 0x0000a01801007387 */ /* 0x0001e20000100a00 */
[----:B------:R1:W-:Y:S03]  /*59060*/  STL.64 [R1+0xa8], R26 ;  /* 0x0000a81a01007387 */ /* 0x0003e60000100a00 */
[----:B0-----:R-:W2:Y:S01]  /*59070*/  LDL.LU R24, [R1+0xab0] ;  /* 0x000ab00001187983 */ /* 0x001ea20000300800 */
[----:B------:R-:W2:Y:S02]  /*59080*/  LDL.LU R25, [R1+0xab4] ;  /* 0x000ab40001197983 */ /* 0x000ea40000300800 */
[----:B-1----:R-:W2:Y:S02]  /*59090*/  LDL.LU R26, [R1+0xab8] ;  /* 0x000ab800011a7983 */ /* 0x002ea40000300800 */
[----:B------:R-:W2:Y:S01]  /*590a0*/  LDL.LU R27, [R1+0xabc] ;  /* 0x000abc00011b7983 */ /* 0x000ea20000300800 */
[----:B------:R3:W-:Y:S02]  /*590b0*/  STL.64 [R1+0x7bd8], R20 ;  /* 0x007bd81401007387 */ /* 0x0007e40000100a00 */
[----:B---3--:R-:W-:-:S02]  /*590c0*/  IMAD.MOV.U32 R21, RZ, RZ, R12 ;  /* 0x000000ffff157224 */ /* 0x008fc400078e000c */
[----:B------:R-:W-:Y:S01]  /*590d0*/  IMAD.MOV.U32 R20, RZ, RZ, R13 ;  /* 0x000000ffff147224 */ /* 0x000fe200078e000d */
[C---:B----4-:R-:W-:Y:S11]  /*590e0*/  HMMA.16816.F32 R8, R16.reuse, R12, R8 ;  /* 0x0000000c1008723c */ /* 0x050ff60000001808 */
[----:B------:R-:W-:Y:S11]  /*590f0*/  @!UPT UIADD3 URZ, URZ, URZ, URZ ;  /* 0x0000003f3f3ff290 */ /* 0x000ff6000fffe03f */
[----:B------:R-:W-:Y:S01]  /*59100*/  @!UPT UIADD3 URZ, URZ, URZ, URZ ;  /* 0x0000003f3f3ff290 */ /* 0x000fe2000fffe03f */
[----:B------:R-:W-:Y:S01]  /*59110*/  STL.64 [R1+0x90], R8 ;  /* 0x0000900801007387 */ /* 0x000fe20000100a00 */
[----:B------:R0:W-:Y:S03]  /*59120*/  STL.64 [R1+0x98], R10 ;  /* 0x0000980a01007387 */ /* 0x0001e60000100a00 */
[----:B0-----:R-:W3:Y:S01]  /*59130*/  LDL.LU.64 R10, [R1+0x7ce8] ;  /* 0x007ce800010a7983 */ /* 0x001ee20000300a00 */
[----:B------:R-:W3:Y:S02]  /*59140*/  LDL.LU.64 R8, [R1+0x7ce0] ;  /* 0x007ce00001087983 */ /* 0x000ee40000300a00 */
        /* <DEDUP_REMOVED lines=13> */
[----:B------:R-:W-:Y:S01]  /*59220*/  STL.64 [R1+0x70], R8 ;  /* 0x0000700801007387 */ /* 0x000fe20000100a00 */
[----:B------:R0:W-:Y:S03]  /*59230*/  STL.64 [R1+0x78], R10 ;  /* 0x0000780a01007387 */ /* 0x0001e60000100a00 */
[----:B0-----:R-:W2:Y:S01]  /*59240*/  LDL.LU.64 R10, [R1+0x7cc8] ;  /* 0x007cc800010a7983 */ /* 0x001ea20000300a00 */
[----:B------:R-:W2:Y:S02]  /*59250*/  LDL.LU.64 R8, [R1+0x7cc0] ;  /* 0x007cc00001087983 */ /* 0x000ea40000300a00 */
[----:B------:R-:W3:Y:S02]  /*59260*/  LDL.LU.64 R14, [R1+0x7cb8] ;  /* 0x007cb800010e7983 */ /* 0x000ee40000300a00 */
[----:B------:R-:W2:Y:S02]  /*59270*/  LDL.LU.64 R12, [R1+0x7cb0] ;  /* 0x007cb000010c7983 */ /* 0x000ea40000300a00 */
        /* <DEDUP_REMOVED lines=8> */
[----:B0-----:R-:W3:Y:S01]  /*59300*/  LDL.LU R12, [R1+0xa70] ;  /* 0x000a7000010c7983 */ /* 0x001ee20000300800 */
[----:B------:R-:W3:Y:S02]  /*59310*/  LDL.LU R13, [R1+0xa74] ;  /* 0x000a7400010d7983 */ /* 0x000ee40000300800 */
[----:B------:R-:W3:Y:S02]  /*59320*/  LDL.LU R14, [R1+0xa78] ;  /* 0x000a7800010e7983 */ /* 0x000ee40000300800 */
[----:B------:R-:W3:Y:S01]  /*59330*/  LDL.LU R15, [R1+0xa7c] ;  /* 0x000a7c00010f7983 */ /* 0x000ee20000300800 */
[C---:B--2---:R-:W-:Y:S11]  /*59340*/  HMMA.16816.F32 R4, R16.reuse, R8, R4 ;  /* 0x000000081004723c */ /* 0x044ff60000001804 */
[----:B------:R-:W-:Y:S11]  /*59350*/  @!UPT UIADD3 URZ, URZ, URZ, URZ ;  /* 0x0000003f3f3ff290 */ /* 0x000ff6000fffe03f */
[----:B------:R-:W-:Y:S01]  /*59360*/  @!UPT UIADD3 URZ, URZ, URZ, URZ ;  /* 0x0000003f3f3ff290 */ /* 0x000fe2000fffe03f */
[----:B------:R-:W-:Y:S01]  /*59370*/  STL.64 [R1+0x50], R4 ;  /* 0x0000500401007387 */ /* 0x000fe20000100a00 */
[----:B------:R0:W-:Y:S03]  /*59380*/  STL.64 [R1+0x58], R6 ;  /* 0x0000580601007387 */ /* 0x0001e60000100a00 */
[----:B0-----:R-:W2:Y:S01]  /*59390*/  LDL.LU.64 R6, [R1+0x7ca0] ;  /* 0x007ca00001067983 */ /* 0x001ea20000300a00 */
[----:B------:R-:W3:Y:S02]  /*593a0*/  LDL.LU.64 R4, [R1+0x7c98] ;  /* 0x007c980001047983 */ /* 0x000ee40000300a00 */
[----:B------:R0:W-:Y:S01]  /*593b0*/  STL.64 [R1+0x7b68], R8 ;  /* 0x007b680801007387 */ /* 0x0001e20000100a00 */
[----:B---3--:R-:W-:Y:S01]  /*593c0*/  HMMA.16816.F32 R12, R16, R4, R12 ;  /* 0x00000004100c723c */ /* 0x008fe2000000180c */
[----:B------:R-:W-:Y:S01]  /*593d0*/  STL.64 [R1+0x7c40], R4 ;  /* 0x007c400401007387 */ /* 0x000fe20000100a00 */
[----:B0-----:R-:W3:Y:S11]  /*593e0*/  LDL.LU R8, [R1+0xb10] ;  /* 0x000b100001087983 */ /* 0x001ef60000300800 */
[----:B------:R-:W-:Y:S10]  /*593f0*/  @!UPT UIADD3 URZ, URZ, URZ, URZ ;  /* 0x0000003f3f3ff290 */ /* 0x000ff4000fffe03f */
[----:B------:R0:W-:Y:S01]  /*59400*/  STL.64 [R1+0x40], R12 ;  /* 0x0000400c01007387 */ /* 0x0001e20000100a00 */
[----:B------:R-:W-:Y:S02]  /*59410*/  STL.64 [R1+0x48], R14 ;  /* 0x0000480e01007387 */ /* 0x000fe40000100a00 */
[----:B------:R-:W3:Y:S02]  /*59420*/  LDL.LU R9, [R1+0xb14] ;  /* 0x000b140001097983 */ /* 0x000ee40000300800 */
[----:B------:R-:W4:Y:S01]  /*59430*/  LDL.LU R10, [R1+0xb18] ;  /* 0x000b1800010a7983 */ /* 0x000f220000300800 */
[----:B------:R-:W4:Y:S01]  /*59440*/  LDL.LU R11, [R1+0xb1c] ;  /* 0x000b1c00010b7983 */ /* 0x000f220000300800 */
[----:B0-----:R-:W-:Y:S02]  /*59450*/  IMAD.MOV.U32 R12, RZ, RZ, R27 ;  /* 0x000000ffff0c7224 */ /* 0x001fe400078e001b */
[----:B------:R-:W-:Y:S01]  /*59460*/  IMAD.MOV.U32 R13, RZ, RZ, R26 ;  /* 0x000000ffff0d7224 */ /* 0x000fe200078e001a */
[----:B----4-:R-:W-:Y:S01]  /*59470*/  STL.64 [R1+0x7b88], R10 ;  /* 0x007b880a01007387 */ /* 0x010fe20000100a00 */
[----:B---3--:R0:W-:Y:S03]  /*59480*/  STL.64 [R1+0x7b80], R8 ;  /* 0x007b800801007387 */ /* 0x0081e60000100a00 */
[----:B------:R1:W-:Y:S01]  /*59490*/  STL.64 [R1+0x7b90], R12 ;  /* 0x007b900c01007387 */ /* 0x0003e20000100a00 */
[----:B0-----:R-:W3:Y:S01]  /*594a0*/  LDL.LU R8, [R1+0xb00] ;  /* 0x000b000001087983 */ /* 0x001ee20000300800 */
[----:B------:R-:W3:Y:S02]  /*594b0*/  LDL.LU R9, [R1+0xb04] ;  /* 0x000b040001097983 */ /* 0x000ee40000300800 */
[----:B------:R-:W4:Y:S02]  /*594c0*/  LDL.LU R10, [R1+0xb08] ;  /* 0x000b0800010a7983 */ /* 0x000f240000300800 */
[----:B------:R-:W4:Y:S02]  /*594d0*/  LDL.LU R11, [R1+0xb0c] ;  /* 0x000b0c00010b7983 */ /* 0x000f240000300800 */
[----:B-1----:R-:W-:-:S02]  /*594e0*/  IMAD.MOV.U32 R12, RZ, RZ, R25 ;  /* 0x000000ffff0c7224 */ /* 0x002fc400078e0019 */
[----:B------:R-:W-:Y:S02]  /*594f0*/  IMAD.MOV.U32 R13, RZ, RZ, R24 ;  /* 0x000000ffff0d7224 */ /* 0x000fe400078e0018 */
[----:B------:R-:W0:Y:S04]  /*59500*/  LDSM.16.MT88.4 R24, [R3+0x8300] ;  /* 0x008300000318783b */ /* 0x000e280000004200 */
[----:B----4-:R-:W-:Y:S01]  /*59510*/  STL.64 [R1+0x7ba0], R10 ;  /* 0x007ba00a01007387 */ /* 0x010fe20000100a00 */
[----:B---3--:R1:W-:Y:S02]  /*59520*/  STL.64 [R1+0x7b98], R8 ;  /* 0x007b980801007387 */ /* 0x0083e40000100a00 */
[----:B------:R3:W-:Y:S01]  /*59530*/  STL.64 [R1+0x7ba8], R12 ;  /* 0x007ba80c01007387 */ /* 0x0007e20000100a00 */
[----:B-1----:R-:W4:Y:S01]  /*59540*/  LDL.LU R8, [R1+0xaf0] ;  /* 0x000af00001087983 */ /* 0x002f220000300800 */
[----:B------:R-:W4:Y:S02]  /*59550*/  LDL.LU R9, [R1+0xaf4] ;  /* 0x000af40001097983 */ /* 0x000f240000300800 */
[----:B------:R-:W2:Y:S02]  /*59560*/  LDL.LU R10, [R1+0xaf8] ;  /* 0x000af800010a7983 */ /* 0x000ea40000300800 */
[----:B------:R-:W2:Y:S02]  /*59570*/  LDL.LU R11, [R1+0xafc] ;  /* 0x000afc00010b7983 */ /* 0x000ea40000300800 */
[----:B---3--:R-:W-:-:S02]  /*59580*/  IMAD.MOV.U32 R12, RZ, RZ, R21 ;  /* 0x000000ffff0c7224 */ /* 0x008fc400078e0015 */
[----:B------:R-:W-:Y:S02]  /*59590*/  IMAD.MOV.U32 R13, RZ, RZ, R20 ;  /* 0x000000ffff0d7224 */ /* 0x000fe400078e0014 */
[----:B------:R-:W-:Y:S02]  /*595a0*/  IMAD.MOV.U32 R20, RZ, RZ, R23 ;  /* 0x000000ffff147224 */ /* 0x000fe400078e0017 */
[----:B------:R-:W-:Y:S01]  /*595b0*/  IMAD.MOV.U32 R21, RZ, RZ, R22 ;  /* 0x000000ffff157224 */ /* 0x000fe200078e0016 */
[----:B--2---:R-:W-:Y:S01]  /*595c0*/  STL.64 [R1+0x7bb8], R10 ;  /* 0x007bb80a01007387 */ /* 0x004fe20000100a00 */
[----:B----4-:R-:W-:Y:S03]  /*595d0*/  STL.64 [R1+0x7bb0], R8 ;  /* 0x007bb00801007387 */ /* 0x010fe60000100a00 */
[----:B------:R-:W-:Y:S02]  /*595e0*/  STL.64 [R1+0x7bf0], R20 ;  /* 0x007bf01401007387 */ /* 0x000fe40000100a00 */
[----:B------:R1:W-:Y:S02]  /*595f0*/  STL.64 [R1+0x7bd0], R12 ;  /* 0x007bd00c01007387 */ /* 0x0003e40000100a00 */
[----:B-1----:R-:W2:Y:S01]  /*59600*/  LDL.LU R12, [R1+0xac0] ;  /* 0x000ac000010c7983 */ /* 0x002ea20000300800 */
[----:B------:R-:W2:Y:S02]  /*59610*/  LDL.LU R13, [R1+0xac4] ;  /* 0x000ac400010d7983 */ /* 0x000ea40000300800 */
[----:B------:R-:W3:Y:S02]  /*59620*/  LDL.LU R14, [R1+0xac8] ;  /* 0x000ac800010e7983 */ /* 0x000ee40000300800 */
[----:B------:R-:W3:Y:S01]  /*59630*/  LDL.LU R15, [R1+0xacc] ;  /* 0x000acc00010f7983 */ /* 0x000ee20000300800 */
[----:B------:R-:W4:Y:S04]  /*59640*/  LDL.64 R20, [R1+0xf0] ;  /* 0x0000f00001147983 */ /* 0x000f280000100a00 */
[----:B----4-:R1:W-:Y:S04]  /*59650*/  STL.64 [R1+0x7c08], R20 ;  /* 0x007c081401007387 */ /* 0x0103e80000100a00 */
[----:B-1----:R-:W4:Y:S04]  /*59660*/  LDL.64 R20, [R1+0x100] ;  /* 0x0001000001147983 */ /* 0x002f280000100a00 */
[----:B----4-:R1:W-:Y:S04]  /*59670*/  STL.64 [R1+0x7c10], R20 ;  /* 0x007c101401007387 */ /* 0x0103e80000100a00 */
[----:B-1----:R-:W4:Y:S04]  /*59680*/  LDL.64 R20, [R1+0x110] ;  /* 0x0001100001147983 */ /* 0x002f280000100a00 */
[----:B----4-:R-:W-:Y:S01]  /*59690*/  STL.64 [R1+0x7c28], R20 ;  /* 0x007c281401007387 */ /* 0x010fe20000100a00 */
[----:B---3--:R-:W-:Y:S02]  /*596a0*/  STL.64 [R1+0x7be8], R14 ;  /* 0x007be80e01007387 */ /* 0x008fe40000100a00 */
[----:B--2---:R1:W-:Y:S02]  /*596b0*/  STL.64 [R1+0x7be0], R12 ;  /* 0x007be00c01007387 */ /* 0x0043e40000100a00 */
[----:B-1----:R-:W2:Y:S01]  /*596c0*/  LDL.LU R12, [R1+0x1590] ;  /* 0x00159000010c7983 */ /* 0x002ea20000300800 */
[----:B------:R-:W2:Y:S02]  /*596d0*/  LDL.LU R13, [R1+0x1594] ;  /* 0x00159400010d7983 */ /* 0x000ea40000300800 */
[----:B------:R-:W3:Y:S02]  /*596e0*/  LDL.LU R14, [R1+0x1598] ;  /* 0x00159800010e7983 */ /* 0x000ee40000300800 */
[----:B------:R-:W3:Y:S01]  /*596f0*/  LDL.LU R15, [R1+0x159c] ;  /* 0x00159c00010f7983 */ /* 0x000ee20000300800 */
[----:B------:R-:W4:Y:S04]  /*59700*/  LDL.64 R4, [R1+0x130] ;  /* 0x0001300001047983 */ /* 0x000f280000100a00 */
[----:B----4-:R-:W-:Y:S01]  /*59710*/  STL.64 [R1+0x7c50], R4 ;  /* 0x007c500401007387 */ /* 0x010fe20000100a00 */
[----:B------:R-:W4:Y:S03]  /*59720*/  LDL.64 R20, [R1+0x120] ;  /* 0x0001200001147983 */ /* 0x000f260000100a00 */
[----:B----4-:R1:W-:Y:S04]  /*59730*/  STL.64 [R1+0x7c48], R20 ;  /* 0x007c481401007387 */ /* 0x0103e80000100a00 */
[----:B-1----:R-:W4:Y:S01]  /*59740*/  LDL.LU R20, [R1+0x15e0] ;  /* 0x0015e00001147983 */ /* 0x002f220000300800 */
[----:B------:R-:W4:Y:S02]  /*59750*/  LDL.LU R21, [R1+0x15e4] ;  /* 0x0015e40001157983 */ /* 0x000f240000300800 */
[----:B------:R-:W2:Y:S02]  /*59760*/  LDL.LU R22, [R1+0x15e8] ;  /* 0x0015e80001167983 */ /* 0x000ea40000300800 */
[----:B------:R-:W2:Y:S02]  /*59770*/  LDL.LU R23, [R1+0x15ec] ;  /* 0x0015ec0001177983 */ /* 0x000ea40000300800 */
[----:B------:R-:W-:-:S02]  /*59780*/  IMAD.MOV.U32 R4, RZ, RZ, R29 ;  /* 0x000000ffff047224 */ /* 0x000fc400078e001d */
[----:B------:R-:W-:Y:S01]  /*59790*/  IMAD.MOV.U32 R5, RZ, RZ, R28 ;  /* 0x000000ffff057224 */ /* 0x000fe200078e001c */
[----:B--2---:R-:W-:Y:S01]  /*597a0*/  STL.64 [R1+0x7c60], R22 ;  /* 0x007c601601007387 */ /* 0x004fe20000100a00 */
[----:B----4-:R1:W-:Y:S03]  /*597b0*/  STL.64 [R1+0x7c58], R20 ;  /* 0x007c581401007387 */ /* 0x0103e60000100a00 */
[----:B------:R2:W-:Y:S01]  /*597c0*/  STL.64 [R1+0x7c68], R4 ;  /* 0x007c680401007387 */ /* 0x0005e20000100a00 */
[----:B-1----:R-:W4:Y:S01]  /*597d0*/  LDL.LU R20, [R1+0x15f0] ;  /* 0x0015f00001147983 */ /* 0x002f220000300800 */
[----:B------:R-:W4:Y:S02]  /*597e0*/  LDL.LU R21, [R1+0x15f4] ;  /* 0x0015f40001157983 */ /* 0x000f240000300800 */
[----:B------:R-:W3:Y:S02]  /*597f0*/  LDL.LU R22, [R1+0x15f8] ;  /* 0x0015f80001167983 */ /* 0x000ee40000300800 */
[----:B------:R-:W3:Y:S02]  /*59800*/  LDL.LU R23, [R1+0x15fc] ;  /* 0x0015fc0001177983 */ /* 0x000ee40000300800 */
[----:B--2---:R-:W-:-:S02]  /*59810*/  IMAD.MOV.U32 R4, RZ, RZ, R7 ;  /* 0x000000ffff047224 */ /* 0x004fc400078e0007 */
[----:B------:R-:W-:Y:S01]  /*59820*/  IMAD.MOV.U32 R5, RZ, RZ, R6 ;  /* 0x000000ffff057224 */ /* 0x000fe200078e0006 */
[----:B---3--:R-:W-:Y:S01]  /*59830*/  STL.64 [R1+0x7c78], R22 ;  /* 0x007c781601007387 */ /* 0x008fe20000100a00 */
[----:B----4-:R1:W-:Y:S03]  /*59840*/  STL.64 [R1+0x7c70], R20 ;  /* 0x007c701401007387 */ /* 0x0103e60000100a00 */
[----:B------:R-:W-:Y:S01]  /*59850*/  STL.64 [R1+0x7c80], R4 ;  /* 0x007c800401007387 */ /* 0x000fe20000100a00 */
[----:B-1----:R-:W2:Y:S01]  /*59860*/  LDL.LU R20, [R1+0x1600] ;  /* 0x0016000001147983 */ /* 0x002ea20000300800 */
[----:B------:R-:W2:Y:S02]  /*59870*/  LDL.LU R21, [R1+0x1604] ;  /* 0x0016040001157983 */ /* 0x000ea40000300800 */
[----:B------:R-:W3:Y:S02]  /*59880*/  LDL.LU R22, [R1+0x1608] ;  /* 0x0016080001167983 */ /* 0x000ee40000300800 */
[----:B------:R-:W3:Y:S02]  /*59890*/  LDL.LU R23, [R1+0x160c] ;  /* 0x00160c0001177983 */ /* 0x000ee40000300800 */
[----:B---3--:R-:W-:Y:S01]  /*598a0*/  STL.64 [R1+0x7c90], R22 ;  /* 0x007c901601007387 */ /* 0x008fe20000100a00 */
[----:B--2---:R1:W-:Y:S03]  /*598b0*/  STL.64 [R1+0x7c88], R20 ;  /* 0x007c881401007387 */ /* 0x0043e60000100a00 */
[----:B-1----:R-:W2:Y:S01]  /*598c0*/  LDL.LU R20, [R1+0x1610] ;  /* 0x0016100001147983 */ /* 0x002ea20000300800 */
[----:B------:R-:W2:Y:S02]  /*598d0*/  LDL.LU R21, [R1+0x1614] ;  /* 0x0016140001157983 */ /* 0x000ea40000300800 */
[----:B------:R-:W2:Y:S02]  /*598e0*/  LDL.LU R22, [R1+0x1618] ;  /* 0x0016180001167983 */ /* 0x000ea40000300800 */
[----:B------:R-:W2:Y:S01]  /*598f0*/  LDL.LU R23, [R1+0x161c] ;  /* 0x00161c0001177983 */ /* 0x000ea20000300800 */
[----:B------:R-:W-:Y:S01]  /*59900*/  STL.64 [R1+0x7c00], R14 ;  /* 0x007c000e01007387 */ /* 0x000fe20000100a00 */
[----:B------:R1:W-:Y:S03]  /*59910*/  STL.64 [R1+0x7bf8], R12 ;  /* 0x007bf80c01007387 */ /* 0x0003e60000100a00 */
[----:B-1----:R-:W3:Y:S01]  /*59920*/  LDL.LU R12, [R1+0x15a0] ;  /* 0x0015a000010c7983 */ /* 0x002ee20000300800 */
[----:B------:R-:W3:Y:S02]  /*59930*/  LDL.LU R13, [R1+0x15a4] ;  /* 0x0015a400010d7983 */ /* 0x000ee40000300800 */
[----:B------:R-:W4:Y:S02]  /*59940*/  LDL.LU R14, [R1+0x15a8] ;  /* 0x0015a800010e7983 */ /* 0x000f240000300800 */
[----:B------:R-:W4:Y:S02]  /*59950*/  LDL.LU R15, [R1+0x15ac] ;  /* 0x0015ac00010f7983 */ /* 0x000f240000300800 */
[----:B------:R-:W-:-:S02]  /*59960*/  IMAD.MOV.U32 R4, RZ, RZ, R2 ;  /* 0x000000ffff047224 */ /* 0x000fc400078e0002 */
[----:B------:R-:W-:Y:S01]  /*59970*/  IMAD.MOV.U32 R5, RZ, RZ, R0 ;  /* 0x000000ffff057224 */ /* 0x000fe200078e0000 */
[----:B----4-:R-:W-:Y:S01]  /*59980*/  STL.64 [R1+0x7c20], R14 ;  /* 0x007c200e01007387 */ /* 0x010fe20000100a00 */
[----:B---3--:R1:W-:Y:S03]  /*59990*/  STL.64 [R1+0x7c18], R12 ;  /* 0x007c180c01007387 */ /* 0x0083e60000100a00 */
[----:B-1----:R-:W3:Y:S01]  /*599a0*/  LDL.LU R12, [R1+0x15c0] ;  /* 0x0015c000010c7983 */ /* 0x002ee20000300800 */
[----:B------:R-:W3:Y:S02]  /*599b0*/  LDL.LU R13, [R1+0x15c4] ;  /* 0x0015c400010d7983 */ /* 0x000ee40000300800 */
[----:B------:R-:W4:Y:S02]  /*599c0*/  LDL.LU R14, [R1+0x15c8] ;  /* 0x0015c800010e7983 */ /* 0x000f240000300800 */
[----:B------:R-:W4:Y:S01]  /*599d0*/  LDL.LU R15, [R1+0x15cc] ;  /* 0x0015cc00010f7983 */ /* 0x000f220000300800 */
[C---:B--2---:R-:W-:Y:S01]  /*599e0*/  HMMA.16816.F32 R4, R16.reuse, R4, R20 ;  /* 0x000000041004723c */ /* 0x044fe20000001814 */
[----:B----4-:R-:W-:Y:S01]  /*599f0*/  STL.64 [R1+0x7c38], R14 ;  /* 0x007c380e01007387 */ /* 0x010fe20000100a00 */
[----:B---3--:R1:W-:Y:S03]  /*59a00*/  STL.64 [R1+0x7c30], R12 ;  /* 0x007c300c01007387 */ /* 0x0083e60000100a00 */
[----:B-1----:R-:W2:Y:S01]  /*59a10*/  LDL.LU R12, [R1+0x15d0] ;  /* 0x0015d000010c7983 */ /* 0x002ea20000300800 */
        /* <DEDUP_REMOVED lines=8> */
[----:B0-----:R-:W-:Y:S02]  /*59aa0*/  STL.64 [R1+0x7a88], R26 ;  /* 0x007a881a01007387 */ /* 0x001fe40000100a00 */
[----:B------:R0:W-:Y:S02]  /*59ab0*/  STL.64 [R1+0x7a80], R24 ;  /* 0x007a801801007387 */ /* 0x0001e40000100a00 */
[----:B0-----:R-:W4:Y:S01]  /*59ac0*/  LDL.LU R24, [R1+0x15b0] ;  /* 0x0015b00001187983 */ /* 0x001f220000300800 */
[----:B------:R-:W4:Y:S02]  /*59ad0*/  LDL.LU R25, [R1+0x15b4] ;  /* 0x0015b40001197983 */ /* 0x000f240000300800 */
[----:B------:R-:W4:Y:S02]  /*59ae0*/  LDL.LU R26, [R1+0x15b8] ;  /* 0x0015b800011a7983 */ /* 0x000f240000300800 */
[----:B------:R-:W4:Y:S01]  /*59af0*/  LDL.LU R27, [R1+0x15bc] ;  /* 0x0015bc00011b7983 */ /* 0x000f220000300800 */
[----:B------:R-:W2:Y:S01]  /*59b00*/  LDL.LU.64 R22, [R1+0x7c90] ;  /* 0x007c900001167983 */ /* 0x000ea20000300a00 */
[----:B------:R-:W2:Y:S02]  /*59b10*/  LDL.LU.64 R20, [R1+0x7c88] ;  /* 0x007c880001147983 */ /* 0x000ea40000300a00 */
[----:B------:R0:W-:Y:S02]  /*59b20*/  STL.64 [R1+0x320], R4 ;  /* 0x0003200401007387 */ /* 0x0001e40000100a00 */
[----:B------:R2:W-:Y:S01]  /*59b30*/  STL.64 [R1+0x328], R6 ;  /* 0x0003280601007387 */ /* 0x0005e20000100a00 */
        /* <DEDUP_REMOVED lines=19> */
[----:B------:R-:W-:Y:S03]  /*59c70*/  STL.64 [R1+0xa78], R22 ;  /* 0x000a781601007387 */ /* 0x000fe60000100a00 */
[----:B0-----:R-:W2:Y:S01]  /*59c80*/  LDL.LU.64 R20, [R1+0x7c48] ;  /* 0x007c480001147983 */ /* 0x001ea20000300a00 */
[----:B------:R-:W-:Y:S02]  /*59c90*/  IMAD.MOV.U32 R28, RZ, RZ, R4 ;  /* 0x000000ffff1c7224 */ /* 0x000fe400078e0004 */
[----:B------:R-:W-:Y:S02]  /*59ca0*/  IMAD.MOV.U32 R7, RZ, RZ, R5 ;  /* 0x000000ffff077224 */ /* 0x000fe400078e0005 */
[----:B------:R-:W3:Y:S01]  /*59cb0*/  LDL.LU.64 R4, [R1+0x7c40] ;  /* 0x007c400001047983 */ /* 0x000ee20000300a00 */
        /* <DEDUP_REMOVED lines=18> */
[----:B------:R-:W4:Y:S02]  /*59de0*/  LDL.LU.64 R20, [R1+0x7c10] ;  /* 0x007c100001147983 */ /* 0x000f240000300a00 */
[C---:B----4-:R-:W-:Y:S11]  /*59df0*/  HMMA.16816.F32 R24, R16.reuse, R20, R24 ;  /* 0x000000141018723c */ /* 0x050ff60000001818 */
        /* <DEDUP_REMOVED lines=20> */
[----:B------:R0:W-:Y:S01]  /*59f40*/  STL.64 [R1+0xad0], R20 ;  /* 0x000ad01401007387 */ /* 0x0001e20000100a00 */
[----:B------:R1:W-:Y:S03]  /*59f50*/  STL.64 [R1+0xad8], R22 ;  /* 0x000ad81601007387 */ /* 0x0003e60000100a00 */
[----:B0-----:R-:W2:Y:S02]  /*59f60*/  LDL.LU.64 R20, [R1+0x7bd8] ;  /* 0x007bd80001147983 */ /* 0x001ea40000300a00 */
[----:B--2---:R-:W-:Y:S02]  /*59f70*/  HMMA.16816.F32 R16, R16, R20, R12 ;  /* 0x000000141010723c */ /* 0x004fe4000000180c */
[----:B------:R-:W3:Y:S01]  /*59f80*/  LDL.LU.64 R12, [R1+0x7bd0] ;  /* 0x007bd000010c7983 */ /* 0x000ee20000300a00 */
[----:B------:R-:W-:Y:S02]  /*59f90*/  IMAD.MOV.U32 R6, RZ, RZ, R20 ;  /* 0x000000ffff067224 */ /* 0x000fe400078e0014 */
[----:B------:R-:W-:Y:S11]  /*59fa0*/  IMAD.MOV.U32 R0, RZ, RZ, R21 ;  /* 0x000000ffff007224 */ /* 0x000ff600078e0015 */
[----:B------:R-:W-:Y:S07]  /*59fb0*/  @!UPT UIADD3 URZ, URZ, URZ, URZ ;  /* 0x0000003f3f3ff290 */ /* 0x000fee000fffe03f */
[----:B------:R0:W-:Y:S01]  /*59fc0*/  STL.64 [R1+0xac0], R16 ;  /* 0x000ac01001007387 */ /* 0x0001e20000100a00 */
[----:B------:R2:W-:Y:S02]  /*59fd0*/  STL.64 [R1+0xac8], R18 ;  /* 0x000ac81201007387 */ /* 0x0005e40000100a00 */
[----:B-1----:R-:W3:Y:S02]  /*59fe0*/  LDL.LU.64 R22, [R1+0x7bc8] ;  /* 0x007bc80001167983 */ /* 0x002ee40000300a00 */
[----:B------:R-:W3:Y:S01]  /*59ff0*/  LDL.LU.64 R20, [R1+0x7bc0] ;  /* 0x007bc00001147983 */ /* 0x000ee20000300a00 */
[----:B0-----:R-:W4:Y:S01]  /*5a000*/  LDL.LU R16, [R1+0xb40] ;  /* 0x000b400001107983 */ /* 0x001f220000300800 */
[----:B------:R-:W4:Y:S02]  /*5a010*/  LDL.LU R17, [R1+0xb44] ;  /* 0x000b440001117983 */ /* 0x000f240000300800 */
[----:B--2---:R-:W4:Y:S02]  /*5a020*/  LDL.LU R18, [R1+0xb48] ;  /* 0x000b480001127983 */ /* 0x004f240000300800 */
[----:B------:R-:W4:Y:S01]  /*5a030*/  LDL.LU R19, [R1+0xb4c] ;  /* 0x000b4c0001137983 */ /* 0x000f220000300800 */
[C---:B---3--:R-:W-:Y:S01]  /*5a040*/  HMMA.16816.F32 R12, R20.reuse, R12, R8 ;  /* 0x0000000c140c723c */ /* 0x048fe20000001808 */
        /* <DEDUP_REMOVED lines=19> */
[----:B0-----:R-:W3:Y:S01]  /*5a180*/  LDL.LU.64 R14, [R1+0x7b78] ;  /* 0x007b7800010e7983 */ /* 0x001ee20000300a00 */
        /* <DEDUP_REMOVED lines=9> */
[----:B0-----:R-:W2:Y:S01]  /*5a220*/  LDL.LU R12, [R1+0xb20] ;  /* 0x000b2000010c7983 */ /* 0x001ea20000300800 */
[----:B------:R-:W2:Y:S02]  /*5a230*/  LDL.LU R13, [R1+0xb24] ;  /* 0x000b2400010d7983 */ /* 0x000ea40000300800 */
[----:B------:R-:W2:Y:S02]  /*5a240*/  LDL.LU R14, [R1+0xb28] ;  /* 0x000b2800010e7983 */ /* 0x000ea40000300800 */
[----:B------:R-:W2:Y:S02]  /*5a250*/  LDL.LU R15, [R1+0xb2c] ;  /* 0x000b2c00010f7983 */ /* 0x000ea40000300800 */
[C---:B--2---:R-:W-:Y:S01]  /*5a260*/  HMMA.16816.F32 R12, R20.reuse, R8, R12 ;  /* 0x00000008140c723c */ /* 0x044fe2000000180c */
[----:B------:R0:W-:Y:S04]  /*5a270*/  STL.64 [R1+0x7aa0], R8 ;  /* 0x007aa00801007387 */ /* 0x0001e80000100a00 */
[----:B0-----:R-:W2:Y:S11]  /*5a280*/  LDL.LU R8, [R1+0x1500] ;  /* 0x0015000001087983 */ /* 0x001eb60000300800 */
[----:B------:R-:W-:Y:S07]  /*5a290*/  @!UPT UIADD3 URZ, URZ, URZ, URZ ;  /* 0x0000003f3f3ff290 */ /* 0x000fee000fffe03f */
[----:B------:R-:W-:Y:S01]  /*5a2a0*/  STL.64 [R1+0xb20], R12 ;  /* 0x000b200c01007387 */ /* 0x000fe20000100a00 */
[----:B------:R4:W-:Y:S02]  /*5a2b0*/  STL.64 [R1+0xb28], R14 ;  /* 0x000b280e01007387 */ /* 0x0009e40000100a00 */
[----:B------:R-:W2:Y:S02]  /*5a2c0*/  LDL.LU R9, [R1+0x1504] ;  /* 0x0015040001097983 */ /* 0x000ea40000300800 */
[----:B------:R-:W3:Y:S01]  /*5a2d0*/  LDL.LU R10, [R1+0x1508] ;  /* 0x00150800010a7983 */ /* 0x000ee20000300800 */
[----:B------:R-:W3:Y:S01]  /*5a2e0*/  LDL.LU R11, [R1+0x150c] ;  /* 0x00150c00010b7983 */ /* 0x000ee20000300800 */
[----:B----4-:R-:W-:Y:S03]  /*5a2f0*/  HMMA.16816.F32 R12, R20, R4, R16 ;  /* 0x00000004140c723c */ /* 0x010fe60000001810 */
[----:B---3--:R-:W-:Y:S01]  /*5a300*/  STL.64 [R1+0x7ab0], R10 ;  /* 0x007ab00a01007387 */ /* 0x008fe20000100a00 */
[----:B--2---:R0:W-:Y:S02]  /*5a310*/  STL.64 [R1+0x7aa8], R8 ;  /* 0x007aa80801007387 */ /* 0x0041e40000100a00 */
[----:B0-----:R-:W-:-:S02]  /*5a320*/  IMAD.MOV.U32 R8, RZ, RZ, R27 ;  /* 0x000000ffff087224 */ /* 0x001fc400078e001b */
[----:B------:R-:W-:-:S05]  /*5a330*/  IMAD.MOV.U32 R9, RZ, RZ, R26 ;  /* 0x000000ffff097224 */ /* 0x000fca00078e001a */
[----:B------:R0:W-:Y:S10]  /*5a340*/  STL.64 [R1+0x7ac0], R8 ;  /* 0x007ac00801007387 */ /* 0x0001f40000100a00 */
[----:B------:R-:W-:Y:S02]  /*5a350*/  STL.64 [R1+0xb40], R12 ;  /* 0x000b400c01007387 */ /* 0x000fe40000100a00 */
[----:B------:R-:W-:Y:S02]  /*5a360*/  STL.64 [R1+0xb48], R14 ;  /* 0x000b480e01007387 */ /* 0x000fe40000100a00 */
[----:B0-----:R-:W-:-:S02]  /*5a370*/  IMAD.MOV.U32 R8, RZ, RZ, R25 ;  /* 0x000000ffff087224 */ /* 0x001fc400078e0019 */
[----:B------:R-:W-:-:S05]  /*5a380*/  IMAD.MOV.U32 R9, RZ, RZ, R24 ;  /* 0x000000ffff097224 */ /* 0x000fca00078e0018 */
[----:B------:R0:W-:Y:S01]  /*5a390*/  STL.64 [R1+0x7ad8], R8 ;  /* 0x007ad80801007387 */ /* 0x0001e20000100a00 */
[----:B------:R-:W2:Y:S02]  /*5a3a0*/  LDL.LU R24, [R1+0x1130] ;  /* 0x0011300001187983 */ /* 0x000ea40000300800 */
[----:B------:R-:W2:Y:S02]  /*5a3b0*/  LDL.LU R25, [R1+0x1134] ;  /* 0x0011340001197983 */ /* 0x000ea40000300800 */
[----:B------:R-:W3:Y:S01]  /*5a3c0*/  LDL.LU R26, [R1+0x1138] ;  /* 0x00113800011a7983 */ /* 0x000ee20000300800 */
[----:B------:R-:W3:Y:S01]  /*5a3d0*/  LDL.LU R27, [R1+0x113c] ;  /* 0x00113c00011b7983 */ /* 0x000ee20000300800 */
[----:B0-----:R-:W-:Y:S02]  /*5a3e0*/  IMAD.MOV.U32 R8, RZ, RZ, R28 ;  /* 0x000000ffff087224 */ /* 0x001fe400078e001c */
[----:B------:R-:W-:Y:S01]  /*5a3f0*/  IMAD.MOV.U32 R9, RZ, RZ, R3 ;  /* 0x000000ffff097224 */ /* 0x000fe200078e0003 */
[----:B------:R-:W4:Y:S01]  /*5a400*/  LDL.LU R28, [R1+0x7b60] ;  /* 0x007b6000011c7983 */ /* 0x000f220000300800 */
[----:B------:R-:W4:Y:S03]  /*5a410*/  LDL.LU R3, [R1+0x7b5c] ;  /* 0x007b5c0001037983 */ /* 0x000f260000300800 */
[----:B------:R-:W-:Y:S04]  /*5a420*/  STL.64 [R1+0x7af0], R8 ;  /* 0x007af00801007387 */ /* 0x000fe80000100a00 */
[----:B---3--:R-:W-:Y:S01]  /*5a430*/  STL.64 [R1+0x7a98], R26 ;  /* 0x007a981a01007387 */ /* 0x008fe20000100a00 */
[----:B--2---:R0:W-:Y:S03]  /*5a440*/  STL.64 [R1+0x7a90], R24 ;  /* 0x007a901801007387 */ /* 0x0041e60000100a00 */
[----:B----4-:R-:W1:Y:S04]  /*5a450*/  LDSM.16.MT88.4 R16, [R3+0x8380] ;  /* 0x008380000310783b */ /* 0x010e680000004200 */
[----:B0-----:R-:W2:Y:S01]  /*5a460*/  LDL.64 R24, [R1+0xe0] ;  /* 0x0000e00001187983 */ /* 0x001ea20000100a00 */
[----:B------:R-:W-:-:S02]  /*5a470*/  IMAD.MOV.U32 R8, RZ, RZ, R2 ;  /* 0x000000ffff087224 */ /* 0x000fc400078e0002 */
[----:B------:R-:W-:Y:S01]  /*5a480*/  IMAD.MOV.U32 R9, RZ, RZ, R29 ;  /* 0x000000ffff097224 */ /* 0x000fe200078e001d */
[----:B--2---:R0:W-:Y:S04]  /*5a490*/  STL.64 [R1+0x7ab8], R24 ;  /* 0x007ab81801007387 */ /* 0x0041e80000100a00 */
[----:B0-----:R-:W2:Y:S01]  /*5a4a0*/  LDL.LU R24, [R1+0x1510] ;  /* 0x0015100001187983 */ /* 0x001ea20000300800 */
[----:B------:R-:W2:Y:S02]  /*5a4b0*/  LDL.LU R25, [R1+0x1514] ;  /* 0x0015140001197983 */ /* 0x000ea40000300800 */
[----:B------:R-:W3:Y:S02]  /*5a4c0*/  LDL.LU R26, [R1+0x1518] ;  /* 0x00151800011a7983 */ /* 0x000ee40000300800 */
[----:B------:R-:W3:Y:S01]  /*5a4d0*/  LDL.LU R27, [R1+0x151c] ;  /* 0x00151c00011b7983 */ /* 0x000ee20000300800 */
[----:B------:R-:W4:Y:S01]  /*5a4e0*/  LDL.LU R2, [R1+0x7b58] ;  /* 0x007b580001027983 */ /* 0x000f220000300800 */
[----:B------:R0:W-:Y:S02]  /*5a4f0*/  STL.64 [R1+0x7b08], R8 ;  /* 0x007b080801007387 */ /* 0x0001e40000100a00 */
[----:B0-----:R-:W-:-:S02]  /*5a500*/  IMAD.MOV.U32 R8, RZ, RZ, R28 ;  /* 0x000000ffff087224 */ /* 0x001fc400078e001c */
        /* <DEDUP_REMOVED lines=8> */
[----:B------:R-:W2:Y:S04]  /*5a590*/  LDL.64 R8, [R1+0x140] ;  /* 0x0001400001087983 */ /* 0x000ea80000100a00 */
[----:B--2---:R0:W-:Y:S04]  /*5a5a0*/  STL.64 [R1+0x7b38], R8 ;  /* 0x007b380801007387 */ /* 0x0041e80000100a00 */
[----:B0-----:R-:W2:Y:S04]  /*5a5b0*/  LDL.64 R8, [R1+0x150] ;  /* 0x0001500001087983 */ /* 0x001ea80000100a00 */
[----:B--2---:R-:W-:Y:S01]  /*5a5c0*/  STL.64 [R1+0x7b50], R8 ;  /* 0x007b500801007387 */ /* 0x004fe20000100a00 */
[----:B---3--:R-:W-:Y:S02]  /*5a5d0*/  STL.64 [R1+0x7ae8], R26 ;  /* 0x007ae81a01007387 */ /* 0x008fe40000100a00 */
[----:B------:R0:W-:Y:S02]  /*5a5e0*/  STL.64 [R1+0x7ae0], R24 ;  /* 0x007ae01801007387 */ /* 0x0001e40000100a00 */
[----:B0-----:R-:W2:Y:S01]  /*5a5f0*/  LDL.LU R24, [R1+0x1530] ;  /* 0x0015300001187983 */ /* 0x001ea20000300800 */
[----:B------:R-:W2:Y:S02]  /*5a600*/  LDL.LU R25, [R1+0x1534] ;  /* 0x0015340001197983 */ /* 0x000ea40000300800 */
[----:B------:R-:W3:Y:S02]  /*5a610*/  LDL.LU R26, [R1+0x1538] ;  /* 0x00153800011a7983 */ /* 0x000ee40000300800 */
[----:B------:R-:W3:Y:S01]  /*5a620*/  LDL.LU R27, [R1+0x153c] ;  /* 0x00153c00011b7983 */ /* 0x000ee20000300800 */
[----:B------:R-:W2:Y:S01]  /*5a630*/  LDL.LU R12, [R1+0x1580] ;  /* 0x00158000010c7983 */ /* 0x000ea20000300800 */
[----:B------:R-:W4:Y:S02]  /*5a640*/  LDL.LU R13, [R1+0x1584] ;  /* 0x00158400010d7983 */ /* 0x000f240000300800 */
[----:B------:R-:W4:Y:S02]  /*5a650*/  LDL.LU R14, [R1+0x1588] ;  /* 0x00158800010e7983 */ /* 0x000f240000300800 */
[----:B------:R-:W4:Y:S01]  /*5a660*/  LDL.LU R15, [R1+0x158c] ;  /* 0x00158c00010f7983 */ /* 0x000f220000300800 */
[----:B------:R-:W4:Y:S04]  /*5a670*/  LDL.64 R8, [R1+0x30] ;  /* 0x0000300001087983 */ /* 0x000f280000100a00 */
        /* <DEDUP_REMOVED lines=25> */
[----:B------:R0:W-:Y:S04]  /*5a810*/  STL.64 [R1+0x7a78], R4 ;  /* 0x007a780401007387 */ /* 0x0001e80000100a00 */
[----:B0-----:R-:W3:Y:S01]  /*5a820*/  LDL.64 R4, [R1+0x10] ;  /* 0x0000100001047983 */ /* 0x001ee20000100a00 */
[----:B-1----:R-:W-:Y:S02]  /*5a830*/  STL.64 [R1+0x7998], R18 ;  /* 0x0079981201007387 */ /* 0x002fe40000100a00 */
[----:B------:R-:W-:Y:S02]  /*5a840*/  STL.64 [R1+0x7990], R16 ;  /* 0x0079901001007387 */ /* 0x000fe40000100a00 */
[----:B------:R-:W-:Y:S01]  /*5a850*/  STL [R1+0x7218], R3 ;  /* 0x0072180301007387 */ /* 0x000fe20000100800 */
[----:B------:R-:W-:Y:S01]  /*5a860*/  STL.64 [R1+0xb50], R12 ;  /* 0x000b500c01007387 */ /* 0x000fe20000100a00 */
[----:B------:R0:W-:Y:S02]  /*5a870*/  STL.64 [R1+0xb58], R14 ;  /* 0x000b580e01007387 */ /* 0x0001e40000100a00 */
[----:B0-----:R-:W-:-:S02]  /*5a880*/  IMAD.MOV.U32 R15, RZ, RZ, R8 ;  /* 0x000000ffff0f7224 */ /* 0x001fc400078e0008 */
[----:B------:R-:W-:Y:S02]  /*5a890*/  IMAD.MOV.U32 R14, RZ, RZ, R9 ;  /* 0x000000ffff0e7224 */ /* 0x000fe400078e0009 */
[----:B------:R-:W2:Y:S01]  /*5a8a0*/  LDL.LU.64 R8, [R1+0x7b50] ;  /* 0x007b500001087983 */ /* 0x000ea20000300a00 */
[----:B------:R-:W-:Y:S01]  /*5a8b0*/  IMAD.MOV.U32 R17, RZ, RZ, R0 ;  /* 0x000000ffff117224 */ /* 0x000fe200078e0000 */
        /* <DEDUP_REMOVED lines=53> */
[----:B--2---:R-:W-:Y:S11]  /*5ac10*/  HMMA.16816.F32 R8, R20, R24, R8 ;  /* 0x000000181408723c */ /* 0x004ff60000001808 */
[----:B------:R-:W-:Y:S11]  /*5ac20*/  @!UPT UIADD3 URZ, URZ, URZ, URZ ;  /* 0x0000003f3f3ff290 */ /* 0x000ff6000fffe03f */
[----:B------:R-:W-:Y:S01]  /*5ac30*/  @!UPT UIADD3 URZ, URZ, URZ, URZ ;  /* 0x0000003f3f3ff290 */ /* 0x000fe2000fffe03f */
[----:B------:R0:W-:Y:S01]  /*5ac40*/  STL.64 [R1+0xc30], R8 ;  /* 0x000c300801007387 */ /* 0x0001e20000100a00 */
[----:B------:R1:W-:Y:S03]  /*5ac50*/  STL.64 [R1+0xc38], R10 ;  /* 0x000c380a01007387 */ /* 0x0003e60000100a00 */
[----:B0-----:R-:W2:Y:S01]  /*5ac60*/  LDL.LU.64 R8, [R1+0x7aa0] ;  /* 0x007aa00001087983 */ /* 0x001ea20000300a00 */
[----:B-1----:R-:W-:Y:S02]  /*5ac70*/  IMAD.MOV.U32 R11, RZ, RZ, R24 ;  /* 0x000000ffff0b7224 */ /* 0x002fe400078e0018 */
[----:B------:R-:W-:Y:S02]  /*5ac80*/  IMAD.MOV.U32 R10, RZ, RZ, R25 ;  /* 0x000000ffff0a7224 */ /* 0x000fe400078e0019 */
[----:B------:R-:W4:Y:S01]  /*5ac90*/  LDL.LU.64 R26, [R1+0x7a98] ;  /* 0x007a9800011a7983 */ /* 0x000f220000300a00 */
[----:B------:R-:W4:Y:S01]  /*5aca0*/  LDL.LU.64 R24, [R1+0x7a90] ;  /* 0x007a900001187983 */ /* 0x000f220000300a00 */
[----:B------:R-:W-:-:S02]  /*5acb0*/  IMAD.MOV.U32 R16, RZ, RZ, R6 ;  /* 0x000000ffff107224 */ /* 0x000fc400078e0006 */
[----:B------:R-:W-:Y:S05]  /*5acc0*/  STL.64 [R1+0x7a60], R10 ;  /* 0x007a600a01007387 */ /* 0x000fea0000100a00 */
[----:B----4-:R-:W-:Y:S01]  /*5acd0*/  HMMA.16816.F32 R20, R20, R16, R24 ;  /* 0x000000101414723c */ /* 0x010fe20000001818 */
[----:B--2---:R0:W-:Y:S04]  /*5ace0*/  STL.64 [R1+0x7a58], R8 ;  /* 0x007a580801007387 */ /* 0x0041e80000100a00 */
[----:B0-----:R-:W3:Y:S01]  /*5acf0*/  LDL.LU R8, [R1+0x1110] ;  /* 0x0011100001087983 */ /* 0x001ee20000300800 */
[----:B------:R-:W3:Y:S02]  /*5ad00*/  LDL.LU R9, [R1+0x1114] ;  /* 0x0011140001097983 */ /* 0x000ee40000300800 */
[----:B------:R-:W3:Y:S02]  /*5ad10*/  LDL.LU R10, [R1+0x1118] ;  /* 0x00111800010a7983 */ /* 0x000ee40000300800 */
[----:B------:R-:W3:Y:S01]  /*5ad20*/  LDL.LU R11, [R1+0x111c] ;  /* 0x00111c00010b7983 */ /* 0x000ee20000300800 */
[----:B------:R-:W3:Y:S01]  /*5ad30*/  LDL.LU.64 R26, [R1+0x7a88] ;  /* 0x007a8800011a7983 */ /* 0x000ee20000300a00 */
[----:B------:R-:W3:Y:S11]  /*5ad40*/  LDL.LU.64 R24, [R1+0x7a80] ;  /* 0x007a800001187983 */ /* 0x000ef60000300a00 */
[----:B------:R0:W-:Y:S01]  /*5ad50*/  STL.64 [R1+0xc20], R20 ;  /* 0x000c201401007387 */ /* 0x0001e20000100a00 */
[----:B------:R-:W-:Y:S03]  /*5ad60*/  STL.64 [R1+0xc28], R22 ;  /* 0x000c281601007387 */ /* 0x000fe60000100a00 */
[----:B0-----:R-:W2:Y:S01]  /*5ad70*/  LDL.64 R20, [R1+0x20] ;  /* 0x0000200001147983 */ /* 0x001ea20000100a00 */
[----:B------:R0:W-:Y:S03]  /*5ad80*/  STL.64 [R1+0x79a8], R16 ;  /* 0x0079a81001007387 */ /* 0x0001e60000100a00 */
[----:B0-----:R-:W2:Y:S01]  /*5ad90*/  LDL.LU R16, [R1+0x1120] ;  /* 0x0011200001107983 */ /* 0x001ea20000300800 */
[----:B------:R-:W2:Y:S02]  /*5ada0*/  LDL.LU R17, [R1+0x1124] ;  /* 0x0011240001117983 */ /* 0x000ea40000300800 */
[----:B------:R-:W2:Y:S02]  /*5adb0*/  LDL.LU R18, [R1+0x1128] ;  /* 0x0011280001127983 */ /* 0x000ea40000300800 */
[----:B------:R-:W2:Y:S01]  /*5adc0*/  LDL.LU R19, [R1+0x112c] ;  /* 0x00112c0001137983 */ /* 0x000ea20000300800 */
[C---:B---3--:R-:W-:Y:S08]  /*5add0*/  HMMA.16816.F32 R8, R24.reuse, R4, R8 ;  /* 0x000000041808723c */ /* 0x048ff00000001808 */
[----:B--2---:R-:W-:Y:S11]  /*5ade0*/  HMMA.16816.F32 R16, R24, R20, R16 ;  /* 0x000000141810723c */ /* 0x004ff60000001810 */
[----:B------:R-:W-:Y:S11]  /*5adf0*/  @!UPT UIADD3 URZ, URZ, URZ, URZ ;  /* 0x0000003f3f3ff290 */ /* 0x000ff6000fffe03f */
[----:B------:R-:W-:Y:S01]  /*5ae00*/  @!UPT UIADD3 URZ, URZ, URZ, URZ ;  /* 0x0000003f3f3ff290 */ /* 0x000fe2000fffe03f */
[----:B------:R-:W-:Y:S01]  /*5ae10*/  STL.64 [R1+0xc40], R16 ;  /* 0x000c401001007387 */ /* 0x000fe20000100a00 */
[----:B------:R0:W-:Y:S02]  /*5ae20*/  STL.64 [R1+0xc48], R18 ;  /* 0x000c481201007387 */ /* 0x0001e40000100a00 */
[----:B------:R1:W-:Y:S02]  /*5ae30*/  STL.64 [R1+0xc60], R8 ;  /* 0x000c600801007387 */ /* 0x0003e40000100a00 */
[----:B------:R2:W-:Y:S02]  /*5ae40*/  STL.64 [R1+0xc68], R10 ;  /* 0x000c680a01007387 */ /* 0x0005e40000100a00 */
[----:B0-----:R-:W-:Y:S02]  /*5ae50*/  IMAD.MOV.U32 R19, RZ, RZ, R4 ;  /* 0x000000ffff137224 */ /* 0x001fe400078e0004 */
[----:B------:R-:W-:Y:S01]  /*5ae60*/  IMAD.MOV.U32 R18, RZ, RZ, R5 ;  /* 0x000000ffff127224 */ /* 0x000fe200078e0005 */
[----:B------:R-:W3:Y:S01]  /*5ae70*/  LDL.LU R4, [R1+0x1100] ;  /* 0x0011000001047983 */ /* 0x000ee20000300800 */
[----:B------:R-:W3:Y:S02]  /*5ae80*/  LDL.LU R5, [R1+0x1104] ;  /* 0x0011040001057983 */ /* 0x000ee40000300800 */
[----:B------:R-:W3:Y:S02]  /*5ae90*/  LDL.LU R6, [R1+0x1108] ;  /* 0x0011080001067983 */ /* 0x000ee40000300800 */
[----:B------:R-:W3:Y:S01]  /*5aea0*/  LDL.LU R7, [R1+0x110c] ;  /* 0x00110c0001077983 */ /* 0x000ee20000300800 */
[----:B------:R-:W3:Y:S01]  /*5aeb0*/  LDL.64 R12, [R1] ;  /* 0x00000000010c7983 */ /* 0x000ee20000100a00 */
[----:B------:R-:W-:-:S02]  /*5aec0*/  IMAD.MOV.U32 R17, RZ, RZ, R20 ;  /* 0x000000ffff117224 */ /* 0x000fc400078e0014 */
[----:B------:R-:W-:Y:S02]  /*5aed0*/  IMAD.MOV.U32 R16, RZ, RZ, R21 ;  /* 0x000000ffff107224 */ /* 0x000fe400078e0015 */
[----:B-1----:R-:W4:Y:S01]  /*5aee0*/  LDL.LU R8, [R1+0x10f0] ;  /* 0x0010f00001087983 */ /* 0x002f220000300800 */
[----:B------:R-:W4:Y:S01]  /*5aef0*/  LDL.LU R9, [R1+0x10f4] ;  /* 0x0010f40001097983 */ /* 0x000f220000300800 */
[----:B--2---:R-:W4:Y:S02]  /*5af00*/  LDL.LU R10, [R1+0x10f8] ;  /* 0x0010f800010a7983 */ /* 0x004f240000300800 */
[----:B------:R-:W4:Y:S02]  /*5af10*/  LDL.LU R11, [R1+0x10fc] ;  /* 0x0010fc00010b7983 */ /* 0x000f240000300800 */
[----:B------:R-:W-:Y:S01]  /*5af20*/  STL.64 [R1+0x7a00], R18 ;  /* 0x007a001201007387 */ /* 0x000fe20000100a00 */
[----:B------:R0:W-:Y:S04]  /*5af30*/  STL.64 [R1+0x79f8], R16 ;  /* 0x0079f81001007387 */ /* 0x0001e80000100a00 */
        /* <DEDUP_REMOVED lines=15> */
[----:B------:R0:W-:Y:S02]  /*5b030*/  STL.64 [R1+0x7a08], R16 ;  /* 0x007a081001007387 */ /* 0x0001e40000100a00 */
[----:B0-----:R-:W-:-:S02]  /*5b040*/  IMAD.MOV.U32 R16, RZ, RZ, R29 ;  /* 0x000000ffff107224 */ /* 0x001fc400078e001d */
[----:B------:R-:W-:-:S05]  /*5b050*/  IMAD.MOV.U32 R17, RZ, RZ, R28 ;  /* 0x000000ffff117224 */ /* 0x000fca00078e001c */
[----:B------:R0:W-:Y:S04]  /*5b060*/  STL.64 [R1+0x7a20], R16 ;  /* 0x007a201001007387 */ /* 0x0001e80000100a00 */
[----:B0-----:R-:W2:Y:S01]  /*5b070*/  LDL.LU R16, [R1+0x14e0] ;  /* 0x0014e00001107983 */ /* 0x001ea20000300800 */
[----:B------:R-:W2:Y:S02]  /*5b080*/  LDL.LU R17, [R1+0x14e4] ;  /* 0x0014e40001117983 */ /* 0x000ea40000300800 */
[----:B------:R-:W2:Y:S02]  /*5b090*/  LDL.LU R18, [R1+0x14e8] ;  /* 0x0014e80001127983 */ /* 0x000ea40000300800 */
[----:B------:R-:W2:Y:S01]  /*5b0a0*/  LDL.LU R19, [R1+0x14ec] ;  /* 0x0014ec0001137983 */ /* 0x000ea20000300800 */
[----:B---3--:R-:W-:Y:S01]  /*5b0b0*/  HMMA.16816.F32 R4, R24, R12, R4 ;  /* 0x0000000c1804723c */ /* 0x008fe20000001804 */
[----:B--2---:R-:W-:Y:S01]  /*5b0c0*/  STL.64 [R1+0x7a30], R18 ;  /* 0x007a301201007387 */ /* 0x004fe20000100a00 */
[----:B------:R0:W-:Y:S11]  /*5b0d0*/  STL.64 [R1+0x7a28], R16 ;  /* 0x007a281001007387 */ /* 0x0001f60000100a00 */
[----:B------:R-:W-:Y:S10]  /*5b0e0*/  @!UPT UIADD3 URZ, URZ, URZ, URZ ;  /* 0x0000003f3f3ff290 */ /* 0x000ff4000fffe03f */
[----:B------:R1:W-:Y:S02]  /*5b0f0*/  STL.64 [R1+0xc70], R4 ;  /* 0x000c700401007387 */ /* 0x0003e40000100a00 */
[----:B------:R2:W-:Y:S02]  /*5b100*/  STL.64 [R1+0xc78], R6 ;  /* 0x000c780601007387 */ /* 0x0005e40000100a00 */
[----:B0-----:R-:W-:Y:S02]  /*5b110*/  IMAD.MOV.U32 R16, RZ, RZ, R15 ;  /* 0x000000ffff107224 */ /* 0x001fe400078e000f */
[----:B------:R-:W-:Y:S01]  /*5b120*/  IMAD.MOV.U32 R17, RZ, RZ, R14 ;  /* 0x000000ffff117224 */ /* 0x000fe200078e000e */
[----:B-1----:R-:W3:Y:S01]  /*5b130*/  LDL.LU.64 R4, [R1+0x7a78] ;  /* 0x007a780001047983 */ /* 0x002ee20000300a00 */
[----:B--2---:R-:W-:Y:S02]  /*5b140*/  IMAD.MOV.U32 R7, RZ, RZ, R12 ;  /* 0x000000ffff077224 */ /* 0x004fe400078e000c */
[----:B------:R-:W-:-:S02]  /*5b150*/  IMAD.MOV.U32 R6, RZ, RZ, R13 ;  /* 0x000000ffff067224 */ /* 0x000fc400078e000d */
[----:B------:R-:W2:Y:S01]  /*5b160*/  LDL.LU.64 R14, [R1+0x7a70] ;  /* 0x007a7000010e7983 */ /* 0x000ea20000300a00 */
[----:B------:R-:W4:Y:S02]  /*5b170*/  LDL.LU.64 R12, [R1+0x7a68] ;  /* 0x007a6800010c7983 */ /* 0x000f240000300a00 */
[C---:B----4-:R-:W-:Y:S11]  /*5b180*/  HMMA.16816.F32 R8, R24.reuse, R12, R8 ;  /* 0x0000000c1808723c */ /* 0x050ff60000001808 */
[----:B------:R-:W-:Y:S11]  /*5b190*/  @!UPT UIADD3 URZ, URZ, URZ, URZ ;  /* 0x0000003f3f3ff290 */ /* 0x000ff6000fffe03f */
[----:B------:R-:W-:Y:S01]  /*5b1a0*/  @!UPT UIADD3 URZ, URZ, URZ, URZ ;  /* 0x0000003f3f3ff290 */ /* 0x000fe2000fffe03f */
[----:B------:R-:W-:Y:S01]  /*5b1b0*/  STL.64 [R1+0xc80], R8 ;  /* 0x000c800801007387 */ /* 0x000fe20000100a00 */
[----:B------:R0:W-:Y:S03]  /*5b1c0*/  STL.64 [R1+0xc88], R10 ;  /* 0x000c880a01007387 */ /* 0x0001e60000100a00 */
[----:B0-----:R-:W4:Y:S01]  /*5b1d0*/  LDL.LU.64 R10, [R1+0x7a60] ;  /* 0x007a6000010a7983 */ /* 0x001f220000300a00 */
[----:B------:R-:W3:Y:S02]  /*5b1e0*/  LDL.LU.64 R8, [R1+0x7a58] ;  /* 0x007a580001087983 */ /* 0x000ee40000300a00 */
[----:B--2---:R-:W-:Y:S02]  /*5b1f0*/  STL.64 [R1+0x7948], R14 ;  /* 0x0079480e01007387 */ /* 0x004fe40000100a00 */
[----:B------:R0:W-:Y:S02]  /*5b200*/  STL.64 [R1+0x7940], R12 ;  /* 0x0079400c01007387 */ /* 0x0001e40000100a00 */
[----:B0-----:R-:W2:Y:S04]  /*5b210*/  LDL.64 R12, [R1+0x130] ;  /* 0x00013000010c7983 */ /* 0x001ea80000100a00 */
        /* <DEDUP_REMOVED lines=16> */
[----:B------:R-:W3:Y:S02]  /*5b320*/  LDL.LU.64 R20, [R1+0x7a48] ;  /* 0x007a480001147983 */ /* 0x000ee40000300a00 */
[----:B------:R-:W-:Y:S01]  /*5b330*/  STL.64 [R1+0x79f0], R8 ;  /* 0x0079f00801007387 */ /* 0x000fe20000100a00 */
[C---:B---3--:R-:W-:Y:S11]  /*5b340*/  HMMA.16816.F32 R20, R24.reuse, R4, R20 ;  /* 0x000000041814723c */ /* 0x048ff60000001814 */
[----:B------:R-:W-:Y:S11]  /*5b350*/  @!UPT UIADD3 URZ, URZ, URZ, URZ ;  /* 0x0000003f3f3ff290 */ /* 0x000ff6000fffe03f */
[----:B------:R-:W-:Y:S01]  /*5b360*/  @!UPT UIADD3 URZ, URZ, URZ, URZ ;  /* 0x0000003f3f3ff290 */ /* 0x000fe2000fffe03f */
[----:B------:R-:W-:Y:S01]  /*5b370*/  STL.64 [R1+0xcb0], R20 ;  /* 0x000cb01401007387 */ /* 0x000fe20000100a00 */
[----:B------:R-:W-:Y:S02]  /*5b380*/  STL.64 [R1+0xcb8], R22 ;  /* 0x000cb81601007387 */ /* 0x000fe40000100a00 */
[----:B------:R-:W0:Y:S01]  /*5b390*/  LDSM.16.MT88.4 R20, [R2+0x8000] ;  /* 0x008000000214783b */ /* 0x000e220000004200 */
[----:B--2---:R-:W-:Y:S01]  /*5b3a0*/  HMMA.16816.F32 R16, R24, R16, R12 ;  /* 0x000000101810723c */ /* 0x004fe2000000180c */
[----:B0-----:R-:W-:Y:S02]  /*5b3b0*/  STL.64 [R1+0x7878], R22 ;  /* 0x0078781601007387 */ /* 0x001fe40000100a00 */
[----:B------:R-:W-:Y:S02]  /*5b3c0*/  STL.64 [R1+0x7870], R20 ;  /* 0x0078701401007387 */ /* 0x000fe40000100a00 */
[----:B------:R-:W2:Y:S02]  /*5b3d0*/  LDL.LU.64 R14, [R1+0x7a40] ;  /* 0x007a4000010e7983 */ /* 0x000ea40000300a00 */
[----:B------:R-:W2:Y:S11]  /*5b3e0*/  LDL.LU.64 R12, [R1+0x7a38] ;  /* 0x007a3800010c7983 */ /* 0x000eb60000300a00 */
[----:B------:R-:W-:Y:S05]  /*5b3f0*/  @!UPT UIADD3 URZ, URZ, URZ, URZ ;  /* 0x0000003f3f3ff290 */ /* 0x000fea000fffe03f */
[----:B------:R-:W-:Y:S01]  /*5b400*/  STL.64 [R1+0xce0], R16 ;  /* 0x000ce01001007387 */ /* 0x000fe20000100a00 */
[----:B------:R0:W-:Y:S03]  /*5b410*/  STL.64 [R1+0xce8], R18 ;  /* 0x000ce81201007387 */ /* 0x0001e60000100a00 */
[----:B0-----:R-:W3:Y:S01]  /*5b420*/  LDL.LU.64 R18, [R1+0x7a30] ;  /* 0x007a300001127983 */ /* 0x001ee20000300a00 */
[----:B------:R-:W3:Y:S02]  /*5b430*/  LDL.LU.64 R16, [R1+0x7a28] ;  /* 0x007a280001107983 */ /* 0x000ee40000300a00 */
[----:B------:R-:W-:Y:S02]  /*5b440*/  IMAD.MOV.U32 R20, RZ, RZ, R3 ;  /* 0x000000ffff147224 */ /* 0x000fe400078e0003 */
[----:B------:R-:W-:-:S07]  /*5b450*/  IMAD.MOV.U32 R21, RZ, RZ, R0 ;  /* 0x000000ffff157224 */ /* 0x000fce00078e0000 */
[C---:B---3--:R-:W-:Y:S11]  /*5b460*/  HMMA.16816.F32 R16, R24.reuse, R20, R16 ;  /* 0x000000141810723c */ /* 0x048ff60000001810 */
[----:B------:R-:W-:Y:S11]  /*5b470*/  @!UPT UIADD3 URZ, URZ, URZ, URZ ;  /* 0x0000003f3f3ff290 */ /* 0x000ff6000fffe03f */
[----:B------:R-:W-:Y:S01]  /*5b480*/  @!UPT UIADD3 URZ, URZ, URZ, URZ ;  /* 0x0000003f3f3ff290 */ /* 0x000fe2000fffe03f */
[----:B------:R0:W-:Y:S01]  /*5b490*/  STL.64 [R1+0xd00], R16 ;  /* 0x000d001001007387 */ /* 0x0001e20000100a00 */
[----:B------:R-:W-:Y:S03]  /*5b4a0*/  STL.64 [R1+0xd08], R18 ;  /* 0x000d081201007387 */ /* 0x000fe60000100a00 */
[----:B0-----:R-:W2:Y:S01]  /*5b4b0*/  LDL.LU.64 R16, [R1+0x7a20] ;  /* 0x007a200001107983 */ /* 0x001ea20000300a00 */
[----:B------:R0:W-:Y:S03]  /*5b4c0*/  STL.64 [R1+0x7928], R20 ;  /* 0x0079281401007387 */ /* 0x0001e60000100a00 */
[----:B0-----:R-:W3:Y:S01]  /*5b4d0*/  LDL.64 R20, [R1+0x120] ;  /* 0x0001200001147983 */ /* 0x001ee20000100a00 */
[C---:B--2---:R-:W-:Y:S03]  /*5b4e0*/  HMMA.16816.F32 R16, R24.reuse, R16, R12 ;  /* 0x000000101810723c */ /* 0x044fe6000000180c */
[----:B------:R-:W2:Y:S11]  /*5b4f0*/  LDL.LU.64 R12, [R1+0x7a18] ;  /* 0x007a1800010c7983 */ /* 0x000eb60000300a00 */
[----:B------:R-:W-:Y:S09]  /*5b500*/  @!UPT UIADD3 URZ, URZ, URZ, URZ ;  /* 0x0000003f3f3ff290 */ /* 0x000ff2000fffe03f */
[----:B------:R-:W-:Y:S01]  /*5b510*/  STL.64 [R1+0xd10], R16 ;  /* 0x000d101001007387 */ /* 0x000fe20000100a00 */
[----:B------:R0:W-:Y:S03]  /*5b520*/  STL.64 [R1+0xd18], R18 ;  /* 0x000d181201007387 */ /* 0x0001e60000100a00 */
[----:B0-----:R-:W3:Y:S01]  /*5b530*/  LDL.LU.64 R18, [R1+0x7a10] ;  /* 0x007a100001127983 */ /* 0x001ee20000300a00 */
[----:B------:R-:W3:Y:S02]  /*5b540*/  LDL.LU.64 R16, [R1+0x7a08] ;  /* 0x007a080001107983 */ /* 0x000ee40000300a00 */
[----:B--2---:R-:W-:Y:S02]  /*5b550*/  IMAD.MOV.U32 R3, RZ, RZ, R12 ;  /* 0x000000ffff037224 */ /* 0x004fe400078e000c */
[----:B------:R-:W-:Y:S01]  /*5b560*/  IMAD.MOV.U32 R0, RZ, RZ, R13 ;  /* 0x000000ffff007224 */ /* 0x000fe200078e000d */
[----:B---3--:R-:W-:Y:S07]  /*5b570*/  HMMA.16816.F32 R16, R24, R12, R16 ;  /* 0x0000000c1810723c */ /* 0x008fee0000001810 */
[----:B------:R-:W-:-:S02]  /*5b580*/  IMAD.MOV.U32 R12, RZ, RZ, R7 ;  /* 0x000000ffff0c7224 */ /* 0x000fc400078e0007 */
[----:B------:R-:W-:Y:S11]  /*5b590*/  IMAD.MOV.U32 R13, RZ, RZ, R6 ;  /* 0x000000ffff0d7224 */ /* 0x000ff600078e0006 */
[----:B------:R-:W-:Y:S03]  /*5b5a0*/  @!UPT UIADD3 URZ, URZ, URZ, URZ ;  /* 0x0000003f3f3ff290 */ /* 0x000fe6000fffe03f */
[----:B------:R-:W-:Y:S01]  /*5b5b0*/  STL.64 [R1+0xd20], R16 ;  /* 0x000d201001007387 */ /* 0x000fe20000100a00 */
[----:B------:R0:W-:Y:S03]  /*5b5c0*/  STL.64 [R1+0xd28], R18 ;  /* 0x000d281201007387 */ /* 0x0001e60000100a00 */
[----:B0-----:R-:W2:Y:S01]  /*5b5d0*/  LDL.LU.64 R18, [R1+0x7a00] ;  /* 0x007a000001127983 */ /* 0x001ea20000300a00 */
[----:B------:R-:W3:Y:S02]  /*5b5e0*/  LDL.LU.64 R16, [R1+0x79f8] ;  /* 0x0079f80001107983 */ /* 0x000ee40000300a00 */
[----:B------:R0:W-:Y:S02]  /*5b5f0*/  STL.64 [R1+0x7960], R12 ;  /* 0x0079600c01007387 */ /* 0x0001e40000100a00 */
[----:B0-----:R-:W2:Y:S01]  /*5b600*/  LDL.LU R12, [R1+0x14b0] ;  /* 0x0014b000010c7983 */ /* 0x001ea20000300800 */
[----:B------:R-:W2:Y:S02]  /*5b610*/  LDL.LU R13, [R1+0x14b4] ;  /* 0x0014b400010d7983 */ /* 0x000ea40000300800 */
[----:B------:R-:W2:Y:S02]  /*5b620*/  LDL.LU R14, [R1+0x14b8] ;  /* 0x0014b800010e7983 */ /* 0x000ea40000300800 */
[----:B------:R-:W2:Y:S01]  /*5b630*/  LDL.LU R15, [R1+0x14bc] ;  /* 0x0014bc00010f7983 */ /* 0x000ea20000300800 */
[----:B------:R-:W-:Y:S01]  /*5b640*/  STL [R1+0x7924], R0 ;  /* 0x0079240001007387 */ /* 0x000fe20000100800 */
[----:B------:R-:W-:Y:S02]  /*5b650*/  STL [R1+0x7920], R3 ;  /* 0x0079200301007387 */ /* 0x000fe40000100800 */
[----:B------:R-:W-:-:S02]  /*5b660*/  IMAD.MOV.U32 R7, RZ, RZ, R20 ;  /* 0x000000ffff077224 */ /* 0x000fc400078e0014 */
[----:B------:R-:W-:Y:S01]  /*5b670*/  IMAD.MOV.U32 R6, RZ, RZ, R21 ;  /* 0x000000ffff067224 */ /* 0x000fe200078e0015 */
[----:B--2---:R-:W-:Y:S11]  /*5b680*/  HMMA.16816.F32 R12, R24, R20, R12 ;  /* 0x00000014180c723c */ /* 0x004ff6000000180c */
[----:B------:R-:W-:Y:S11]  /*5b690*/  @!UPT UIADD3 URZ, URZ, URZ, URZ ;  /* 0x0000003f3f3ff290 */ /* 0x000ff6000fffe03f */
[----:B------:R-:W-:Y:S01]  /*5b6a0*/  @!UPT UIADD3 URZ, URZ, URZ, URZ ;  /* 0x0000003f3f3ff290 */ /* 0x000fe2000fffe03f */
[----:B------:R0:W-:Y:S01]  /*5b6b0*/  STL.64 [R1+0xd30], R12 ;  /* 0x000d300c01007387 */ /* 0x0001e20000100a00 */
[----:B------:R-:W-:Y:S02]  /*5b6c0*/  STL.64 [R1+0xd38], R14 ;  /* 0x000d380e01007387 */ /* 0x000fe40000100a00 */
[----:B0-----:R-:W-:Y:S02]  /*5b6d0*/  IMAD.MOV.U32 R12, RZ, RZ, R19 ;  /* 0x000000ffff0c7224 */ /* 0x001fe400078e0013 */
[----:B------:R-:W-:-:S05]  /*5b6e0*/  IMAD.MOV.U32 R13, RZ, RZ, R18 ;  /* 0x000000ffff0d7224 */ /* 0x000fca00078e0012 */
[----:B------:R3:W-:Y:S01]  /*5b6f0*/  STL.64 [R1+0x7978], R12 ;  /* 0x0079780c01007387 */ /* 0x0007e20000100a00 */
[----:B------:R-:W-:Y:S02]  /*5b700*/  STL.64 [R1+0x7938], R6 ;  /* 0x0079380601007387 */ /* 0x000fe40000100a00 */
[----:B------:R0:W-:Y:S02]  /*5b710*/  STL.64 [R1+0x7930], R4 ;  /* 0x0079300401007387 */ /* 0x0001e40000100a00 */
[----:B---3--:R-:W-:Y:S02]  /*5b720*/  IMAD.MOV.U32 R12, RZ, RZ, R17 ;  /* 0x000000ffff0c7224 */ /* 0x008fe400078e0011 */
[----:B------:R-:W-:Y:S01]  /*5b730*/  IMAD.MOV.U32 R13, RZ, RZ, R16 ;  /* 0x000000ffff0d7224 */ /* 0x000fe200078e0010 */
[----:B0-----:R-:W2:Y:S01]  /*5b740*/  LDL.LU R4, [R1+0xbc0] ;  /* 0x000bc00001047983 */ /* 0x001ea20000300800 */
[----:B------:R-:W2:Y:S02]  /*5b750*/  LDL.LU R5, [R1+0xbc4] ;  /* 0x000bc40001057983 */ /* 0x000ea40000300800 */
[----:B------:R-:W3:Y:S02]  /*5b760*/  LDL.LU R6, [R1+0xbc8] ;  /* 0x000bc80001067983 */ /* 0x000ee40000300800 */
[----:B------:R-:W3:Y:S01]  /*5b770*/  LDL.LU R7, [R1+0xbcc] ;  /* 0x000bcc0001077983 */ /* 0x000ee20000300800 */
[----:B------:R0:W-:Y:S04]  /*5b780*/  STL.64 [R1+0x79a0], R12 ;  /* 0x0079a00c01007387 */ /* 0x0001e80000100a00 */
[----:B0-----:R-:W2:Y:S01]  /*5b790*/  LDL.LU R12, [R1+0x10c0] ;  /* 0x0010c000010c7983 */ /* 0x001ea20000300800 */
[----:B------:R-:W2:Y:S02]  /*5b7a0*/  LDL.LU R13, [R1+0x10c4] ;  /* 0x0010c400010d7983 */ /* 0x000ea40000300800 */
[----:B------:R-:W2:Y:S02]  /*5b7b0*/  LDL.LU R14, [R1+0x10c8] ;  /* 0x0010c800010e7983 */ /* 0x000ea40000300800 */
[----:B------:R-:W2:Y:S02]  /*5b7c0*/  LDL.LU R15, [R1+0x10cc] ;  /* 0x0010cc00010f7983 */ /* 0x000ea40000300800 */
[----:B----4-:R-:W-:-:S02]  /*5b7d0*/  IMAD.MOV.U32 R16, RZ, RZ, R11 ;  /* 0x000000ffff107224 */ /* 0x010fc400078e000b */
[----:B------:R-:W-:Y:S01]  /*5b7e0*/  IMAD.MOV.U32 R17, RZ, RZ, R10 ;  /* 0x000000ffff117224 */ /* 0x000fe200078e000a */
[----:B--2---:R-:W-:Y:S01]  /*5b7f0*/  STL.64 [R1+0x79b8], R14 ;  /* 0x0079b80e01007387 */ /* 0x004fe20000100a00 */
[----:B------:R-:W-:Y:S03]  /*5b800*/  STL.64 [R1+0x79b0], R12 ;  /* 0x0079b00c01007387 */ /* 0x000fe60000100a00 */
[----:B------:R0:W-:Y:S02]  /*5b810*/  STL.64 [R1+0x79c0], R16 ;  /* 0x0079c01001007387 */ /* 0x0001e40000100a00 */
[----:B0-----:R-:W2:Y:S04]  /*5b820*/  LDL.64 R16, [R1+0xf0] ;  /* 0x0000f00001107983 */ /* 0x001ea80000100a00 */
[----:B--2---:R0:W-:Y:S01]  /*5b830*/  STL.64 [R1+0x79d8], R16 ;  /* 0x0079d81001007387 */ /* 0x0041e20000100a00 */
[----:B------:R-:W2:Y:S02]  /*5b840*/  LDL.LU R12, [R1+0x1470] ;  /* 0x00147000010c7983 */ /* 0x000ea40000300800 */
[----:B------:R-:W2:Y:S02]  /*5b850*/  LDL.LU R13, [R1+0x1474] ;  /* 0x00147400010d7983 */ /* 0x000ea40000300800 */
[----:B------:R-:W4:Y:S01]  /*5b860*/  LDL.LU R14, [R1+0x1478] ;  /* 0x00147800010e7983 */ /* 0x000f220000300800 */
[----:B------:R-:W4:Y:S01]  /*5b870*/  LDL.LU R15, [R1+0x147c] ;  /* 0x00147c00010f7983 */ /* 0x000f220000300800 */
[----:B------:R-:W2:Y:S02]  /*5b880*/  LDL.LU R8, [R1+0x14a0] ;  /* 0x0014a00001087983 */ /* 0x000ea40000300800 */
[----:B------:R-:W3:Y:S02]  /*5b890*/  LDL.LU R9, [R1+0x14a4] ;  /* 0x0014a40001097983 */ /* 0x000ee40000300800 */
[----:B------:R-:W3:Y:S01]  /*5b8a0*/  LDL.LU R10, [R1+0x14a8] ;  /* 0x0014a800010a7983 */ /* 0x000ee20000300800 */
[----:B------:R-:W3:Y:S01]  /*5b8b0*/  LDL.LU R11, [R1+0x14ac] ;  /* 0x0014ac00010b7983 */ /* 0x000ee20000300800 */
[----:B------:R-:W3:Y:S03]  /*5b8c0*/  LDL.64 R20, [R1+0x110] ;  /* 0x0001100001147983 */ /* 0x000ee60000100a00 */
[----:B0-----:R-:W3:Y:S04]  /*5b8d0*/  LDL.64 R16, [R1+0x100] ;  /* 0x0001000001107983 */ /* 0x001ee80000100a00 */
[----:B----4-:R-:W-:Y:S01]  /*5b8e0*/  STL.64 [R1+0x79d0], R14 ;  /* 0x0079d00e01007387 */ /* 0x010fe20000100a00 */
[----:B--2---:R0:W-:Y:S03]  /*5b8f0*/  STL.64 [R1+0x79c8], R12 ;  /* 0x0079c80c01007387 */ /* 0x0041e60000100a00 */
        /* <DEDUP_REMOVED lines=14> */
[----:B------:R-:W4:Y:S02]  /*5b9e0*/  LDL.LU R6, [R1+0xbf8] ;  /* 0x000bf80001067983 */ /* 0x000f240000300800 */
[----:B------:R-:W4:Y:S01]  /*5b9f0*/  LDL.LU R7, [R1+0xbfc] ;  /* 0x000bfc0001077983 */ /* 0x000f220000300800 */
[C---:B------:R-:W-:Y:S01]  /*5ba00*/  HMMA.16816.F32 R8, R24.reuse, R20, R8 ;  /* 0x000000141808723c */ /* 0x040fe20000001808 */
[----:B----4-:R-:W-:Y:S01]  /*5ba10*/  STL.64 [R1+0x7970], R6 ;  /* 0x0079700601007387 */ /* 0x010fe20000100a00 */
[----:B---3--:R0:W-:Y:S03]  /*5ba20*/  STL.64 [R1+0x7968], R4 ;  /* 0x0079680401007387 */ /* 0x0081e60000100a00 */
[----:B0-----:R-:W3:Y:S01]  /*5ba30*/  LDL.LU R4, [R1+0xc00] ;  /* 0x000c000001047983 */ /* 0x001ee20000300800 */
[----:B------:R-:W3:Y:S02]  /*5ba40*/  LDL.LU R5, [R1+0xc04] ;  /* 0x000c040001057983 */ /* 0x000ee40000300800 */
[----:B------:R-:W4:Y:S02]  /*5ba50*/  LDL.LU R6, [R1+0xc08] ;  /* 0x000c080001067983 */ /* 0x000f240000300800 */
[----:B------:R-:W4:Y:S01]  /*5ba60*/  LDL.LU R7, [R1+0xc0c] ;  /* 0x000c0c0001077983 */ /* 0x000f220000300800 */
[----:B--2---:R-:W-:Y:S01]  /*5ba70*/  HMMA.16816.F32 R12, R24, R16, R12 ;  /* 0x00000010180c723c */ /* 0x004fe2000000180c */
[----:B------:R-:W-:-:S02]  /*5ba80*/  IMAD.MOV.U32 R29, RZ, RZ, R16 ;  /* 0x000000ffff1d7224 */ /* 0x000fc400078e0010 */
[----:B------:R-:W-:Y:S01]  /*5ba90*/  IMAD.MOV.U32 R28, RZ, RZ, R17 ;  /* 0x000000ffff1c7224 */ /* 0x000fe200078e0011 */
[----:B----4-:R-:W-:Y:S01]  /*5baa0*/  STL.64 [R1+0x7988], R6 ;  /* 0x0079880601007387 */ /* 0x010fe20000100a00 */
[----:B---3--:R0:W-:Y:S03]  /*5bab0*/  STL.64 [R1+0x7980], R4 ;  /* 0x0079800401007387 */ /* 0x0081e60000100a00 */
[----:B0-----:R-:W2:Y:S01]  /*5bac0*/  LDL.LU R4, [R1+0x10b0] ;  /* 0x0010b00001047983 */ /* 0x001ea20000300800 */
[----:B------:R-:W2:Y:S02]  /*5bad0*/  LDL.LU R5, [R1+0x10b4] ;  /* 0x0010b40001057983 */ /* 0x000ea40000300800 */
[----:B------:R-:W2:Y:S02]  /*5bae0*/  LDL.LU R6, [R1+0x10b8] ;  /* 0x0010b80001067983 */ /* 0x000ea40000300800 */
[----:B------:R-:W2:Y:S01]  /*5baf0*/  LDL.LU R7, [R1+0x10bc] ;  /* 0x0010bc0001077983 */ /* 0x000ea20000300800 */
[----:B------:R0:W-:Y:S01]  /*5bb00*/  STL.64 [R1+0xd40], R8 ;  /* 0x000d400801007387 */ /* 0x0001e20000100a00 */
[----:B------:R1:W-:Y:S03]  /*5bb10*/  STL.64 [R1+0xd48], R10 ;  /* 0x000d480a01007387 */ /* 0x0003e60000100a00 */
[----:B0-----:R-:W3:Y:S01]  /*5bb20*/  LDL.LU.64 R8, [R1+0x79f0] ;  /* 0x0079f00001087983 */ /* 0x001ee20000300a00 */
[----:B-1----:R-:W-:-:S02]  /*5bb30*/  IMAD.MOV.U32 R11, RZ, RZ, R20 ;  /* 0x000000ffff0b7224 */ /* 0x002fc400078e0014 */
[----:B------:R-:W-:Y:S02]  /*5bb40*/  IMAD.MOV.U32 R10, RZ, RZ, R21 ;  /* 0x000000ffff0a7224 */ /* 0x000fe400078e0015 */
[----:B------:R-:W4:Y:S01]  /*5bb50*/  LDL.LU R20, [R1+0x1460] ;  /* 0x0014600001147983 */ /* 0x000f220000300800 */
[----:B------:R-:W4:Y:S01]  /*5bb60*/  LDL.LU R21, [R1+0x1464] ;  /* 0x0014640001157983 */ /* 0x000f220000300800 */
[----:B------:R-:W4:Y:S02]  /*5bb70*/  LDL.LU R22, [R1+0x1468] ;  /* 0x0014680001167983 */ /* 0x000f240000300800 */
[----:B------:R-:W4:Y:S02]  /*5bb80*/  LDL.LU R23, [R1+0x146c] ;  /* 0x00146c0001177983 */ /* 0x000f240000300800 */
[----:B------:R-:W-:Y:S01]  /*5bb90*/  STL.64 [R1+0xd50], R12 ;  /* 0x000d500c01007387 */ /* 0x000fe20000100a00 */
[----:B------:R0:W-:Y:S04]  /*5bba0*/  STL.64 [R1+0xd58], R14 ;  /* 0x000d580e01007387 */ /* 0x0001e80000100a00 */
        /* <DEDUP_REMOVED lines=20> */
[----:B------:R-:W2:Y:S01]  /*5bcf0*/  LDL.LU.64 R12, [R1+0x79a0] ;  /* 0x0079a000010c7983 */ /* 0x000ea20000300a00 */
[----:B-1----:R-:W2:Y:S02]  /*5bd00*/  LDL.LU.64 R18, [R1+0x7998] ;  /* 0x0079980001127983 */ /* 0x002ea40000300a00 */
        /* <DEDUP_REMOVED lines=37> */
[----:B------:R-:W-:Y:S02]  /*5bf60*/  STL.64 [R1+0x7830], R14 ;  /* 0x0078300e01007387 */ /* 0x000fe40000100a00 */
[----:B------:R0:W-:Y:S02]  /*5bf70*/  STL.64 [R1+0x7828], R12 ;  /* 0x0078280c01007387 */ /* 0x0001e40000100a00 */
[----:B0-----:R-:W2:Y:S01]  /*5bf80*/  LDL.LU R12, [R1+0xb90] ;  /* 0x000b9000010c7983 */ /* 0x001ea20000300800 */
[----:B------:R-:W2:Y:S02]  /*5bf90*/  LDL.LU R13, [R1+0xb94] ;  /* 0x000b9400010d7983 */ /* 0x000ea40000300800 */
[----:B------:R-:W2:Y:S02]  /*5bfa0*/  LDL.LU R14, [R1+0xb98] ;  /* 0x000b9800010e7983 */ /* 0x000ea40000300800 */
[----:B------:R-:W2:Y:S01]  /*5bfb0*/  LDL.LU R15, [R1+0xb9c] ;  /* 0x000b9c00010f7983 */ /* 0x000ea20000300800 */
[----:B---3--:R-:W-:Y:S01]  /*5bfc0*/  STL.64 [R1+0x7848], R8 ;  /* 0x0078480801007387 */ /* 0x008fe20000100a00 */
[C---:B--2---:R-:W-:Y:S11]  /*5bfd0*/  HMMA.16816.F32 R12, R16.reuse, R8, R12 ;  /* 0x00000008100c723c */ /* 0x044ff6000000180c */
[----:B------:R-:W-:Y:S11]  /*5bfe0*/  @!UPT UIADD3 URZ, URZ, URZ, URZ ;  /* 0x0000003f3f3ff290 */ /* 0x000ff6000fffe03f */
[----:B------:R-:W-:Y:S01]  /*5bff0*/  @!UPT UIADD3 URZ, URZ, URZ, URZ ;  /* 0x0000003f3f3ff290 */ /* 0x000fe2000fffe03f */
[----:B------:R0:W-:Y:S01]  /*5c000*/  STL.64 [R1+0xdd0], R12 ;  /* 0x000dd00c01007387 */ /* 0x0001e20000100a00 */
[----:B------:R-:W-:Y:S02]  /*5c010*/  STL.64 [R1+0xdd8], R14 ;  /* 0x000dd80e01007387 */ /* 0x000fe40000100a00 */
[----:B------:R-:W-:Y:S01]  /*5c020*/  STL.64 [R1+0x7918], R4 ;  /* 0x0079180401007387 */ /* 0x000fe20000100a00 */
[----:B0-----:R-:W2:Y:S01]  /*5c030*/  LDL.64 R12, [R1] ;  /* 0x00000000010c7983 */ /* 0x001ea20000100a00 */
[C---:B------:R-:W-:Y:S11]  /*5c040*/  HMMA.16816.F32 R24, R16.reuse, R4, R24 ;  /* 0x000000041018723c */ /* 0x040ff60000001818 */
[----:B------:R-:W-:Y:S11]  /*5c050*/  @!UPT UIADD3 URZ, URZ, URZ, URZ ;  /* 0x0000003f3f3ff290 */ /* 0x000ff6000fffe03f */
[----:B------:R-:W-:Y:S01]  /*5c060*/  @!UPT UIADD3 URZ, URZ, URZ, URZ ;  /* 0x0000003f3f3ff290 */ /* 0x000fe2000fffe03f */
[----:B------:R-:W-:Y:S01]  /*5c070*/  STL.64 [R1+0xde0], R24 ;  /* 0x000de01801007387 */ /* 0x000fe20000100a00 */
[----:B------:R-:W-:Y:S02]  /*5c080*/  STL.64 [R1+0xde8], R26 ;  /* 0x000de81a01007387 */ /* 0x000fe40000100a00 */
[----:B------:R-:W0:Y:S01]  /*5c090*/  LDSM.16.MT88.4 R24, [R2+0x8080] ;  /* 0x008080000218783b */ /* 0x000e220000004200 */
[----:B--2---:R1:W-:Y:S04]  /*5c0a0*/  STL.64 [R1+0x7850], R12 ;  /* 0x0078500c01007387 */ /* 0x0043e80000100a00 */
[----:B-1----:R-:W2:Y:S01]  /*5c0b0*/  LDL.LU R12, [R1+0x1450] ;  /* 0x00145000010c7983 */ /* 0x002ea20000300800 */
[----:B------:R-:W2:Y:S02]  /*5c0c0*/  LDL.LU R13, [R1+0x1454] ;  /* 0x00145400010d7983 */ /* 0x000ea40000300800 */
[----:B------:R-:W2:Y:S02]  /*5c0d0*/  LDL.LU R14, [R1+0x1458] ;  /* 0x00145800010e7983 */ /* 0x000ea40000300800 */
[----:B------:R-:W2:Y:S01]  /*5c0e0*/  LDL.LU R15, [R1+0x145c] ;  /* 0x00145c00010f7983 */ /* 0x000ea20000300800 */
[----:B0-----:R-:W-:Y:S01]  /*5c0f0*/  STL.64 [R1+0x7778], R26 ;  /* 0x0077781a01007387 */ /* 0x001fe20000100a00 */
[----:B------:R0:W-:Y:S03]  /*5c100*/  STL.64 [R1+0x7770], R24 ;  /* 0x0077701801007387 */ /* 0x0001e60000100a00 */
[----:B0-----:R-:W3:Y:S04]  /*5c110*/  LDL.64 R24, [R1+0xd0] ;  /* 0x0000d00001187983 */ /* 0x001ee80000100a00 */
[----:B---3--:R0:W-:Y:S04]  /*5c120*/  STL.64 [R1+0x7880], R24 ;  /* 0x0078801801007387 */ /* 0x0081e80000100a00 */
[----:B0-----:R-:W4:Y:S04]  /*5c130*/  LDL R24, [R1+0x30] ;  /* 0x0000300001187983 */ /* 0x001f280000100800 */
[----:B------:R-:W4:Y:S02]  /*5c140*/  LDL R25, [R1+0x34] ;  /* 0x0000340001197983 */ /* 0x000f240000100800 */
[C---:B----4-:R-:W-:Y:S02]  /*5c150*/  HMMA.16816.F32 R24, R16.reuse, R24, R20 ;  /* 0x000000181018723c */ /* 0x050fe40000001814 */
[----:B------:R-:W2:Y:S11]  /*5c160*/  LDL.LU.64 R20, [R1+0x7928] ;  /* 0x0079280001147983 */ /* 0x000eb60000300a00 */
[----:B------:R-:W-:Y:S10]  /*5c170*/  @!UPT UIADD3 URZ, URZ, URZ, URZ ;  /* 0x0000003f3f3ff290 */ /* 0x000ff4000fffe03f */
[----:B------:R0:W-:Y:S01]  /*5c180*/  STL.64 [R1+0xdf0], R24 ;  /* 0x000df01801007387 */ /* 0x0001e20000100a00 */
[----:B------:R-:W-:Y:S03]  /*5c190*/  STL.64 [R1+0xdf8], R26 ;  /* 0x000df81a01007387 */ /* 0x000fe60000100a00 */
[----:B0-----:R-:W3:Y:S01]  /*5c1a0*/  LDL.64 R24, [R1+0xe0] ;  /* 0x0000e00001187983 */ /* 0x001ee20000100a00 */
[----:B--2---:R-:W-:Y:S03]  /*5c1b0*/  HMMA.16816.F32 R12, R16, R20, R12 ;  /* 0x00000014100c723c */ /* 0x004fe6000000180c */
[----:B---3--:R0:W-:Y:S11]  /*5c1c0*/  STL.64 [R1+0x7898], R24 ;  /* 0x0078981801007387 */ /* 0x0081f60000100a00 */
[----:B------:R-:W-:Y:S09]  /*5c1d0*/  @!UPT UIADD3 URZ, URZ, URZ, URZ ;  /* 0x0000003f3f3ff290 */ /* 0x000ff2000fffe03f */
[----:B------:R-:W-:Y:S02]  /*5c1e0*/  STL.64 [R1+0xe00], R12 ;  /* 0x000e000c01007387 */ /* 0x000fe40000100a00 */
[----:B------:R-:W-:Y:S02]  /*5c1f0*/  STL.64 [R1+0xe08], R14 ;  /* 0x000e080e01007387 */ /* 0x000fe40000100a00 */
[----:B------:R-:W2:Y:S01]  /*5c200*/  LDL.LU R20, [R1+0xb30] ;  /* 0x000b300001147983 */ /* 0x000ea20000300800 */
[----:B------:R-:W2:Y:S01]  /*5c210*/  LDL.LU R21, [R1+0xb34] ;  /* 0x000b340001157983 */ /* 0x000ea20000300800 */
[----:B------:R-:W3:Y:S02]  /*5c220*/  LDL.LU R22, [R1+0xb38] ;  /* 0x000b380001167983 */ /* 0x000ee40000300800 */
[----:B------:R-:W3:Y:S02]  /*5c230*/  LDL.LU R23, [R1+0xb3c] ;  /* 0x000b3c0001177983 */ /* 0x000ee40000300800 */
[----:B0-----:R-:W-:-:S02]  /*5c240*/  IMAD.MOV.U32 R24, RZ, RZ, R0 ;  /* 0x000000ffff187224 */ /* 0x001fc400078e0000 */
        /* <DEDUP_REMOVED lines=21> */
[----:B------:R0:W-:Y:S02]  /*5c3a0*/  STL.64 [R1+0x78e0], R24 ;  /* 0x0078e01801007387 */ /* 0x0001e40000100a00 */
[----:B0-----:R-:W-:Y:S02]  /*5c3b0*/  IMAD.MOV.U32 R24, RZ, RZ, R7 ;  /* 0x000000ffff187224 */ /* 0x001fe400078e0007 */
        /* <DEDUP_REMOVED lines=11> */
[----:B------:R-:W4:Y:S02]  /*5c470*/  LDL.LU R5, [R1+0x1444] ;  /* 0x0014440001057983 */ /* 0x000f240000300800 */
[----:B------:R-:W4:Y:S02]  /*5c480*/  LDL.LU R6, [R1+0x1448] ;  /* 0x0014480001067983 */ /* 0x000f240000300800 */
[----:B------:R-:W4:Y:S01]  /*5c490*/  LDL.LU R7, [R1+0x144c] ;  /* 0x00144c0001077983 */ /* 0x000f220000300800 */
[----:B------:R0:W-:Y:S04]  /*5c4a0*/  STL.64 [R1+0x7910], R24 ;  /* 0x0079101801007387 */ /* 0x0001e80000100a00 */
[----:B0-----:R-:W4:Y:S04]  /*5c4b0*/  LDL.64 R24, [R1+0x140] ;  /* 0x0001400001187983 */ /* 0x001f280000100a00 */
        /* <DEDUP_REMOVED lines=18> */
[----:B------:R-:W3:Y:S01]  /*5c5e0*/  LDL.LU R12, [R1+0x1330] ;  /* 0x00133000010c7983 */ /* 0x000ee20000300800 */
[----:B------:R-:W3:Y:S02]  /*5c5f0*/  LDL.LU R13, [R1+0x1334] ;  /* 0x00133400010d7983 */ /* 0x000ee40000300800 */
[----:B------:R-:W2:Y:S02]  /*5c600*/  LDL.LU R14, [R1+0x1338] ;  /* 0x00133800010e7983 */ /* 0x000ea40000300800 */
[----:B------:R-:W2:Y:S01]  /*5c610*/  LDL.LU R15, [R1+0x133c] ;  /* 0x00133c00010f7983 */ /* 0x000ea20000300800 */
[----:B----4-:R-:W-:Y:S01]  /*5c620*/  HMMA.16816.F32 R4, R16, R24, R4 ;  /* 0x000000181004723c */ /* 0x010fe20000001804 */
[----:B--2---:R-:W-:Y:S01]  /*5c630*/  STL.64 [R1+0x7860], R14 ;  /* 0x0078600e01007387 */ /* 0x004fe20000100a00 */
[----:B---3--:R0:W-:Y:S02]  /*5c640*/  STL.64 [R1+0x7858], R12 ;  /* 0x0078580c01007387 */ /* 0x0081e40000100a00 */
[----:B------:R-:W2:Y:S01]  /*5c650*/  LDL.64 R8, [R1+0x10] ;  /* 0x0000100001087983 */ /* 0x000ea20000100a00 */
[----:B0-----:R-:W3:Y:S04]  /*5c660*/  LDL.64 R12, [R1+0x20] ;  /* 0x00002000010c7983 */ /* 0x001ee80000100a00 */
[----:B--2---:R0:W-:Y:S04]  /*5c670*/  STL.64 [R1+0x7868], R8 ;  /* 0x0078680801007387 */ /* 0x0041e80000100a00 */
[----:B0-----:R-:W2:Y:S01]  /*5c680*/  LDL.LU R8, [R1+0x1340] ;  /* 0x0013400001087983 */ /* 0x001ea20000300800 */
[----:B------:R-:W2:Y:S02]  /*5c690*/  LDL.LU R9, [R1+0x1344] ;  /* 0x0013440001097983 */ /* 0x000ea40000300800 */
[----:B------:R-:W2:Y:S02]  /*5c6a0*/  LDL.LU R10, [R1+0x1348] ;  /* 0x00134800010a7983 */ /* 0x000ea40000300800 */
[----:B------:R-:W2:Y:S05]  /*5c6b0*/  LDL.LU R11, [R1+0x134c] ;  /* 0x00134c00010b7983 */ /* 0x000eaa0000300800 */
        /* <DEDUP_REMOVED lines=8> */
[----:B----4-:R0:W-:Y:S04]  /*5c740*/  STL.64 [R1+0x7838], R4 ;  /* 0x0078380401007387 */ /* 0x0101e80000100a00 */
[----:B0-----:R-:W2:Y:S01]  /*5c750*/  LDL.LU R4, [R1+0x1320] ;  /* 0x0013200001047983 */ /* 0x001ea20000300800 */
[----:B------:R-:W2:Y:S02]  /*5c760*/  LDL.LU R5, [R1+0x1324] ;  /* 0x0013240001057983 */ /* 0x000ea40000300800 */
[----:B------:R-:W2:Y:S02]  /*5c770*/  LDL.LU R6, [R1+0x1328] ;  /* 0x0013280001067983 */ /* 0x000ea40000300800 */
[----:B------:R-:W2:Y:S01]  /*5c780*/  LDL.LU R7, [R1+0x132c] ;  /* 0x00132c0001077983 */ /* 0x000ea20000300800 */
[----:B------:R-:W4:Y:S01]  /*5c790*/  LDL.LU.64 R22, [R1+0x7908] ;  /* 0x0079080001167983 */ /* 0x000f220000300a00 */
[----:B------:R-:W4:Y:S11]  /*5c7a0*/  LDL.LU.64 R20, [R1+0x7900] ;  /* 0x0079000001147983 */ /* 0x000f360000300a00 */
        /* <DEDUP_REMOVED lines=41> */
[----:B------:R-:W4:Y:S01]  /*5ca40*/  LDL.LU.64 R22, [R1+0x7878] ;  /* 0x0078780001167983 */ /* 0x000f220000300a00 */
[----:B------:R-:W4:Y:S02]  /*5ca50*/  LDL.LU.64 R20, [R1+0x7870] ;  /* 0x0078700001147983 */ /* 0x000f240000300a00 */
[----:B---3--:R-:W-:Y:S11]  /*5ca60*/  IMAD.MOV.U32 R0, RZ, RZ, R13 ;  /* 0x000000ffff007224 */ /* 0x008ff600078e000d */
[----:B------:R-:W-:Y:S08]  /*5ca70*/  @!UPT UIADD3 URZ, URZ, URZ, URZ ;  /* 0x0000003f3f3ff290 */ /* 0x000ff0000fffe03f */
[----:B------:R0:W-:Y:S01]  /*5ca80*/  STL.64 [R1+0xe70], R16 ;  /* 0x000e701001007387 */ /* 0x0001e20000100a00 */
[----:B------:R1:W-:Y:S03]  /*5ca90*/  STL.64 [R1+0xe78], R18 ;  /* 0x000e781201007387 */ /* 0x0003e60000100a00 */
[----:B0-----:R-:W3:Y:S01]  /*5caa0*/  LDL.LU R16, [R1+0x1310] ;  /* 0x0013100001107983 */ /* 0x001ee20000300800 */
[----:B------:R-:W3:Y:S02]  /*5cab0*/  LDL.LU R17, [R1+0x1314] ;  /* 0x0013140001117983 */ /* 0x000ee40000300800 */
[----:B-1----:R-:W3:Y:S02]  /*5cac0*/  LDL.LU R18, [R1+0x1318] ;  /* 0x0013180001127983 */ /* 0x002ee40000300800 */
[----:B------:R-:W3:Y:S01]  /*5cad0*/  LDL.LU R19, [R1+0x131c] ;  /* 0x00131c0001137983 */ /* 0x000ee20000300800 */
[----:B------:R0:W-:Y:S04]  /*5cae0*/  STL.64 [R1+0x7820], R24 ;  /* 0x0078201801007387 */ /* 0x0001e80000100a00 */
[----:B0-----:R-:W2:Y:S01]  /*5caf0*/  LDL.LU R24, [R1+0x1300] ;  /* 0x0013000001187983 */ /* 0x001ea20000300800 */
[----:B------:R-:W2:Y:S02]  /*5cb00*/  LDL.LU R25, [R1+0x1304] ;  /* 0x0013040001197983 */ /* 0x000ea40000300800 */
[----:B------:R-:W2:Y:S02]  /*5cb10*/  LDL.LU R26, [R1+0x1308] ;  /* 0x00130800011a7983 */ /* 0x000ea40000300800 */
[----:B------:R-:W2:Y:S01]  /*5cb20*/  LDL.LU R27, [R1+0x130c] ;  /* 0x00130c00011b7983 */ /* 0x000ea20000300800 */
[C---:B----4-:R-:W-:Y:S11]  /*5cb30*/  HMMA.16816.F32 R8, R20.reuse, R12, R8 ;  /* 0x0000000c1408723c */ /* 0x050ff60000001808 */
[----:B------:R-:W-:Y:S11]  /*5cb40*/  @!UPT UIADD3 URZ, URZ, URZ, URZ ;  /* 0x0000003f3f3ff290 */ /* 0x000ff6000fffe03f */
[----:B------:R-:W-:Y:S01]  /*5cb50*/  @!UPT UIADD3 URZ, URZ, URZ, URZ ;  /* 0x0000003f3f3ff290 */ /* 0x000fe2000fffe03f */
[----:B------:R0:W-:Y:S01]  /*5cb60*/  STL.64 [R1+0xe90], R8 ;  /* 0x000e900801007387 */ /* 0x0001e20000100a00 */
[----:B------:R-:W-:Y:S03]  /*5cb70*/  STL.64 [R1+0xe98], R10 ;  /* 0x000e980a01007387 */ /* 0x000fe60000100a00 */
[----:B0-----:R-:W4:Y:S01]  /*5cb80*/  LDL.LU.64 R8, [R1+0x7868] ;  /* 0x0078680001087983 */ /* 0x001f220000300a00 */
[----:B------:R-:W4:Y:S02]  /*5cb90*/  LDL.LU.64 R14, [R1+0x7860] ;  /* 0x00786000010e7983 */ /* 0x000f240000300a00 */
[----:B------:R-:W4:Y:S02]  /*5cba0*/  LDL.LU.64 R12, [R1+0x7858] ;  /* 0x00785800010c7983 */ /* 0x000f240000300a00 */
[----:B------:R-:W-:Y:S01]  /*5cbb0*/  STL [R1+0x77cc], R0 ;  /* 0x0077cc0001007387 */ /* 0x000fe20000100800 */
[C---:B----4-:R-:W-:Y:S11]  /*5cbc0*/  HMMA.16816.F32 R12, R20.reuse, R8, R12 ;  /* 0x00000008140c723c */ /* 0x050ff6000000180c */
[----:B------:R-:W-:Y:S11]  /*5cbd0*/  @!UPT UIADD3 URZ, URZ, URZ, URZ ;  /* 0x0000003f3f3ff290 */ /* 0x000ff6000fffe03f */
[----:B------:R-:W-:Y:S01]  /*5cbe0*/  @!UPT UIADD3 URZ, URZ, URZ, URZ ;  /* 0x0000003f3f3ff290 */ /* 0x000fe2000fffe03f */
[----:B------:R0:W-:Y:S01]  /*5cbf0*/  STL.64 [R1+0xea0], R12 ;  /* 0x000ea00c01007387 */ /* 0x0001e20000100a00 */
[----:B------:R-:W-:Y:S03]  /*5cc00*/  STL.64 [R1+0xea8], R14 ;  /* 0x000ea80e01007387 */ /* 0x000fe60000100a00 */
[----:B0-----:R-:W2:Y:S01]  /*5cc10*/  LDL.LU.64 R12, [R1+0x7850] ;  /* 0x00785000010c7983 */ /* 0x001ea20000300a00 */
[----:B------:R-:W-:Y:S02]  /*5cc20*/  IMAD.MOV.U32 R11, RZ, RZ, R9 ;  /* 0x000000ffff0b7224 */ /* 0x000fe400078e0009 */
[----:B------:R-:W4:Y:S01]  /*5cc30*/  LDL.LU.64 R8, [R1+0x7848] ;  /* 0x0078480001087983 */ /* 0x000f220000300a00 */
        /* <DEDUP_REMOVED lines=8> */
[----:B------:R-:W3:Y:S02]  /*5ccc0*/  LDL.LU.64 R12, [R1+0x7828] ;  /* 0x00782800010c7983 */ /* 0x000ee40000300a00 */
[----:B---3--:R-:W-:Y:S11]  /*5ccd0*/  HMMA.16816.F32 R16, R20, R12, R16 ;  /* 0x0000000c1410723c */ /* 0x008ff60000001810 */
[----:B------:R-:W-:Y:S11]  /*5cce0*/  @!UPT UIADD3 URZ, URZ, URZ, URZ ;  /* 0x0000003f3f3ff290 */ /* 0x000ff6000fffe03f */
[----:B------:R-:W-:Y:S01]  /*5ccf0*/  @!UPT UIADD3 URZ, URZ, URZ, URZ ;  /* 0x0000003f3f3ff290 */ /* 0x000fe2000fffe03f */
[----:B------:R0:W-:Y:S01]  /*5cd00*/  STL.64 [R1+0xec0], R16 ;  /* 0x000ec01001007387 */ /* 0x0001e20000100a00 */
[----:B------:R1:W-:Y:S03]  /*5cd10*/  STL.64 [R1+0xec8], R18 ;  /* 0x000ec81201007387 */ /* 0x0003e60000100a00 */
[----:B0-----:R-:W3:Y:S01]  /*5cd20*/  LDL.LU R16, [R1+0x12f0] ;  /* 0x0012f00001107983 */ /* 0x001ee20000300800 */
[----:B------:R-:W3:Y:S02]  /*5cd30*/  LDL.LU R17, [R1+0x12f4] ;  /* 0x0012f40001117983 */ /* 0x000ee40000300800 */
[----:B-1----:R-:W3:Y:S02]  /*5cd40*/  LDL.LU R18, [R1+0x12f8] ;  /* 0x0012f80001127983 */ /* 0x002ee40000300800 */
[----:B------:R-:W3:Y:S01]  /*5cd50*/  LDL.LU R19, [R1+0x12fc] ;  /* 0x0012fc0001137983 */ /* 0x000ee20000300800 */
[----:B--2---:R-:W-:Y:S01]  /*5cd60*/  STL.64 [R1+0x7728], R14 ;  /* 0x0077280e01007387 */ /* 0x004fe20000100a00 */
[----:B------:R0:W-:Y:S03]  /*5cd70*/  STL.64 [R1+0x7720], R12 ;  /* 0x0077200c01007387 */ /* 0x0001e60000100a00 */
[----:B0-----:R-:W2:Y:S04]  /*5cd80*/  LDL.64 R12, [R1+0x110] ;  /* 0x00011000010c7983 */ /* 0x001ea80000100a00 */
[----:B--2---:R0:W-:Y:S04]  /*5cd90*/  STL.64 [R1+0x77d0], R12 ;  /* 0x0077d00c01007387 */ /* 0x0041e80000100a00 */
[----:B0-----:R-:W2:Y:S01]  /*5cda0*/  LDL.LU R12, [R1+0x1930] ;  /* 0x00193000010c7983 */ /* 0x001ea20000300800 */
[----:B------:R-:W2:Y:S02]  /*5cdb0*/  LDL.LU R13, [R1+0x1934] ;  /* 0x00193400010d7983 */ /* 0x000ea40000300800 */
[----:B------:R-:W2:Y:S02]  /*5cdc0*/  LDL.LU R14, [R1+0x1938] ;  /* 0x00193800010e7983 */ /* 0x000ea40000300800 */
[----:B------:R-:W2:Y:S02]  /*5cdd0*/  LDL.LU R15, [R1+0x193c] ;  /* 0x00193c00010f7983 */ /* 0x000ea40000300800 */
[----:B--2---:R-:W-:Y:S01]  /*5cde0*/  STL.64 [R1+0x77e0], R14 ;  /* 0x0077e00e01007387 */ /* 0x004fe20000100a00 */
[----:B------:R0:W-:Y:S03]  /*5cdf0*/  STL.64 [R1+0x77d8], R12 ;  /* 0x0077d80c01007387 */ /* 0x0001e60000100a00 */
[----:B0-----:R-:W2:Y:S04]  /*5ce00*/  LDL.64 R12, [R1+0x130] ;  /* 0x00013000010c7983 */ /* 0x001ea80000100a00 */
[----:B--2---:R0:W-:Y:S02]  /*5ce10*/  STL.64 [R1+0x77f0], R12 ;  /* 0x0077f00c01007387 */ /* 0x0041e40000100a00 */
[----:B0-----:R-:W-:-:S02]  /*5ce20*/  IMAD.MOV.U32 R12, RZ, RZ, R7 ;  /* 0x000000ffff0c7224 */ /* 0x001fc400078e0007 */
[----:B------:R-:W-:-:S05]  /*5ce30*/  IMAD.MOV.U32 R13, RZ, RZ, R6 ;  /* 0x000000ffff0d7224 */ /* 0x000fca00078e0006 */
[----:B------:R4:W-:Y:S02]  /*5ce40*/  STL.64 [R1+0x7808], R12 ;  /* 0x0078080c01007387 */ /* 0x0009e40000100a00 */
[C---:B----4-:R-:W-:Y:S02]  /*5ce50*/  HMMA.16816.F32 R12, R20.reuse, R8, R24 ;  /* 0x00000008140c723c */ /* 0x050fe40000001818 */
[----:B------:R-:W2:Y:S11]  /*5ce60*/  LDL.LU R24, [R1+0x1970] ;  /* 0x0019700001187983 */ /* 0x000eb60000300800 */
[----:B------:R-:W-:Y:S10]  /*5ce70*/  @!UPT UIADD3 URZ, URZ, URZ, URZ ;  /* 0x0000003f3f3ff290 */ /* 0x000ff4000fffe03f */
[----:B------:R0:W-:Y:S01]  /*5ce80*/  STL.64 [R1+0xed0], R12 ;  /* 0x000ed00c01007387 */ /* 0x0001e20000100a00 */
[----:B------:R-:W-:Y:S02]  /*5ce90*/  STL.64 [R1+0xed8], R14 ;  /* 0x000ed80e01007387 */ /* 0x000fe40000100a00 */
[----:B------:R-:W2:Y:S02]  /*5cea0*/  LDL.LU R25, [R1+0x1974] ;  /* 0x0019740001197983 */ /* 0x000ea40000300800 */
[----:B------:R-:W2:Y:S01]  /*5ceb0*/  LDL.LU R26, [R1+0x1978] ;  /* 0x00197800011a7983 */ /* 0x000ea20000300800 */
[----:B------:R-:W2:Y:S04]  /*5cec0*/  LDL.LU R27, [R1+0x197c] ;  /* 0x00197c00011b7983 */ /* 0x000ea80000300800 */
[----:B0-----:R-:W4:Y:S01]  /*5ced0*/  LDL.64 R12, [R1+0x150] ;  /* 0x00015000010c7983 */ /* 0x001f220000100a00 */
[C---:B---3--:R-:W-:Y:S03]  /*5cee0*/  HMMA.16816.F32 R16, R20.reuse, R4, R16 ;  /* 0x000000041410723c */ /* 0x048fe60000001810 */
[----:B----4-:R0:W-:Y:S04]  /*5cef0*/  STL.64 [R1+0x7818], R12 ;  /* 0x0078180c01007387 */ /* 0x0101e80000100a00 */
[----:B0-----:R-:W2:Y:S01]  /*5cf00*/  LDL.64 R12, [R1+0x30] ;  /* 0x00003000010c7983 */ /* 0x001ea20000100a00 */
[----:B------:R-:W-:Y:S02]  /*5cf10*/  STL [R1+0x770c], R9 ;  /* 0x00770c0901007387 */ /* 0x000fe40000100800 */
[----:B------:R-:W-:Y:S02]  /*5cf20*/  STL [R1+0x7814], R11 ;  /* 0x0078140b01007387 */ /* 0x000fe40000100800 */
[----:B------:R0:W-:Y:S02]  /*5cf30*/  STL [R1+0x7810], R8 ;  /* 0x0078100801007387 */ /* 0x0001e40000100800 */
[----:B0-----:R-:W3:Y:S01]  /*5cf40*/  LDL.LU R8, [R1+0x1960] ;  /* 0x0019600001087983 */ /* 0x001ee20000300800 */
[----:B------:R-:W3:Y:S02]  /*5cf50*/  LDL.LU R9, [R1+0x1964] ;  /* 0x0019640001097983 */ /* 0x000ee40000300800 */
[----:B------:R-:W3:Y:S02]  /*5cf60*/  LDL.LU R10, [R1+0x1968] ;  /* 0x00196800010a7983 */ /* 0x000ee40000300800 */
[----:B------:R-:W3:Y:S01]  /*5cf70*/  LDL.LU R11, [R1+0x196c] ;  /* 0x00196c00010b7983 */ /* 0x000ee20000300800 */
[----:B------:R0:W-:Y:S04]  /*5cf80*/  STL.64 [R1+0x77e8], R4 ;  /* 0x0077e80401007387 */ /* 0x0001e80000100a00 */
[----:B0-----:R-:W4:Y:S01]  /*5cf90*/  LDL.LU R4, [R1+0x1940] ;  /* 0x0019400001047983 */ /* 0x001f220000300800 */
[----:B------:R-:W-:Y:S02]  /*5cfa0*/  STL.64 [R1+0xee0], R16 ;  /* 0x000ee01001007387 */ /* 0x000fe40000100a00 */
[----:B------:R-:W-:Y:S02]  /*5cfb0*/  STL.64 [R1+0xee8], R18 ;  /* 0x000ee81201007387 */ /* 0x000fe40000100a00 */
[----:B------:R-:W4:Y:S01]  /*5cfc0*/  LDL.LU R5, [R1+0x1944] ;  /* 0x0019440001057983 */ /* 0x000f220000300800 */
[----:B------:R-:W3:Y:S01]  /*5cfd0*/  LDL.LU R6, [R1+0x1948] ;  /* 0x0019480001067983 */ /* 0x000ee20000300800 */
[----:B------:R-:W3:Y:S03]  /*5cfe0*/  LDL.LU R7, [R1+0x194c] ;  /* 0x00194c0001077983 */ /* 0x000ee60000300800 */
[----:B------:R-:W0:Y:S01]  /*5cff0*/  LDSM.16.MT88.4 R16, [R2+0x8100] ;  /* 0x008100000210783b */ /* 0x000e220000004200 */
[----:B--2---:R-:W-:Y:S03]  /*5d000*/  HMMA.16816.F32 R24, R20, R12, R24 ;  /* 0x0000000c1418723c */ /* 0x004fe60000001818 */
[----:B---3--:R-:W-:Y:S01]  /*5d010*/  STL.64 [R1+0x7800], R6 ;  /* 0x0078000601007387 */ /* 0x008fe20000100a00 */
[----:B----4-:R1:W-:Y:S03]  /*5d020*/  STL.64 [R1+0x77f8], R4 ;  /* 0x0077f80401007387 */ /* 0x0103e60000100a00 */
[----:B-1----:R-:W2:Y:S01]  /*5d030*/  LDL.LU R4, [R1+0x1950] ;  /* 0x0019500001047983 */ /* 0x002ea20000300800 */
[----:B------:R-:W2:Y:S02]  /*5d040*/  LDL.LU R5, [R1+0x1954] ;  /* 0x0019540001057983 */ /* 0x000ea40000300800 */
[----:B------:R-:W2:Y:S02]  /*5d050*/  LDL.LU R6, [R1+0x1958] ;  /* 0x0019580001067983 */ /* 0x000ea40000300800 */
[----:B------:R-:W2:Y:S01]  /*5d060*/  LDL.LU R7, [R1+0x195c] ;  /* 0x00195c0001077983 */ /* 0x000ea20000300800 */
[----:B------:R-:W-:Y:S01]  /*5d070*/  STL [R1+0x7708], R2 ;  /* 0x0077080201007387 */ /* 0x000fe20000100800 */
[----:B0-----:R-:W-:Y:S02]  /*5d080*/  STL.64 [R1+0x7658], R18 ;  /* 0x0076581201007387 */ /* 0x001fe40000100a00 */
[----:B------:R0:W-:Y:S02]  /*5d090*/  STL.64 [R1+0x7650], R16 ;  /* 0x0076501001007387 */ /* 0x0001e40000100a00 */
[----:B0-----:R-:W-:-:S02]  /*5d0a0*/  IMAD.MOV.U32 R16, RZ, RZ, R28 ;  /* 0x000000ffff107224 */ /* 0x001fc400078e001c */
[----:B------:R-:W-:-:S05]  /*5d0b0*/  IMAD.MOV.U32 R17, RZ, RZ, R3 ;  /* 0x000000ffff117224 */ /* 0x000fca00078e0003 */
[----:B------:R0:W-:Y:S04]  /*5d0c0*/  STL.64 [R1+0x77a8], R16 ;  /* 0x0077a81001007387 */ /* 0x0001e80000100a00 */
[----:B0-----:R-:W3:Y:S01]  /*5d0d0*/  LDL.LU R16, [R1+0x1920] ;  /* 0x0019200001107983 */ /* 0x001ee20000300800 */
[----:B------:R-:W3:Y:S02]  /*5d0e0*/  LDL.LU R17, [R1+0x1924] ;  /* 0x0019240001117983 */ /* 0x000ee40000300800 */
[----:B------:R-:W3:Y:S02]  /*5d0f0*/  LDL.LU R18, [R1+0x1928] ;  /* 0x0019280001127983 */ /* 0x000ee40000300800 */
[----:B------:R-:W3:Y:S01]  /*5d100*/  LDL.LU R19, [R1+0x192c] ;  /* 0x00192c0001137983 */ /* 0x000ee20000300800 */
[----:B------:R0:W-:Y:S01]  /*5d110*/  STL.64 [R1+0xef0], R24 ;  /* 0x000ef01801007387 */ /* 0x0001e20000100a00 */
[----:B------:R1:W-:Y:S03]  /*5d120*/  STL.64 [R1+0xef8], R26 ;  /* 0x000ef81a01007387 */ /* 0x0003e60000100a00 */
[----:B0-----:R-:W4:Y:S01]  /*5d130*/  LDL.LU.64 R24, [R1+0x7820] ;  /* 0x0078200001187983 */ /* 0x001f220000300a00 */
[----:B-1----:R-:W-:-:S02]  /*5d140*/  IMAD.MOV.U32 R27, RZ, RZ, R12 ;  /* 0x000000ffff1b7224 */ /* 0x002fc400078e000c */
[----:B------:R-:W-:Y:S02]  /*5d150*/  IMAD.MOV.U32 R26, RZ, RZ, R13 ;  /* 0x000000ffff1a7224 */ /* 0x000fe400078e000d */
[----:B------:R-:W2:Y:S03]  /*5d160*/  LDL.LU.64 R12, [R1+0x7818] ;  /* 0x00781800010c7983 */ /* 0x000ea60000300a00 */
[----:B------:R-:W-:Y:S01]  /*5d170*/  STL.64 [R1+0x7790], R26 ;  /* 0x0077901a01007387 */ /* 0x000fe20000100a00 */
[----:B--2---:R-:W-:Y:S01]  /*5d180*/  HMMA.16816.F32 R8, R20, R12, R8 ;  /* 0x0000000c1408723c */ /* 0x004fe20000001808 */
[----:B----4-:R0:W-:Y:S01]  /*5d190*/  STL.64 [R1+0x7788], R24 ;  /* 0x0077881801007387 */ /* 0x0101e20000100a00 */
[----:B------:R-:W-:-:S03]  /*5d1a0*/  IMAD.MOV.U32 R2, RZ, RZ, R13 ;  /* 0x000000ffff027224 */ /* 0x000fc600078e000d */
[----:B0-----:R-:W2:Y:S11]  /*5d1b0*/  LDL.64 R24, [R1+0x120] ;  /* 0x0001200001187983 */ /* 0x001eb60000100a00 */
[----:B------:R-:W-:Y:S07]  /*5d1c0*/  @!UPT UIADD3 URZ, URZ, URZ, URZ ;  /* 0x0000003f3f3ff290 */ /* 0x000fee000fffe03f */
[----:B------:R0:W-:Y:S01]  /*5d1d0*/  STL.64 [R1+0xf00], R8 ;  /* 0x000f000801007387 */ /* 0x0001e20000100a00 */
[----:B------:R1:W-:Y:S02]  /*5d1e0*/  STL.64 [R1+0xf08], R10 ;  /* 0x000f080a01007387 */ /* 0x0003e40000100a00 */
[----:B0-----:R-:W-:Y:S01]  /*5d1f0*/  IMAD.MOV.U32 R9, RZ, RZ, R12 ;  /* 0x000000ffff097224 */ /* 0x001fe200078e000c */
[----:B-1----:R-:W4:Y:S01]  /*5d200*/  LDL.LU R11, [R1+0x7814] ;  /* 0x00781400010b7983 */ /* 0x002f220000300800 */
[----:B------:R-:W2:Y:S02]  /*5d210*/  LDL.LU R8, [R1+0x7810] ;  /* 0x0078100001087983 */ /* 0x000ea40000300800 */
[----:B------:R-:W2:Y:S02]  /*5d220*/  LDL.LU.64 R12, [R1+0x7808] ;  /* 0x00780800010c7983 */ /* 0x000ea40000300a00 */
[C---:B--2---:R-:W-:Y:S01]  /*5d230*/  HMMA.16816.F32 R12, R20.reuse, R12, R4 ;  /* 0x0000000c140c723c */ /* 0x044fe20000001804 */
[----:B------:R-:W2:Y:S01]  /*5d240*/  LDL.LU.64 R6, [R1+0x7800] ;  /* 0x0078000001067983 */ /* 0x000ea20000300a00 */
[----:B------:R-:W2:Y:S11]  /*5d250*/  LDL.LU.64 R4, [R1+0x77f8] ;  /* 0x0077f80001047983 */ /* 0x000eb60000300a00 */
[----:B------:R-:W-:Y:S10]  /*5d260*/  @!UPT UIADD3 URZ, URZ, URZ, URZ ;  /* 0x0000003f3f3ff290 */ /* 0x000ff4000fffe03f */
[----:B------:R0:W-:Y:S01]  /*5d270*/  STL.64 [R1+0xf10], R12 ;  /* 0x000f100c01007387 */ /* 0x0001e20000100a00 */
[----:B------:R-:W-:Y:S03]  /*5d280*/  STL.64 [R1+0xf18], R14 ;  /* 0x000f180e01007387 */ /* 0x000fe60000100a00 */
[----:B0-----:R-:W2:Y:S02]  /*5d290*/  LDL.LU.64 R12, [R1+0x77f0] ;  /* 0x0077f000010c7983 */ /* 0x001ea40000300a00 */
        /* <DEDUP_REMOVED lines=8> */
[----:B------:R-:W2:Y:S02]  /*5d320*/  LDL.LU.64 R12, [R1+0x77d8] ;  /* 0x0077d800010c7983 */ /* 0x000ea40000300a00 */
[----:B--2---:R-:W-:Y:S11]  /*5d330*/  HMMA.16816.F32 R12, R20, R24, R12 ;  /* 0x00000018140c723c */ /* 0x004ff6000000180c */
[----:B------:R-:W-:Y:S11]  /*5d340*/  @!UPT UIADD3 URZ, URZ, URZ, URZ ;  /* 0x0000003f3f3ff290 */ /* 0x000ff6000fffe03f */
[----:B------:R-:W-:Y:S01]  /*5d350*/  @!UPT UIADD3 URZ, URZ, URZ, URZ ;  /* 0x0000003f3f3ff290 */ /* 0x000fe2000fffe03f */
[----:B------:R0:W-:Y:S01]  /*5d360*/  STL.64 [R1+0xf30], R12 ;  /* 0x000f300c01007387 */ /* 0x0001e20000100a00 */
[----:B------:R-:W-:Y:S03]  /*5d370*/  STL.64 [R1+0xf38], R14 ;  /* 0x000f380e01007387 */ /* 0x000fe60000100a00 */
[----:B0-----:R-:W3:Y:S01]  /*5d380*/  LDL.LU.64 R12, [R1+0x77d0] ;  /* 0x0077d000010c7983 */ /* 0x001ee20000300a00 */
[----:B------:R-:W-:Y:S02]  /*5d390*/  IMAD.MOV.U32 R10, RZ, RZ, R24 ;  /* 0x000000ffff0a7224 */ /* 0x000fe400078e0018 */
[----:B------:R-:W-:-:S03]  /*5d3a0*/  IMAD.MOV.U32 R7, RZ, RZ, R25 ;  /* 0x000000ffff077224 */ /* 0x000fc600078e0019 */
[----:B------:R-:W-:Y:S01]  /*5d3b0*/  STL [R1+0x77c8], R10 ;  /* 0x0077c80a01007387 */ /* 0x000fe20000100800 */
[----:B------:R-:W-:Y:S02]  /*5d3c0*/  STL.64 [R1+0x77c0], R8 ;  /* 0x0077c00801007387 */ /* 0x000fe40000100a00 */
[----:B------:R-:W-:Y:S02]  /*5d3d0*/  STL.64 [R1+0x7700], R6 ;  /* 0x0077000601007387 */ /* 0x000fe40000100a00 */
[----:B------:R3:W-:Y:S02]  /*5d3e0*/  STL.64 [R1+0x76f8], R4 ;  /* 0x0076f80401007387 */ /* 0x0007e40000100a00 */
[----:B---3--:R-:W-:Y:S01]  /*5d3f0*/  HMMA.16816.F32 R4, R20, R12, R16 ;  /* 0x0000000c1404723c */ /* 0x008fe20000001810 */
[----:B------:R-:W-:Y:S11]  /*5d400*/  IMAD.MOV.U32 R29, RZ, RZ, R12 ;  /* 0x000000ffff1d7224 */ /* 0x000ff600078e000c */
[----:B------:R-:W-:Y:S11]  /*5d410*/  @!UPT UIADD3 URZ, URZ, URZ, URZ ;  /* 0x0000003f3f3ff290 */ /* 0x000ff6000fffe03f */
[----:B------:R0:W-:Y:S01]  /*5d420*/  STL.64 [R1+0xf40], R4 ;  /* 0x000f400401007387 */ /* 0x0001e20000100a00 */
[----:B------:R1:W-:Y:S02]  /*5d430*/  STL.64 [R1+0xf48], R6 ;  /* 0x000f480601007387 */ /* 0x0003e40000100a00 */
[----:B------:R-:W2:Y:S02]  /*5d440*/  LDL R12, [R1] ;  /* 0x00000000010c7983 */ /* 0x000ea40000100800 */
[----:B------:R-:W-:Y:S02]  /*5d450*/  IMAD.MOV.U32 R28, RZ, RZ, R13 ;  /* 0x000000ffff1c7224 */ /* 0x000fe400078e000d */
[----:B------:R-:W-:Y:S02]  /*5d460*/  IMAD.MOV.U32 R13, RZ, RZ, R0 ;  /* 0x000000ffff0d7224 */ /* 0x000fe400078e0000 */
[----:B------:R-:W3:Y:S04]  /*5d470*/  LDL.LU R0, [R1+0x77cc] ;  /* 0x0077cc0001007983 */ /* 0x000ee80000300800 */
[----:B--2---:R2:W-:Y:S01]  /*5d480*/  STL.64 [R1+0x7740], R12 ;  /* 0x0077400c01007387 */ /* 0x0045e20000100a00 */
[----:B0-----:R-:W3:Y:S02]  /*5d490*/  LDL.LU R4, [R1+0x1220] ;  /* 0x0012200001047983 */ /* 0x001ee40000300800 */
[----:B------:R-:W3:Y:S02]  /*5d4a0*/  LDL.LU R5, [R1+0x1224] ;  /* 0x0012240001057983 */ /* 0x000ee40000300800 */
[----:B-1----:R-:W3:Y:S01]  /*5d4b0*/  LDL.LU R6, [R1+0x1228] ;  /* 0x0012280001067983 */ /* 0x002ee20000300800 */
[----:B------:R-:W3:Y:S04]  /*5d4c0*/  LDL.LU R7, [R1+0x122c] ;  /* 0x00122c0001077983 */ /* 0x000ee80000300800 */
[----:B--2---:R-:W2:Y:S01]  /*5d4d0*/  LDL R12, [R1+0x10] ;  /* 0x00001000010c7983 */ /* 0x004ea20000100800 */
[----:B----4-:R-:W-:-:S05]  /*5d4e0*/  IMAD.MOV.U32 R13, RZ, RZ, R11 ;  /* 0x000000ffff0d7224 */ /* 0x010fca00078e000b */
[----:B--2---:R-:W-:Y:S01]  /*5d4f0*/  STL.64 [R1+0x7758], R12 ;  /* 0x0077580c01007387 */ /* 0x004fe20000100a00 */
[----:B---3--:R-:W-:Y:S02]  /*5d500*/  STL.64 [R1+0x7718], R6 ;  /* 0x0077180601007387 */ /* 0x008fe40000100a00 */
        /* <DEDUP_REMOVED lines=13> */
[----:B------:R-:W3:Y:S01]  /*5d5e0*/  LDL.LU R8, [R1+0x1910] ;  /* 0x0019100001087983 */ /* 0x000ee20000300800 */
[----:B------:R-:W3:Y:S02]  /*5d5f0*/  LDL.LU R9, [R1+0x1914] ;  /* 0x0019140001097983 */ /* 0x000ee40000300800 */
[----:B------:R-:W3:Y:S02]  /*5d600*/  LDL.LU R10, [R1+0x1918] ;  /* 0x00191800010a7983 */ /* 0x000ee40000300800 */
[----:B------:R-:W3:Y:S01]  /*5d610*/  LDL.LU R11, [R1+0x191c] ;  /* 0x00191c00010b7983 */ /* 0x000ee20000300800 */
[----:B--2---:R-:W-:Y:S01]  /*5d620*/  STL.64 [R1+0x77b8], R18 ;  /* 0x0077b81201007387 */ /* 0x004fe20000100a00 */
[----:B------:R0:W-:Y:S03]  /*5d630*/  STL.64 [R1+0x77b0], R16 ;  /* 0x0077b01001007387 */ /* 0x0001e60000100a00 */
[----:B0-----:R-:W2:Y:S01]  /*5d640*/  LDL.64 R16, [R1+0x100] ;  /* 0x0001000001107983 */ /* 0x001ea20000100a00 */
[----:B------:R-:W-:Y:S02]  /*5d650*/  STL.64 [R1+0x77a0], R26 ;  /* 0x0077a01a01007387 */ /* 0x000fe40000100a00 */
[----:B----4-:R0:W-:Y:S02]  /*5d660*/  STL.64 [R1+0x7798], R24 ;  /* 0x0077981801007387 */ /* 0x0101e40000100a00 */
[----:B------:R-:W4:Y:S02]  /*5d670*/  LDL R12, [R1+0x20] ;  /* 0x00002000010c7983 */ /* 0x000f240000100800 */
[----:B------:R-:W-:Y:S01]  /*5d680*/  IMAD.MOV.U32 R13, RZ, RZ, R0 ;  /* 0x000000ffff0d7224 */ /* 0x000fe200078e0000 */
[----:B0-----:R-:W2:Y:S04]  /*5d690*/  LDL.64 R24, [R1+0xf0] ;  /* 0x0000f00001187983 */ /* 0x001ea80000100a00 */
[----:B----4-:R0:W-:Y:S04]  /*5d6a0*/  STL.64 [R1+0x7780], R12 ;  /* 0x0077800c01007387 */ /* 0x0101e80000100a00 */
[----:B0-----:R-:W4:Y:S01]  /*5d6b0*/  LDL.LU R12, [R1+0x12e0] ;  /* 0x0012e000010c7983 */ /* 0x001f220000300800 */
[----:B------:R-:W4:Y:S02]  /*5d6c0*/  LDL.LU R13, [R1+0x12e4] ;  /* 0x0012e400010d7983 */ /* 0x000f240000300800 */
[----:B------:R-:W4:Y:S02]  /*5d6d0*/  LDL.LU R14, [R1+0x12e8] ;  /* 0x0012e800010e7983 */ /* 0x000f240000300800 */
[----:B------:R-:W4:Y:S01]  /*5d6e0*/  LDL.LU R15, [R1+0x12ec] ;  /* 0x0012ec00010f7983 */ /* 0x000f220000300800 */
[----:B---3--:R-:W-:Y:S01]  /*5d6f0*/  STL.64 [R1+0x7738], R6 ;  /* 0x0077380601007387 */ /* 0x008fe20000100a00 */
[----:B------:R0:W-:Y:S03]  /*5d700*/  STL.64 [R1+0x7730], R4 ;  /* 0x0077300401007387 */ /* 0x0001e60000100a00 */
[----:B0-----:R-:W3:Y:S01]  /*5d710*/  LDL.LU R4, [R1+0x1240] ;  /* 0x0012400001047983 */ /* 0x001ee20000300800 */
[----:B------:R-:W3:Y:S02]  /*5d720*/  LDL.LU R5, [R1+0x1244] ;  /* 0x0012440001057983 */ /* 0x000ee40000300800 */
[----:B------:R-:W3:Y:S02]  /*5d730*/  LDL.LU R6, [R1+0x1248] ;  /* 0x0012480001067983 */ /* 0x000ee40000300800 */
[----:B------:R-:W3:Y:S01]  /*5d740*/  LDL.LU R7, [R1+0x124c] ;  /* 0x00124c0001077983 */ /* 0x000ee20000300800 */
[----:B--2---:R-:W-:Y:S01]  /*5d750*/  HMMA.16816.F32 R8, R20, R16, R8 ;  /* 0x000000101408723c */ /* 0x004fe20000001808 */
[----:B---3--:R-:W-:Y:S01]  /*5d760*/  STL.64 [R1+0x7750], R6 ;  /* 0x0077500601007387 */ /* 0x008fe20000100a00 */
[----:B------:R0:W-:Y:S03]  /*5d770*/  STL.64 [R1+0x7748], R4 ;  /* 0x0077480401007387 */ /* 0x0001e60000100a00 */
[----:B0-----:R-:W2:Y:S01]  /*5d780*/  LDL.LU R4, [R1+0x1250] ;  /* 0x0012500001047983 */ /* 0x001ea20000300800 */
[----:B------:R-:W2:Y:S02]  /*5d790*/  LDL.LU R5, [R1+0x1254] ;  /* 0x0012540001057983 */ /* 0x000ea40000300800 */
[----:B------:R-:W3:Y:S02]  /*5d7a0*/  LDL.LU R6, [R1+0x1258] ;  /* 0x0012580001067983 */ /* 0x000ee40000300800 */
[----:B------:R-:W3:Y:S02]  /*5d7b0*/  LDL.LU R7, [R1+0x125c] ;  /* 0x00125c0001077983 */ /* 0x000ee40000300800 */
[----:B------:R-:W-:Y:S01]  /*5d7c0*/  IMAD.MOV.U32 R0, RZ, RZ, R17 ;  /* 0x000000ffff007224 */ /* 0x000fe200078e0011 */
[----:B---3--:R-:W-:Y:S01]  /*5d7d0*/  STL.64 [R1+0x7768], R6 ;  /* 0x0077680601007387 */ /* 0x008fe20000100a00 */
[----:B--2---:R0:W-:Y:S03]  /*5d7e0*/  STL.64 [R1+0x7760], R4 ;  /* 0x0077600401007387 */ /* 0x0041e60000100a00 */
[----:B0-----:R-:W2:Y:S01]  /*5d7f0*/  LDL.LU R4, [R1+0x1260] ;  /* 0x0012600001047983 */ /* 0x001ea20000300800 */
[----:B------:R-:W2:Y:S02]  /*5d800*/  LDL.LU R5, [R1+0x1264] ;  /* 0x0012640001057983 */ /* 0x000ea40000300800 */
[----:B------:R-:W2:Y:S02]  /*5d810*/  LDL.LU R6, [R1+0x1268] ;  /* 0x0012680001067983 */ /* 0x000ea40000300800 */
[----:B------:R-:W2:Y:S01]  /*5d820*/  LDL.LU R7, [R1+0x126c] ;  /* 0x00126c0001077983 */ /* 0x000ea20000300800 */
[----:B------:R-:W-:Y:S01]  /*5d830*/  STL.64 [R1+0xf50], R8 ;  /* 0x000f500801007387 */ /* 0x000fe20000100a00 */
[----:B------:R0:W-:Y:S03]  /*5d840*/  STL.64 [R1+0xf58], R10 ;  /* 0x000f580a01007387 */ /* 0x0001e60000100a00 */
[----:B0-----:R-:W3:Y:S01]  /*5d850*/  LDL.LU R10, [R1+0x77c8] ;  /* 0x0077c800010a7983 */ /* 0x001ee20000300800 */
[----:B------:R-:W2:Y:S02]  /*5d860*/  LDL.LU.64 R8, [R1+0x77c0] ;  /* 0x0077c00001087983 */ /* 0x000ea40000300a00 */
[----:B------:R-:W-:-:S02]  /*5d870*/  IMAD.MOV.U32 R11, RZ, RZ, R16 ;  /* 0x000000ffff0b7224 */ /* 0x000fc400078e0010 */
[----:B------:R-:W2:Y:S01]  /*5d880*/  LDL.LU.64 R18, [R1+0x77b8] ;  /* 0x0077b80001127983 */ /* 0x000ea20000300a00 */
[----:B------:R-:W2:Y:S02]  /*5d890*/  LDL.LU.64 R16, [R1+0x77b0] ;  /* 0x0077b00001107983 */ /* 0x000ea40000300a00 */
[C---:B--2---:R-:W-:Y:S11]  /*5d8a0*/  HMMA.16816.F32 R16, R20.reuse, R24, R16 ;  /* 0x000000181410723c */ /* 0x044ff60000001810 */
[----:B------:R-:W-:Y:S11]  /*5d8b0*/  @!UPT UIADD3 URZ, URZ, URZ, URZ ;  /* 0x0000003f3f3ff290 */ /* 0x000ff6000fffe03f */
[----:B------:R-:W-:Y:S01]  /*5d8c0*/  @!UPT UIADD3 URZ, URZ, URZ, URZ ;  /* 0x0000003f3f3ff290 */ /* 0x000fe2000fffe03f */
[----:B------:R0:W-:Y:S01]  /*5d8d0*/  STL.64 [R1+0xf60], R16 ;  /* 0x000f601001007387 */ /* 0x0001e20000100a00 */
[----:B------:R1:W-:Y:S03]  /*5d8e0*/  STL.64 [R1+0xf68], R18 ;  /* 0x000f681201007387 */ /* 0x0003e60000100a00 */
[----:B0-----:R-:W2:Y:S01]  /*5d8f0*/  LDL.LU.64 R16, [R1+0x77a8] ;  /* 0x0077a80001107983 */ /* 0x001ea20000300a00 */
[----:B-1----:R-:W-:Y:S02]  /*5d900*/  IMAD.MOV.U32 R19, RZ, RZ, R24 ;  /* 0x000000ffff137224 */ /* 0x002fe400078e0018 */
[----:B------:R-:W-:Y:S02]  /*5d910*/  IMAD.MOV.U32 R18, RZ, RZ, R25 ;  /* 0x000000ffff127224 */ /* 0x000fe400078e0019 */
[----:B------:R-:W2:Y:S01]  /*5d920*/  LDL.LU.64 R26, [R1+0x77a0] ;  /* 0x0077a000011a7983 */ /* 0x000ea20000300a00 */
        /* <DEDUP_REMOVED lines=8> */
[----:B------:R2:W-:Y:S02]  /*5d9b0*/  STL.64 [R1+0x7668], R16 ;  /* 0x0076681001007387 */ /* 0x0005e40000100a00 */
[----:B------:R0:W-:Y:S01]  /*5d9c0*/  STL.64 [R1+0x76e8], R18 ;  /* 0x0076e81201007387 */ /* 0x0001e20000100a00 */
[----:B----4-:R-:W-:Y:S01]  /*5d9d0*/  HMMA.16816.F32 R20, R20, R24, R12 ;  /* 0x000000181414723c */ /* 0x010fe2000000180c */
[----:B------:R-:W4:Y:S01]  /*5d9e0*/  LDL.LU.64 R12, [R1+0x7780] ;  /* 0x00778000010c7983 */ /* 0x000f220000300a00 */
[----:B--2---:R-:W-:-:S02]  /*5d9f0*/  IMAD.MOV.U32 R16, RZ, RZ, R27 ;  /* 0x000000ffff107224 */ /* 0x004fc400078e001b */
[----:B------:R-:W-:Y:S02]  /*5da00*/  IMAD.MOV.U32 R17, RZ, RZ, R26 ;  /* 0x000000ffff117224 */ /* 0x000fe400078e001a */
[----:B0-----:R-:W-:Y:S02]  /*5da10*/  IMAD.MOV.U32 R19, RZ, RZ, R24 ;  /* 0x000000ffff137224 */ /* 0x001fe400078e0018 */
[----:B------:R-:W-:Y:S11]  /*5da20*/  IMAD.MOV.U32 R18, RZ, RZ, R25 ;  /* 0x000000ffff127224 */ /* 0x000ff600078e0019 */
[----:B------:R-:W-:Y:S04]  /*5da30*/  @!UPT UIADD3 URZ, URZ, URZ, URZ ;  /* 0x0000003f3f3ff290 */ /* 0x000fe8000fffe03f */
[----:B------:R0:W-:Y:S01]  /*5da40*/  STL.64 [R1+0xf70], R20 ;  /* 0x000f701401007387 */ /* 0x0001e20000100a00 */
[----:B------:R1:W-:Y:S02]  /*5da50*/  STL.64 [R1+0xf78], R22 ;  /* 0x000f781601007387 */ /* 0x0003e40000100a00 */
[----:B------:R-:W4:Y:S02]  /*5da60*/  LDL.LU.64 R26, [R1+0x7778] ;  /* 0x00777800011a7983 */ /* 0x000f240000300a00 */
[----:B------:R-:W4:Y:S01]  /*5da70*/  LDL.LU.64 R24, [R1+0x7770] ;  /* 0x0077700001187983 */ /* 0x000f220000300a00 */
[----:B0-----:R-:W2:Y:S01]  /*5da80*/  LDL.LU R20, [R1+0x1210] ;  /* 0x0012100001147983 */ /* 0x001ea20000300800 */
[----:B------:R-:W2:Y:S02]  /*5da90*/  LDL.LU R21, [R1+0x1214] ;  /* 0x0012140001157983 */ /* 0x000ea40000300800 */
[----:B-1----:R-:W2:Y:S02]  /*5daa0*/  LDL.LU R22, [R1+0x1218] ;  /* 0x0012180001167983 */ /* 0x002ea40000300800 */
[----:B------:R-:W2:Y:S01]  /*5dab0*/  LDL.LU R23, [R1+0x121c] ;  /* 0x00121c0001177983 */ /* 0x000ea20000300800 */
        /* <DEDUP_REMOVED lines=20> */
[----:B0-----:R-:W2:Y:S01]  /*5dc00*/  LDL.LU.64 R14, [R1+0x7728] ;  /* 0x00772800010e7983 */ /* 0x001ea20000300a00 */
[----:B------:R-:W4:Y:S02]  /*5dc10*/  LDL.LU.64 R12, [R1+0x7720] ;  /* 0x00772000010c7983 */ /* 0x000f240000300a00 */
[----:B----4-:R-:W-:Y:S11]  /*5dc20*/  HMMA.16816.F32 R4, R24, R12, R4 ;  /* 0x0000000c1804723c */ /* 0x010ff60000001804 */
[----:B------:R-:W-:Y:S11]  /*5dc30*/  @!UPT UIADD3 URZ, URZ, URZ, URZ ;  /* 0x0000003f3f3ff290 */ /* 0x000ff6000fffe03f */
[----:B------:R-:W-:Y:S01]  /*5dc40*/  @!UPT UIADD3 URZ, URZ, URZ, URZ ;  /* 0x0000003f3f3ff290 */ /* 0x000fe2000fffe03f */
[----:B------:R-:W-:Y:S01]  /*5dc50*/  STL.64 [R1+0xfc0], R4 ;  /* 0x000fc00401007387 */ /* 0x000fe20000100a00 */
[----:B------:R0:W-:Y:S03]  /*5dc60*/  STL.64 [R1+0xfc8], R6 ;  /* 0x000fc80601007387 */ /* 0x0001e60000100a00 */
[----:B0-----:R-:W4:Y:S01]  /*5dc70*/  LDL.LU.64 R6, [R1+0x7718] ;  /* 0x0077180001067983 */ /* 0x001f220000300a00 */
[----:B------:R-:W4:Y:S02]  /*5dc80*/  LDL.LU.64 R4, [R1+0x7710] ;  /* 0x0077100001047983 */ /* 0x000f240000300a00 */
[----:B--2---:R-:W-:Y:S02]  /*5dc90*/  STL.64 [R1+0x7620], R14 ;  /* 0x0076200e01007387 */ /* 0x004fe40000100a00 */
[----:B------:R0:W-:Y:S02]  /*5dca0*/  STL.64 [R1+0x7618], R12 ;  /* 0x0076180c01007387 */ /* 0x0001e40000100a00 */
[----:B0-----:R-:W-:-:S02]  /*5dcb0*/  IMAD.MOV.U32 R12, RZ, RZ, R9 ;  /* 0x000000ffff0c7224 */ /* 0x001fc400078e0009 */
[----:B------:R-:W4:Y:S01]  /*5dcc0*/  LDL.LU R9, [R1+0x770c] ;  /* 0x00770c0001097983 */ /* 0x000f220000300800 */
[----:B------:R-:W-:Y:S02]  /*5dcd0*/  IMAD.MOV.U32 R13, RZ, RZ, R2 ;  /* 0x000000ffff0d7224 */ /* 0x000fe400078e0002 */
[----:B------:R-:W2:Y:S03]  /*5dce0*/  LDL.LU R2, [R1+0x7708] ;  /* 0x0077080001027983 */ /* 0x000ea60000300800 */
        /* <DEDUP_REMOVED lines=10> */
[----:B0-----:R-:W4:Y:S01]  /*5dd90*/  LDL.LU.64 R6, [R1+0x7700] ;  /* 0x0077000001067983 */ /* 0x001f220000300a00 */
[----:B------:R-:W2:Y:S02]  /*5dda0*/  LDL.LU.64 R4, [R1+0x76f8] ;  /* 0x0076f80001047983 */ /* 0x000ea40000300a00 */
[----:B------:R-:W-:Y:S02]  /*5ddb0*/  STL [R1+0x76e0], R11 ;  /* 0x0076e00b01007387 */ /* 0x000fe40000100800 */
[----:B------:R-:W-:Y:S01]  /*5ddc0*/  STL.64 [R1+0x76d8], R8 ;  /* 0x0076d80801007387 */ /* 0x000fe20000100a00 */
[----:B--2---:R-:W-:Y:S01]  /*5ddd0*/  HMMA.16816.F32 R20, R24, R4, R20 ;  /* 0x000000041814723c */ /* 0x004fe20000001814 */
        /* <DEDUP_REMOVED lines=8> */
[----:B------:R-:W-:-:S05]  /*5de60*/  IMAD.MOV.U32 R21, RZ, RZ, R18 ;  /* 0x000000ffff157224 */ /* 0x000fca00078e0012 */
[----:B------:R0:W-:Y:S01]  /*5de70*/  STL.64 [R1+0x7660], R20 ;  /* 0x0076601401007387 */ /* 0x0001e20000100a00 */
[C---:B------:R-:W-:Y:S03]  /*5de80*/  HMMA.16816.F32 R16, R24.reuse, R16, R12 ;  /* 0x000000101810723c */ /* 0x040fe6000000180c */
[----:B0-----:R-:W2:Y:S01]  /*5de90*/  LDL.LU R20, [R1+0x1840] ;  /* 0x0018400001147983 */ /* 0x001ea20000300800 */
[----:B------:R-:W2:Y:S02]  /*5dea0*/  LDL.LU R21, [R1+0x1844] ;  /* 0x0018440001157983 */ /* 0x000ea40000300800 */
[----:B------:R-:W2:Y:S02]  /*5deb0*/  LDL.LU R22, [R1+0x1848] ;  /* 0x0018480001167983 */ /* 0x000ea40000300800 */
[----:B------:R-:W2:Y:S01]  /*5dec0*/  LDL.LU R23, [R1+0x184c] ;  /* 0x00184c0001177983 */ /* 0x000ea20000300800 */
[----:B------:R-:W2:Y:S11]  /*5ded0*/  LDL.LU.64 R12, [R1+0x76f0] ;  /* 0x0076f000010c7983 */ /* 0x000eb60000300a00 */
[----:B------:R-:W-:Y:S03]  /*5dee0*/  @!UPT UIADD3 URZ, URZ, URZ, URZ ;  /* 0x0000003f3f3ff290 */ /* 0x000fe6000fffe03f */
[----:B------:R-:W-:Y:S01]  /*5def0*/  STL.64 [R1+0xff0], R16 ;  /* 0x000ff01001007387 */ /* 0x000fe20000100a00 */
[----:B------:R0:W-:Y:S03]  /*5df00*/  STL.64 [R1+0xff8], R18 ;  /* 0x000ff81201007387 */ /* 0x0001e60000100a00 */
[----:B0-----:R-:W3:Y:S01]  /*5df10*/  LDL.LU.64 R18, [R1+0x76e8] ;  /* 0x0076e80001127983 */ /* 0x001ee20000300a00 */
[----:B--2---:R-:W-:Y:S03]  /*5df20*/  HMMA.16816.F32 R12, R24, R12, R20 ;  /* 0x0000000c180c723c */ /* 0x004fe60000001814 */
[----:B------:R-:W2:Y:S11]  /*5df30*/  LDL.LU R20, [R1+0x17d0] ;  /* 0x0017d00001147983 */ /* 0x000eb60000300800 */
[----:B------:R-:W-:Y:S09]  /*5df40*/  @!UPT UIADD3 URZ, URZ, URZ, URZ ;  /* 0x0000003f3f3ff290 */ /* 0x000ff2000fffe03f */
[----:B------:R-:W-:Y:S01]  /*5df50*/  STL.64 [R1+0x1000], R12 ;  /* 0x0010000c01007387 */ /* 0x000fe20000100a00 */
[----:B------:R-:W-:Y:S02]  /*5df60*/  STL.64 [R1+0x1008], R14 ;  /* 0x0010080e01007387 */ /* 0x000fe40000100a00 */
[----:B------:R-:W2:Y:S02]  /*5df70*/  LDL.LU R21, [R1+0x17d4] ;  /* 0x0017d40001157983 */ /* 0x000ea40000300800 */
[----:B------:R-:W2:Y:S01]  /*5df80*/  LDL.LU R22, [R1+0x17d8] ;  /* 0x0017d80001167983 */ /* 0x000ea20000300800 */
[----:B------:R-:W2:Y:S01]  /*5df90*/  LDL.LU R23, [R1+0x17dc] ;  /* 0x0017dc0001177983 */ /* 0x000ea20000300800 */
[----:B---3--:R-:W-:Y:S02]  /*5dfa0*/  IMAD.MOV.U32 R16, RZ, RZ, R19 ;  /* 0x000000ffff107224 */ /* 0x008fe400078e0013 */
[----:B------:R-:W-:Y:S01]  /*5dfb0*/  IMAD.MOV.U32 R17, RZ, RZ, R18 ;  /* 0x000000ffff117224 */ /* 0x000fe200078e0012 */
[----:B--2---:R-:W-:Y:S01]  /*5dfc0*/  STL.64 [R1+0x7678], R22 ;  /* 0x0076781601007387 */ /* 0x004fe20000100a00 */
[----:B------:R-:W-:Y:S03]  /*5dfd0*/  STL.64 [R1+0x7670], R20 ;  /* 0x0076701401007387 */ /* 0x000fe60000100a00 */
[----:B------:R0:W-:Y:S02]  /*5dfe0*/  STL.64 [R1+0x7680], R16 ;  /* 0x0076801001007387 */ /* 0x0001e40000100a00 */
[----:B0-----:R-:W2:Y:S01]  /*5dff0*/  LDL.LU R16, [R1+0x17f0] ;  /* 0x0017f00001107983 */ /* 0x001ea20000300800 */
[----:B------:R-:W2:Y:S02]  /*5e000*/  LDL.LU R17, [R1+0x17f4] ;  /* 0x0017f40001117983 */ /* 0x000ea40000300800 */
[----:B------:R-:W3:Y:S02]  /*5e010*/  LDL.LU R18, [R1+0x17f8] ;  /* 0x0017f80001127983 */ /* 0x000ee40000300800 */
[----:B------:R-:W3:Y:S02]  /*5e020*/  LDL.LU R19, [R1+0x17fc] ;  /* 0x0017fc0001137983 */ /* 0x000ee40000300800 */
[----:B---3--:R-:W-:Y:S01]  /*5e030*/  STL.64 [R1+0x7690], R18 ;  /* 0x0076901201007387 */ /* 0x008fe20000100a00 */
[----:B--2---:R0:W-:Y:S02]  /*5e040*/  STL.64 [R1+0x7688], R16 ;  /* 0x0076881001007387 */ /* 0x0041e40000100a00 */
[----:B0-----:R-:W-:-:S02]  /*5e050*/  IMAD.MOV.U32 R16, RZ, RZ, R29 ;  /* 0x000000ffff107224 */ /* 0x001fc400078e001d */
[----:B------:R-:W-:-:S05]  /*5e060*/  IMAD.MOV.U32 R17, RZ, RZ, R28 ;  /* 0x000000ffff117224 */ /* 0x000fca00078e001c */
[----:B------:R0:W-:Y:S01]  /*5e070*/  STL.64 [R1+0x76a8], R16 ;  /* 0x0076a81001007387 */ /* 0x0001e20000100a00 */
[----:B------:R-:W2:Y:S02]  /*5e080*/  LDL.LU R8, [R1+0x1830] ;  /* 0x0018300001087983 */ /* 0x000ea40000300800 */
[----:B------:R-:W2:Y:S02]  /*5e090*/  LDL.LU R9, [R1+0x1834] ;  /* 0x0018340001097983 */ /* 0x000ea40000300800 */
[----:B0-----:R-:W-:Y:S02]  /*5e0a0*/  IMAD.MOV.U32 R16, RZ, RZ, R10 ;  /* 0x000000ffff107224 */ /* 0x001fe400078e000a */
[----:B----4-:R-:W-:Y:S01]  /*5e0b0*/  IMAD.MOV.U32 R17, RZ, RZ, R7 ;  /* 0x000000ffff117224 */ /* 0x010fe200078e0007 */
[----:B------:R-:W2:Y:S01]  /*5e0c0*/  LDL.LU R10, [R1+0x1838] ;  /* 0x00183800010a7983 */ /* 0x000ea20000300800 */
[----:B------:R-:W2:Y:S03]  /*5e0d0*/  LDL.LU R11, [R1+0x183c] ;  /* 0x00183c00010b7983 */ /* 0x000ea60000300800 */
[----:B------:R-:W-:Y:S01]  /*5e0e0*/  STL.64 [R1+0x76c0], R16 ;  /* 0x0076c01001007387 */ /* 0x000fe20000100a00 */
[----:B------:R-:W3:Y:S02]  /*5e0f0*/  LDL.LU R20, [R1+0x17e0] ;  /* 0x0017e00001147983 */ /* 0x000ee40000300800 */
[----:B------:R-:W3:Y:S02]  /*5e100*/  LDL.LU R21, [R1+0x17e4] ;  /* 0x0017e40001157983 */ /* 0x000ee40000300800 */
[----:B------:R-:W4:Y:S01]  /*5e110*/  LDL.LU R22, [R1+0x17e8] ;  /* 0x0017e80001167983 */ /* 0x000f220000300800 */
[----:B------:R-:W4:Y:S04]  /*5e120*/  LDL.LU R23, [R1+0x17ec] ;  /* 0x0017ec0001177983 */ /* 0x000f280000300800 */
        /* <DEDUP_REMOVED lines=11> */
[----:B------:R-:W4:Y:S02]  /*5e1e0*/  LDL.LU R23, [R1+0x181c] ;  /* 0x00181c0001177983 */ /* 0x000f240000300800 */
[----:B------:R-:W-:Y:S01]  /*5e1f0*/  IMAD.MOV.U32 R16, RZ, RZ, R6 ;  /* 0x000000ffff107224 */ /* 0x000fe200078e0006 */
[----:B----4-:R-:W-:Y:S01]  /*5e200*/  STL.64 [R1+0x76d0], R22 ;  /* 0x0076d01601007387 */ /* 0x010fe20000100a00 */
[----:B---3--:R0:W-:Y:S03]  /*5e210*/  STL.64 [R1+0x76c8], R20 ;  /* 0x0076c81401007387 */ /* 0x0081e60000100a00 */
[----:B0-----:R-:W3:Y:S01]  /*5e220*/  LDL.LU R20, [R1+0x1820] ;  /* 0x0018200001147983 */ /* 0x001ee20000300800 */
[----:B------:R-:W3:Y:S02]  /*5e230*/  LDL.LU R21, [R1+0x1824] ;  /* 0x0018240001157983 */ /* 0x000ee40000300800 */
[----:B------:R-:W3:Y:S02]  /*5e240*/  LDL.LU R22, [R1+0x1828] ;  /* 0x0018280001167983 */ /* 0x000ee40000300800 */
[----:B------:R-:W3:Y:S01]  /*5e250*/  LDL.LU R23, [R1+0x182c] ;  /* 0x00182c0001177983 */ /* 0x000ee20000300800 */
[----:B------:R-:W4:Y:S01]  /*5e260*/  LDL.LU R4, [R1+0x1200] ;  /* 0x0012000001047983 */ /* 0x000f220000300800 */
[----:B------:R-:W4:Y:S02]  /*5e270*/  LDL.LU R5, [R1+0x1204] ;  /* 0x0012040001057983 */ /* 0x000f240000300800 */
[----:B------:R-:W4:Y:S02]  /*5e280*/  LDL.LU R6, [R1+0x1208] ;  /* 0x0012080001067983 */ /* 0x000f240000300800 */
[----:B------:R-:W4:Y:S01]  /*5e290*/  LDL.LU R7, [R1+0x120c] ;  /* 0x00120c0001077983 */ /* 0x000f220000300800 */
[----:B------:R-:W2:Y:S04]  /*5e2a0*/  LDL.64 R12, [R1] ;  /* 0x00000000010c7983 */ /* 0x000ea80000100a00 */
[----:B--2---:R0:W-:Y:S04]  /*5e2b0*/  STL.64 [R1+0x7638], R12 ;  /* 0x0076380c01007387 */ /* 0x0041e80000100a00 */
[----:B0-----:R-:W2:Y:S01]  /*5e2c0*/  LDL.64 R12, [R1+0x140] ;  /* 0x00014000010c7983 */ /* 0x001ea20000100a00 */
[----:B------:R-:W-:Y:S01]  /*5e2d0*/  IMAD.MOV.U32 R17, RZ, RZ, R3 ;  /* 0x000000ffff117224 */ /* 0x000fe200078e0003 */
[C---:B--2---:R-:W-:Y:S11]  /*5e2e0*/  HMMA.16816.F32 R8, R24.reuse, R12, R8 ;  /* 0x0000000c1808723c */ /* 0x044ff60000001808 */
[----:B------:R-:W-:Y:S11]  /*5e2f0*/  @!UPT UIADD3 URZ, URZ, URZ, URZ ;  /* 0x0000003f3f3ff290 */ /* 0x000ff6000fffe03f */
[----:B------:R-:W-:Y:S01]  /*5e300*/  @!UPT UIADD3 URZ, URZ, URZ, URZ ;  /* 0x0000003f3f3ff290 */ /* 0x000fe2000fffe03f */
[----:B------:R-:W-:Y:S01]  /*5e310*/  STL.64 [R1+0x1010], R8 ;  /* 0x0010100801007387 */ /* 0x000fe20000100a00 */
[----:B------:R0:W-:Y:S03]  /*5e320*/  STL.64 [R1+0x1018], R10 ;  /* 0x0010180a01007387 */ /* 0x0001e60000100a00 */
[----:B0-----:R-:W2:Y:S01]  /*5e330*/  LDL.LU R11, [R1+0x76e0] ;  /* 0x0076e000010b7983 */ /* 0x001ea20000300800 */
[----:B------:R-:W2:Y:S01]  /*5e340*/  LDL.LU.64 R8, [R1+0x76d8] ;  /* 0x0076d80001087983 */ /* 0x000ea20000300a00 */
[C---:B---3--:R-:W-:Y:S01]  /*5e350*/  HMMA.16816.F32 R16, R24.reuse, R16, R20 ;  /* 0x000000101810723c */ /* 0x048fe20000001814 */
[----:B------:R-:W-:Y:S02]  /*5e360*/  IMAD.MOV.U32 R10, RZ, RZ, R12 ;  /* 0x000000ffff0a7224 */ /* 0x000fe400078e000c */
[----:B------:R-:W-:Y:S02]  /*5e370*/  IMAD.MOV.U32 R3, RZ, RZ, R13 ;  /* 0x000000ffff037224 */ /* 0x000fe400078e000d */
[----:B------:R-:W3:Y:S01]  /*5e380*/  LDL.64 R12, [R1+0x10] ;  /* 0x00001000010c7983 */ /* 0x000ee20000100a00 */
[----:B------:R-:W-:Y:S03]  /*5e390*/  STL [R1+0x7610], R10 ;  /* 0x0076100a01007387 */ /* 0x000fe60000100800 */
[----:B--2---:R-:W-:Y:S01]  /*5e3a0*/  STL.64 [R1+0x7608], R8 ;  /* 0x0076080801007387 */ /* 0x004fe20000100a00 */
[----:B------:R-:W2:Y:S02]  /*5e3b0*/  LDL.LU.64 R22, [R1+0x76d0] ;  /* 0x0076d00001167983 */ /* 0x000ea40000300a00 */
[----:B------:R-:W2:Y:S11]  /*5e3c0*/  LDL.LU.64 R20, [R1+0x76c8] ;  /* 0x0076c80001147983 */ /* 0x000eb60000300a00 */
        /* <DEDUP_REMOVED lines=19> */
[----:B------:R-:W-:-:S07]  /*5e500*/  IMAD.MOV.U32 R9, RZ, RZ, R0 ;  /* 0x000000ffff097224 */ /* 0x000fce00078e0000 */
[C---:B--2---:R-:W-:Y:S01]  /*5e510*/  HMMA.16816.F32 R8, R24.reuse, R8, R16 ;  /* 0x000000081808723c */ /* 0x044fe20000001810 */
[----:B------:R-:W2:Y:S11]  /*5e520*/  LDL.LU.64 R16, [R1+0x7680] ;  /* 0x0076800001107983 */ /* 0x000eb60000300a00 */
[----:B------:R-:W-:Y:S11]  /*5e530*/  @!UPT UIADD3 URZ, URZ, URZ, URZ ;  /* 0x0000003f3f3ff290 */ /* 0x000ff6000fffe03f */
[----:B------:R0:W-:Y:S01]  /*5e540*/  STL.64 [R1+0x1050], R8 ;  /* 0x0010500801007387 */ /* 0x0001e20000100a00 */
[----:B------:R1:W-:Y:S03]  /*5e550*/  STL.64 [R1+0x1058], R10 ;  /* 0x0010580a01007387 */ /* 0x0003e60000100a00 */
[----:B0-----:R-:W2:Y:S01]  /*5e560*/  LDL.LU R8, [R1+0x1160] ;  /* 0x0011600001087983 */ /* 0x001ea20000300800 */
[----:B------:R-:W2:Y:S02]  /*5e570*/  LDL.LU R9, [R1+0x1164] ;  /* 0x0011640001097983 */ /* 0x000ea40000300800 */
[----:B-1----:R-:W2:Y:S02]  /*5e580*/  LDL.LU R10, [R1+0x1168] ;  /* 0x00116800010a7983 */ /* 0x002ea40000300800 */
[----:B------:R-:W2:Y:S02]  /*5e590*/  LDL.LU R11, [R1+0x116c] ;  /* 0x00116c00010b7983 */ /* 0x000ea40000300800 */
[----:B--2---:R-:W-:Y:S01]  /*5e5a0*/  STL.64 [R1+0x7630], R10 ;  /* 0x0076300a01007387 */ /* 0x004fe20000100a00 */
[----:B------:R0:W-:Y:S03]  /*5e5b0*/  STL.64 [R1+0x7628], R8 ;  /* 0x0076280801007387 */ /* 0x0001e60000100a00 */
[----:B0-----:R-:W2:Y:S01]  /*5e5c0*/  LDL.LU R8, [R1+0x1170] ;  /* 0x0011700001087983 */ /* 0x001ea20000300800 */
[----:B------:R-:W2:Y:S02]  /*5e5d0*/  LDL.LU R9, [R1+0x1174] ;  /* 0x0011740001097983 */ /* 0x000ea40000300800 */
[----:B------:R-:W2:Y:S02]  /*5e5e0*/  LDL.LU R10, [R1+0x1178] ;  /* 0x00117800010a7983 */ /* 0x000ea40000300800 */
[----:B------:R-:W2:Y:S01]  /*5e5f0*/  LDL.LU R11, [R1+0x117c] ;  /* 0x00117c00010b7983 */ /* 0x000ea20000300800 */
[C---:B------:R-:W-:Y:S01]  /*5e600*/  HMMA.16816.F32 R16, R24.reuse, R16, R20 ;  /* 0x000000101810723c */ /* 0x040fe20000001814 */
[----:B--2---:R-:W-:Y:S01]  /*5e610*/  STL.64 [R1+0x7648], R10 ;  /* 0x0076480a01007387 */ /* 0x004fe20000100a00 */
[----:B------:R0:W-:Y:S03]  /*5e620*/  STL.64 [R1+0x7640], R8 ;  /* 0x0076400801007387 */ /* 0x0001e60000100a00 */
[----:B0-----:R-:W3:Y:S01]  /*5e630*/  LDL.LU R8, [R1+0x1180] ;  /* 0x0011800001087983 */ /* 0x001ee20000300800 */
[----:B------:R-:W3:Y:S02]  /*5e640*/  LDL.LU R9, [R1+0x1184] ;  /* 0x0011840001097983 */ /* 0x000ee40000300800 */
[----:B------:R-:W3:Y:S02]  /*5e650*/  LDL.LU R10, [R1+0x1188] ;  /* 0x00118800010a7983 */ /* 0x000ee40000300800 */
[----:B------:R-:W3:Y:S01]  /*5e660*/  LDL.LU R11, [R1+0x118c] ;  /* 0x00118c00010b7983 */ /* 0x000ee20000300800 */
[----:B------:R-:W2:Y:S01]  /*5e670*/  LDL.LU.64 R22, [R1+0x7678] ;  /* 0x0076780001167983 */ /* 0x000ea20000300a00 */
[----:B------:R-:W2:Y:S11]  /*5e680*/  LDL.LU.64 R20, [R1+0x7670] ;  /* 0x0076700001147983 */ /* 0x000eb60000300a00 */
[----:B------:R0:W-:Y:S02]  /*5e690*/  STL.64 [R1+0x1060], R16 ;  /* 0x0010601001007387 */ /* 0x0001e40000100a00 */
[----:B------:R2:W-:Y:S01]  /*5e6a0*/  STL.64 [R1+0x1068], R18 ;  /* 0x0010681201007387 */ /* 0x0005e20000100a00 */
[----:B0-----:R-:W2:Y:S02]  /*5e6b0*/  LDL.LU.64 R16, [R1+0x7668] ;  /* 0x0076680001107983 */ /* 0x001ea40000300a00 */
[C---:B--2---:R-:W-:Y:S02]  /*5e6c0*/  HMMA.16816.F32 R16, R24.reuse, R16, R20 ;  /* 0x000000101810723c */ /* 0x044fe40000001814 */
[----:B------:R-:W4:Y:S11]  /*5e6d0*/  LDL.LU.64 R20, [R1+0x7660] ;  /* 0x0076600001147983 */ /* 0x000f360000300a00 */
[----:B------:R-:W-:Y:S10]  /*5e6e0*/  @!UPT UIADD3 URZ, URZ, URZ, URZ ;  /* 0x0000003f3f3ff290 */ /* 0x000ff4000fffe03f */
[----:B------:R-:W-:Y:S01]  /*5e6f0*/  STL.64 [R1+0x1080], R16 ;  /* 0x0010801001007387 */ /* 0x000fe20000100a00 */
[----:B------:R0:W-:Y:S03]  /*5e700*/  STL.64 [R1+0x1088], R18 ;  /* 0x0010881201007387 */ /* 0x0001e60000100a00 */
[----:B0-----:R-:W3:Y:S01]  /*5e710*/  LDL.LU.64 R18, [R1+0x7658] ;  /* 0x0076580001127983 */ /* 0x001ee20000300a00 */
[----:B------:R-:W3:Y:S01]  /*5e720*/  LDL.LU.64 R16, [R1+0x7650] ;  /* 0x0076500001107983 */ /* 0x000ee20000300a00 */
[----:B----4-:R-:W-:Y:S02]  /*5e730*/  HMMA.16816.F32 R4, R24, R20, R4 ;  /* 0x000000141804723c */ /* 0x010fe40000001804 */
[----:B------:R-:W2:Y:S11]  /*5e740*/  LDL.64 R24, [R1+0x20] ;  /* 0x0000200001187983 */ /* 0x000eb60000100a00 */
[----:B------:R-:W-:Y:S10]  /*5e750*/  @!UPT UIADD3 URZ, URZ, URZ, URZ ;  /* 0x0000003f3f3ff290 */ /* 0x000ff4000fffe03f */
[----:B------:R0:W-:Y:S01]  /*5e760*/  STL.64 [R1+0x1070], R4 ;  /* 0x0010700401007387 */ /* 0x0001e20000100a00 */
[----:B------:R1:W-:Y:S03]  /*5e770*/  STL.64 [R1+0x1078], R6 ;  /* 0x0010780601007387 */ /* 0x0003e60000100a00 */
[----:B0-----:R-:W4:Y:S01]  /*5e780*/  LDL.LU R4, [R1+0x1150] ;  /* 0x0011500001047983 */ /* 0x001f220000300800 */
[----:B------:R-:W4:Y:S02]  /*5e790*/  LDL.LU R5, [R1+0x1154] ;  /* 0x0011540001057983 */ /* 0x000f240000300800 */
[----:B-1----:R-:W4:Y:S02]  /*5e7a0*/  LDL.LU R6, [R1+0x1158] ;  /* 0x0011580001067983 */ /* 0x002f240000300800 */
[----:B------:R-:W4:Y:S01]  /*5e7b0*/  LDL.LU R7, [R1+0x115c] ;  /* 0x00115c0001077983 */ /* 0x000f220000300800 */
[----:B------:R0:W-:Y:S04]  /*5e7c0*/  STL.64 [R1+0x7550], R20 ;  /* 0x0075501401007387 */ /* 0x0001e80000100a00 */
[----:B0-----:R-:W4:Y:S01]  /*5e7d0*/  LDL.LU R20, [R1+0x1190] ;  /* 0x0011900001147983 */ /* 0x001f220000300800 */
[----:B------:R-:W4:Y:S02]  /*5e7e0*/  LDL.LU R21, [R1+0x1194] ;  /* 0x0011940001157983 */ /* 0x000f240000300800 */
[----:B------:R-:W4:Y:S02]  /*5e7f0*/  LDL.LU R22, [R1+0x1198] ;  /* 0x0011980001167983 */ /* 0x000f240000300800 */
[----:B------:R-:W4:Y:S01]  /*5e800*/  LDL.LU R23, [R1+0x119c] ;  /* 0x00119c0001177983 */ /* 0x000f220000300800 */
[----:B---3--:R-:W-:Y:S01]  /*5e810*/  HMMA.16816.F32 R8, R16, R12, R8 ;  /* 0x0000000c1008723c */ /* 0x008fe20000001808 */
[----:B--2---:R-:W-:-:S07]  /*5e820*/  IMAD.MOV.U32 R0, RZ, RZ, R25 ;  /* 0x000000ffff007224 */ /* 0x004fce00078e0019 */
[----:B----4-:R-:W-:Y:S11]  /*5e830*/  HMMA.16816.F32 R20, R16, R24, R20 ;  /* 0x000000181014723c */ /* 0x010ff60000001814 */
[----:B------:R-:W-:Y:S11]  /*5e840*/  @!UPT UIADD3 URZ, URZ, URZ, URZ ;  /* 0x0000003f3f3ff290 */ /* 0x000ff6000fffe03f */
[----:B------:R-:W-:Y:S01]  /*5e850*/  @!UPT UIADD3 URZ, URZ, URZ, URZ ;  /* 0x0000003f3f3ff290 */ /* 0x000fe2000fffe03f */
[----:B------:R0:W-:Y:S01]  /*5e860*/  STL.64 [R1+0x1090], R20 ;  /* 0x0010901401007387 */ /* 0x0001e20000100a00 */
[----:B------:R1:W-:Y:S02]  /*5e870*/  STL.64 [R1+0x1098], R22 ;  /* 0x0010981601007387 */ /* 0x0003e40000100a00 */
[----:B0-----:R-:W-:Y:S02]  /*5e880*/  IMAD.MOV.U32 R20, RZ, RZ, R24 ;  /* 0x000000ffff147224 */ /* 0x001fe400078e0018 */
[----:B------:R-:W2:Y:S01]  /*5e890*/  LDL.LU R24, [R1+0x1140] ;  /* 0x0011400001187983 */ /* 0x000ea20000300800 */
[----:B------:R-:W2:Y:S02]  /*5e8a0*/  LDL.LU R25, [R1+0x1144] ;  /* 0x0011440001197983 */ /* 0x000ea40000300800 */
[----:B------:R-:W2:Y:S02]  /*5e8b0*/  LDL.LU R26, [R1+0x1148] ;  /* 0x00114800011a7983 */ /* 0x000ea40000300800 */
[----:B------:R-:W2:Y:S01]  /*5e8c0*/  LDL.LU R27, [R1+0x114c] ;  /* 0x00114c00011b7983 */ /* 0x000ea20000300800 */
[----:B------:R-:W-:Y:S01]  /*5e8d0*/  STL.64 [R1+0x10a0], R8 ;  /* 0x0010a00801007387 */ /* 0x000fe20000100a00 */
[----:B------:R0:W-:Y:S02]  /*5e8e0*/  STL.64 [R1+0x10a8], R10 ;  /* 0x0010a80a01007387 */ /* 0x0001e40000100a00 */
[----:B-1----:R-:W-:-:S02]  /*5e8f0*/  IMAD.MOV.U32 R22, RZ, RZ, R12 ;  /* 0x000000ffff167224 */ /* 0x002fc400078e000c */
[----:B------:R-:W-:Y:S01]  /*5e900*/  IMAD.MOV.U32 R21, RZ, RZ, R13 ;  /* 0x000000ffff157224 */ /* 0x000fe200078e000d */
[----:B0-----:R-:W3:Y:S01]  /*5e910*/  LDL.LU.64 R10, [R1+0x7648] ;  /* 0x00764800010a7983 */ /* 0x001ee20000300a00 */
[----:B------:R-:W3:Y:S02]  /*5e920*/  LDL.LU.64 R8, [R1+0x7640] ;  /* 0x0076400001087983 */ /* 0x000ee40000300a00 */
        /* <DEDUP_REMOVED lines=9> */
[----:B------:R-:W4:Y:S02]  /*5e9c0*/  LDL.LU.64 R14, [R1+0x7620] ;  /* 0x00762000010e7983 */ /* 0x000f240000300a00 */
[----:B------:R-:W3:Y:S01]  /*5e9d0*/  LDL.LU.64 R12, [R1+0x7618] ;  /* 0x00761800010c7983 */ /* 0x000ee20000300a00 */
[----:B------:R-:W-:Y:S01]  /*5e9e0*/  STL.64 [R1+0x75e0], R22 ;  /* 0x0075e01601007387 */ /* 0x000fe20000100a00 */
[----:B------:R0:W-:Y:S03]  /*5e9f0*/  STL.64 [R1+0x75d8], R20 ;  /* 0x0075d81401007387 */ /* 0x0001e60000100a00 */
[----:B0-----:R-:W2:Y:S01]  /*5ea00*/  LDL.LU R20, [R1+0x1720] ;  /* 0x0017200001147983 */ /* 0x001ea20000300800 */
[----:B------:R-:W2:Y:S02]  /*5ea10*/  LDL.LU R21, [R1+0x1724] ;  /* 0x0017240001157983 */ /* 0x000ea40000300800 */
[----:B------:R-:W2:Y:S02]  /*5ea20*/  LDL.LU R22, [R1+0x1728] ;  /* 0x0017280001167983 */ /* 0x000ea40000300800 */
[----:B------:R-:W2:Y:S01]  /*5ea30*/  LDL.LU R23, [R1+0x172c] ;  /* 0x00172c0001177983 */ /* 0x000ea20000300800 */
[C---:B---3--:R-:W-:Y:S01]  /*5ea40*/  HMMA.16816.F32 R8, R16.reuse, R12, R8 ;  /* 0x0000000c1008723c */ /* 0x048fe20000001808 */
[----:B--2---:R-:W-:Y:S01]  /*5ea50*/  STL.64 [R1+0x75f0], R22 ;  /* 0x0075f01601007387 */ /* 0x004fe20000100a00 */
[----:B------:R0:W-:Y:S03]  /*5ea60*/  STL.64 [R1+0x75e8], R20 ;  /* 0x0075e81401007387 */ /* 0x0001e60000100a00 */
[----:B0-----:R-:W2:Y:S11]  /*5ea70*/  LDL.64 R20, [R1+0x30] ;  /* 0x0000300001147983 */ /* 0x001eb60000100a00 */
[----:B------:R-:W-:Y:S07]  /*5ea80*/  @!UPT UIADD3 URZ, URZ, URZ, URZ ;  /* 0x0000003f3f3ff290 */ /* 0x000fee000fffe03f */
[----:B------:R-:W-:Y:S02]  /*5ea90*/  STL.64 [R1+0x10c0], R8 ;  /* 0x0010c00801007387 */ /* 0x000fe40000100a00 */
[----:B------:R0:W-:Y:S02]  /*5eaa0*/  STL.64 [R1+0x10c8], R10 ;  /* 0x0010c80a01007387 */ /* 0x0001e40000100a00 */
[----:B0-----:R-:W3:Y:S01]  /*5eab0*/  LDL.LU R10, [R1+0x7610] ;  /* 0x00761000010a7983 */ /* 0x001ee20000300800 */
[----:B------:R-:W2:Y:S02]  /*5eac0*/  LDL.LU.64 R8, [R1+0x7608] ;  /* 0x0076080001087983 */ /* 0x000ea40000300a00 */
[----:B----4-:R-:W-:Y:S02]  /*5ead0*/  STL.64 [R1+0x74f0], R14 ;  /* 0x0074f00e01007387 */ /* 0x010fe40000100a00 */
[----:B------:R0:W-:Y:S02]  /*5eae0*/  STL.64 [R1+0x74e8], R12 ;  /* 0x0074e80c01007387 */ /* 0x0001e40000100a00 */
[----:B0-----:R-:W-:Y:S01]  /*5eaf0*/  IMAD.MOV.U32 R13, RZ, RZ, R3 ;  /* 0x000000ffff0d7224 */ /* 0x001fe200078e0003 */
[----:B--2---:R-:W-:Y:S01]  /*5eb00*/  HMMA.16816.F32 R4, R16, R8, R4 ;  /* 0x000000081004723c */ /* 0x004fe20000001804 */
[----:B---3--:R-:W-:-:S05]  /*5eb10*/  IMAD.MOV.U32 R12, RZ, RZ, R10 ;  /* 0x000000ffff0c7224 */ /* 0x008fca00078e000a */
[----:B------:R0:W-:Y:S04]  /*5eb20*/  STL.64 [R1+0x75f8], R12 ;  /* 0x0075f80c01007387 */ /* 0x0001e80000100a00 */
[----:B0-----:R-:W2:Y:S01]  /*5eb30*/  LDL.LU R12, [R1+0x1730] ;  /* 0x00173000010c7983 */ /* 0x001ea20000300800 */
[----:B------:R-:W2:Y:S02]  /*5eb40*/  LDL.LU R13, [R1+0x1734] ;  /* 0x00173400010d7983 */ /* 0x000ea40000300800 */
[----:B------:R-:W2:Y:S02]  /*5eb50*/  LDL.LU R14, [R1+0x1738] ;  /* 0x00173800010e7983 */ /* 0x000ea40000300800 */
[----:B------:R-:W2:Y:S08]  /*5eb60*/  LDL.LU R15, [R1+0x173c] ;  /* 0x00173c00010f7983 */ /* 0x000eb00000300800 */
[----:B------:R0:W-:Y:S01]  /*5eb70*/  STL.64 [R1+0x10d0], R4 ;  /* 0x0010d00401007387 */ /* 0x0001e20000100a00 */
[----:B------:R-:W-:Y:S03]  /*5eb80*/  STL.64 [R1+0x10d8], R6 ;  /* 0x0010d80601007387 */ /* 0x000fe60000100a00 */
[----:B0-----:R-:W3:Y:S01]  /*5eb90*/  LDL.LU.64 R4, [R1+0x7600] ;  /* 0x0076000001047983 */ /* 0x001ee20000300a00 */
[----:B------:R0:W-:Y:S03]  /*5eba0*/  STL.64 [R1+0x74e0], R8 ;  /* 0x0074e00801007387 */ /* 0x0001e60000100a00 */
[----:B0-----:R-:W4:Y:S01]  /*5ebb0*/  LDL.LU R8, [R1+0x1710] ;  /* 0x0017100001087983 */ /* 0x001f220000300800 */
[----:B------:R-:W4:Y:S02]  /*5ebc0*/  LDL.LU R9, [R1+0x1714] ;  /* 0x0017140001097983 */ /* 0x000f240000300800 */
[----:B------:R-:W4:Y:S02]  /*5ebd0*/  LDL.LU R10, [R1+0x1718] ;  /* 0x00171800010a7983 */ /* 0x000f240000300800 */
[----:B------:R-:W4:Y:S02]  /*5ebe0*/  LDL.LU R11, [R1+0x171c] ;  /* 0x00171c00010b7983 */ /* 0x000f240000300800 */
[----:B------:R-:W-:-:S02]  /*5ebf0*/  IMAD.MOV.U32 R6, RZ, RZ, R20 ;  /* 0x000000ffff067224 */ /* 0x000fc400078e0014 */
[----:B------:R-:W-:Y:S01]  /*5ec00*/  IMAD.MOV.U32 R3, RZ, RZ, R21 ;  /* 0x000000ffff037224 */ /* 0x000fe200078e0015 */
[C---:B---3--:R-:W-:Y:S08]  /*5ec10*/  HMMA.16816.F32 R24, R16.reuse, R4, R24 ;  /* 0x000000041018723c */ /* 0x048ff00000001818 */
[C---:B--2---:R-:W-:Y:S11]  /*5ec20*/  HMMA.16816.F32 R12, R16.reuse, R20, R12 ;  /* 0x00000014100c723c */ /* 0x044ff6000000180c */
[----:B------:R-:W-:Y:S04]  /*5ec30*/  @!UPT UIADD3 URZ, URZ, URZ, URZ ;  /* 0x0000003f3f3ff290 */ /* 0x000fe8000fffe03f */
[----:B------:R-:W-:Y:S01]  /*5ec40*/  STL.64 [R1+0x10e0], R24 ;  /* 0x0010e01801007387 */ /* 0x000fe20000100a00 */
[----:B------:R-:W-:Y:S02]  /*5ec50*/  STL.64 [R1+0x10e8], R26 ;  /* 0x0010e81a01007387 */ /* 0x000fe40000100a00 */
[----:B------:R-:W0:Y:S04]  /*5ec60*/  LDSM.16.MT88.4 R24, [R2+0x8200] ;  /* 0x008200000218783b */ /* 0x000e280000004200 */
[----:B------:R-:W-:Y:S01]  /*5ec70*/  STL [R1+0x74b8], R2 ;  /* 0x0074b80201007387 */ /* 0x000fe20000100800 */
[----:B0-----:R-:W-:Y:S01]  /*5ec80*/  STL.64 [R1+0x73d8], R26 ;  /* 0x0073d81a01007387 */ /* 0x001fe20000100a00 */
[----:B------:R0:W-:Y:S03]  /*5ec90*/  STL.64 [R1+0x73d0], R24 ;  /* 0x0073d01801007387 */ /* 0x0001e60000100a00 */
[----:B0-----:R-:W2:Y:S01]  /*5eca0*/  LDL.64 R24, [R1+0x150] ;  /* 0x0001500001187983 */ /* 0x001ea20000100a00 */
[----:B------:R0:W-:Y:S02]  /*5ecb0*/  STL.64 [R1+0x10f0], R12 ;  /* 0x0010f00c01007387 */ /* 0x0001e40000100a00 */
[----:B------:R-:W-:Y:S01]  /*5ecc0*/  STL.64 [R1+0x10f8], R14 ;  /* 0x0010f80e01007387 */ /* 0x000fe20000100a00 */
[----:B0-----:R-:W4:Y:S01]  /*5ecd0*/  LDL.LU.64 R12, [R1+0x75f8] ;  /* 0x0075f800010c7983 */ /* 0x001f220000300a00 */
[----:B------:R-:W2:Y:S02]  /*5ece0*/  LDL.LU.64 R22, [R1+0x75f0] ;  /* 0x0075f00001167983 */ /* 0x000ea40000300a00 */
[----:B------:R-:W2:Y:S02]  /*5ecf0*/  LDL.LU.64 R20, [R1+0x75e8] ;  /* 0x0075e80001147983 */ /* 0x000ea40000300a00 */
[----:B------:R-:W-:Y:S01]  /*5ed00*/  STL [R1+0x74c0], R3 ;  /* 0x0074c00301007387 */ /* 0x000fe20000100800 */
[----:B------:R-:W-:Y:S01]  /*5ed10*/  STL [R1+0x74bc], R6 ;  /* 0x0074bc0601007387 */ /* 0x000fe20000100800 */
[C---:B--2---:R-:W-:Y:S01]  /*5ed20*/  HMMA.16816.F32 R20, R16.reuse, R24, R20 ;  /* 0x000000181014723c */ /* 0x044fe20000001814 */
[----:B------:R-:W-:Y:S11]  /*5ed30*/  IMAD.MOV.U32 R7, RZ, RZ, R25 ;  /* 0x000000ffff077224 */ /* 0x000ff600078e0019 */
[----:B------:R-:W-:Y:S11]  /*5ed40*/  @!UPT UIADD3 URZ, URZ, URZ, URZ ;  /* 0x0000003f3f3ff290 */ /* 0x000ff6000fffe03f */
[----:B------:R-:W-:Y:S01]  /*5ed50*/  STL.64 [R1+0x1100], R20 ;  /* 0x0011001401007387 */ /* 0x000fe20000100a00 */
[----:B------:R0:W-:Y:S03]  /*5ed60*/  STL.64 [R1+0x1108], R22 ;  /* 0x0011081601007387 */ /* 0x0001e60000100a00 */
[----:B0-----:R-:W2:Y:S01]  /*5ed70*/  LDL.LU.64 R22, [R1+0x75e0] ;  /* 0x0075e00001167983 */ /* 0x001ea20000300a00 */
[----:B------:R-:W3:Y:S02]  /*5ed80*/  LDL.LU.64 R20, [R1+0x75d8] ;  /* 0x0075d80001147983 */ /* 0x000ee40000300a00 */
[----:B------:R-:W-:Y:S02]  /*5ed90*/  STL [R1+0x74c8], R7 ;  /* 0x0074c80701007387 */ /* 0x000fe40000100800 */
[----:B------:R4:W-:Y:S02]  /*5eda0*/  STL.64 [R1+0x75b8], R4 ;  /* 0x0075b80401007387 */ /* 0x0009e40000100a00 */
[----:B----4-:R-:W-:Y:S01]  /*5edb0*/  HMMA.16816.F32 R4, R16, R12, R8 ;  /* 0x0000000c1004723c */ /* 0x010fe20000001808 */
[----:B------:R-:W-:-:S05]  /*5edc0*/  IMAD.MOV.U32 R28, RZ, RZ, R24 ;  /* 0x000000ffff1c7224 */ /* 0x000fca00078e0018 */
[----:B------:R-:W-:Y:S01]  /*5edd0*/  STL [R1+0x74c4], R28 ;  /* 0x0074c41c01007387 */ /* 0x000fe20000100800 */
[----:B------:R-:W4:Y:S11]  /*5ede0*/  LDL.LU R24, [R1+0x7d0] ;  /* 0x0007d00001187983 */ /* 0x000f360000300800 */
[----:B------:R-:W-:Y:S05]  /*5edf0*/  @!UPT UIADD3 URZ, URZ, URZ, URZ ;  /* 0x0000003f3f3ff290 */ /* 0x000fea000fffe03f */
[----:B------:R-:W-:Y:S01]  /*5ee00*/  STL.64 [R1+0x1110], R4 ;  /* 0x0011100401007387 */ /* 0x000fe20000100a00 */
[----:B------:R-:W-:Y:S02]  /*5ee10*/  STL.64 [R1+0x1118], R6 ;  /* 0x0011180601007387 */ /* 0x000fe40000100a00 */
[----:B------:R-:W4:Y:S02]  /*5ee20*/  LDL.LU R25, [R1+0x7d4] ;  /* 0x0007d40001197983 */ /* 0x000f240000300800 */
[----:B------:R-:W2:Y:S01]  /*5ee30*/  LDL.LU R26, [R1+0x7d8] ;  /* 0x0007d800011a7983 */ /* 0x000ea20000300800 */
[----:B------:R-:W2:Y:S04]  /*5ee40*/  LDL.LU R27, [R1+0x7dc] ;  /* 0x0007dc00011b7983 */ /* 0x000ea80000300800 */
        /* <DEDUP_REMOVED lines=8> */
[----:B----4-:R-:W-:Y:S01]  /*5eed0*/  STL.64 [R1+0x7510], R10 ;  /* 0x0075100a01007387 */ /* 0x010fe20000100a00 */
[----:B--2---:R0:W-:Y:S03]  /*5eee0*/  STL.64 [R1+0x7508], R8 ;  /* 0x0075080801007387 */ /* 0x0041e60000100a00 */
[----:B------:R1:W-:Y:S02]  /*5eef0*/  STL.64 [R1+0x7518], R12 ;  /* 0x0075180c01007387 */ /* 0x0003e40000100a00 */
[----:B0-----:R-:W-:Y:S02]  /*5ef00*/  IMAD.MOV.U32 R8, RZ, RZ, R22 ;  /* 0x000000ffff087224 */ /* 0x001fe400078e0016 */
[----:B---3--:R-:W-:-:S05]  /*5ef10*/  IMAD.MOV.U32 R9, RZ, RZ, R21 ;  /* 0x000000ffff097224 */ /* 0x008fca00078e0015 */
[----:B------:R0:W-:Y:S01]  /*5ef20*/  STL.64 [R1+0x7520], R8 ;  /* 0x0075200801007387 */ /* 0x0001e20000100a00 */
[----:B-1----:R-:W2:Y:S02]  /*5ef30*/  LDL.LU R12, [R1+0xa40] ;  /* 0x000a4000010c7983 */ /* 0x002ea40000300800 */
[----:B------:R-:W2:Y:S02]  /*5ef40*/  LDL.LU R13, [R1+0xa44] ;  /* 0x000a4400010d7983 */ /* 0x000ea40000300800 */
[----:B------:R-:W3:Y:S01]  /*5ef50*/  LDL.LU R14, [R1+0xa48] ;  /* 0x000a4800010e7983 */ /* 0x000ee20000300800 */
[----:B------:R-:W3:Y:S01]  /*5ef60*/  LDL.LU R15, [R1+0xa4c] ;  /* 0x000a4c00010f7983 */ /* 0x000ee20000300800 */
[----:B0-----:R-:W-:-:S03]  /*5ef70*/  IMAD.MOV.U32 R8, RZ, RZ, R20 ;  /* 0x000000ffff087224 */ /* 0x001fc600078e0014 */
[----:B---3--:R-:W-:Y:S01]  /*5ef80*/  STL.64 [R1+0x7530], R14 ;  /* 0x0075300e01007387 */ /* 0x008fe20000100a00 */
[----:B--2---:R-:W-:Y:S02]  /*5ef90*/  STL.64 [R1+0x7528], R12 ;  /* 0x0075280c01007387 */ /* 0x004fe40000100a00 */
[----:B------:R-:W2:Y:S02]  /*5efa0*/  LDL.64 R20, [R1+0xe0] ;  /* 0x0000e00001147983 */ /* 0x000ea40000100a00 */
[----:B------:R-:W-:Y:S01]  /*5efb0*/  IMAD.MOV.U32 R9, RZ, RZ, R0 ;  /* 0x000000ffff097224 */ /* 0x000fe200078e0000 */
[----:B--2---:R-:W-:Y:S04]  /*5efc0*/  STL.64 [R1+0x7568], R20 ;  /* 0x0075681401007387 */ /* 0x004fe80000100a00 */
[----:B------:R0:W-:Y:S02]  /*5efd0*/  STL.64 [R1+0x7548], R8 ;  /* 0x0075480801007387 */ /* 0x0001e40000100a00 */
[----:B0-----:R-:W2:Y:S01]  /*5efe0*/  LDL.LU R8, [R1+0xa60] ;  /* 0x000a600001087983 */ /* 0x001ea20000300800 */
[----:B------:R-:W2:Y:S02]  /*5eff0*/  LDL.LU R9, [R1+0xa64] ;  /* 0x000a640001097983 */ /* 0x000ea40000300800 */
[----:B------:R-:W3:Y:S02]  /*5f000*/  LDL.LU R10, [R1+0xa68] ;  /* 0x000a6800010a7983 */ /* 0x000ee40000300800 */
[----:B------:R-:W3:Y:S01]  /*5f010*/  LDL.LU R11, [R1+0xa6c] ;  /* 0x000a6c00010b7983 */ /* 0x000ee20000300800 */
[----:B------:R-:W4:Y:S04]  /*5f020*/  LDL.64 R20, [R1+0xf0] ;  /* 0x0000f00001147983 */ /* 0x000f280000100a00 */
[----:B----4-:R0:W-:Y:S04]  /*5f030*/  STL.64 [R1+0x7580], R20 ;  /* 0x0075801401007387 */ /* 0x0101e80000100a00 */
[----:B0-----:R-:W4:Y:S04]  /*5f040*/  LDL.64 R20, [R1+0x100] ;  /* 0x0001000001147983 */ /* 0x001f280000100a00 */
        /* <DEDUP_REMOVED lines=12> */
[----:B----4-:R0:W-:Y:S02]  /*5f110*/  STL.64 [R1+0x75c0], R4 ;  /* 0x0075c00401007387 */ /* 0x0101e40000100a00 */
[----:B------:R-:W2:Y:S01]  /*5f120*/  LDL.64 R20, [R1+0x110] ;  /* 0x0001100001147983 */ /* 0x000ea20000100a00 */
[----:B0-----:R-:W4:Y:S04]  /*5f130*/  LDL.64 R4, [R1+0x130] ;  /* 0x0001300001047983 */ /* 0x001f280000100a00 */
[----:B--2---:R0:W-:Y:S04]  /*5f140*/  STL.64 [R1+0x75b0], R20 ;  /* 0x0075b01401007387 */ /* 0x0041e80000100a00 */
[----:B0-----:R-:W2:Y:S04]  /*5f150*/  LDL.64 R20, [R1+0x120] ;  /* 0x0001200001147983 */ /* 0x001ea80000100a00 */
[----:B--2---:R0:W-:Y:S04]  /*5f160*/  STL.64 [R1+0x75d0], R20 ;  /* 0x0075d01401007387 */ /* 0x0041e80000100a00 */
[----:B0-----:R-:W4:Y:S01]  /*5f170*/  LDL.LU R20, [R1+0x1700] ;  /* 0x0017000001147983 */ /* 0x001f220000300800 */
[----:B------:R-:W4:Y:S02]  /*5f180*/  LDL.LU R21, [R1+0x1704] ;  /* 0x0017040001157983 */ /* 0x000f240000300800 */
[----:B------:R-:W4:Y:S02]  /*5f190*/  LDL.LU R22, [R1+0x1708] ;  /* 0x0017080001167983 */ /* 0x000f240000300800 */
[----:B------:R-:W4:Y:S01]  /*5f1a0*/  LDL.LU R23, [R1+0x170c] ;  /* 0x00170c0001177983 */ /* 0x000f220000300800 */
[----:B---3--:R-:W-:Y:S01]  /*5f1b0*/  STL.64 [R1+0x7578], R10 ;  /* 0x0075780a01007387 */ /* 0x008fe20000100a00 */
        /* <DEDUP_REMOVED lines=12> */
[----:B------:R-:W-:-:S02]  /*5f280*/  IMAD.MOV.U32 R0, RZ, RZ, R4 ;  /* 0x000000ffff007224 */ /* 0x000fc400078e0004 */
[----:B------:R-:W-:Y:S01]  /*5f290*/  IMAD.MOV.U32 R29, RZ, RZ, R5 ;  /* 0x000000ffff1d7224 */ /* 0x000fe200078e0005 */
        /* <DEDUP_REMOVED lines=10> */
[----:B------:R-:W4:Y:S01]  /*5f340*/  LDL.LU R24, [R1+0xa30] ;  /* 0x000a300001187983 */ /* 0x000f220000300800 */
[----:B------:R-:W4:Y:S02]  /*5f350*/  LDL.LU R25, [R1+0xa34] ;  /* 0x000a340001197983 */ /* 0x000f240000300800 */
[----:B------:R-:W4:Y:S02]  /*5f360*/  LDL.LU R26, [R1+0xa38] ;  /* 0x000a3800011a7983 */ /* 0x000f240000300800 */
[----:B------:R-:W4:Y:S01]  /*5f370*/  LDL.LU R27, [R1+0xa3c] ;  /* 0x000a3c00011b7983 */ /* 0x000f220000300800 */
[----:B------:R0:W-:Y:S01]  /*5f380*/  STL.64 [R1+0x1120], R20 ;  /* 0x0011201401007387 */ /* 0x0001e20000100a00 */
[----:B------:R-:W-:Y:S03]  /*5f390*/  STL.64 [R1+0x1128], R22 ;  /* 0x0011281601007387 */ /* 0x000fe60000100a00 */
[----:B0-----:R-:W2:Y:S01]  /*5f3a0*/  LDL.LU.64 R20, [R1+0x75d0] ;  /* 0x0075d00001147983 */ /* 0x001ea20000300a00 */
[----:B------:R-:W2:Y:S02]  /*5f3b0*/  LDL.LU.64 R6, [R1+0x75c8] ;  /* 0x0075c80001067983 */ /* 0x000ea40000300a00 */
[----:B------:R-:W2:Y:S02]  /*5f3c0*/  LDL.LU.64 R4, [R1+0x75c0] ;  /* 0x0075c00001047983 */ /* 0x000ea40000300a00 */
[----:B------:R-:W-:Y:S01]  /*5f3d0*/  STL [R1+0x74d0], R29 ;  /* 0x0074d01d01007387 */ /* 0x000fe20000100800 */
[----:B------:R-:W-:Y:S01]  /*5f3e0*/  STL [R1+0x74cc], R0 ;  /* 0x0074cc0001007387 */ /* 0x000fe20000100800 */
        /* <DEDUP_REMOVED lines=48> */
[----:B------:R-:W3:Y:S01]  /*5f6f0*/  LDL.LU.64 R8, [R1+0x7548] ;  /* 0x0075480001087983 */ /* 0x000ee20000300a00 */
[----:B------:R-:W3:Y:S02]  /*5f700*/  LDL.LU.64 R22, [R1+0x7540] ;  /* 0x0075400001167983 */ /* 0x000ee40000300a00 */
[----:B------:R-:W3:Y:S11]  /*5f710*/  LDL.LU.64 R20, [R1+0x7538] ;  /* 0x0075380001147983 */ /* 0x000ef60000300a00 */
[----:B------:R-:W-:Y:S08]  /*5f720*/  @!UPT UIADD3 URZ, URZ, URZ, URZ ;  /* 0x0000003f3f3ff290 */ /* 0x000ff0000fffe03f */
[----:B------:R0:W-:Y:S01]  /*5f730*/  STL.64 [R1+0x1410], R16 ;  /* 0x0014101001007387 */ /* 0x0001e20000100a00 */
[----:B------:R1:W-:Y:S03]  /*5f740*/  STL.64 [R1+0x1418], R18 ;  /* 0x0014181201007387 */ /* 0x0003e60000100a00 */
[----:B0-----:R-:W2:Y:S01]  /*5f750*/  LDL.LU R16, [R1+0x7e0] ;  /* 0x0007e00001107983 */ /* 0x001ea20000300800 */
[----:B------:R-:W2:Y:S02]  /*5f760*/  LDL.LU R17, [R1+0x7e4] ;  /* 0x0007e40001117983 */ /* 0x000ea40000300800 */
[----:B-1----:R-:W2:Y:S02]  /*5f770*/  LDL.LU R18, [R1+0x7e8] ;  /* 0x0007e80001127983 */ /* 0x002ea40000300800 */
[----:B------:R-:W2:Y:S01]  /*5f780*/  LDL.LU R19, [R1+0x7ec] ;  /* 0x0007ec0001137983 */ /* 0x000ea20000300800 */
        /* <DEDUP_REMOVED lines=8> */
[----:B------:R-:W4:Y:S11]  /*5f810*/  LDL.LU.64 R12, [R1+0x7518] ;  /* 0x00751800010c7983 */ /* 0x000f360000300a00 */
[----:B------:R-:W-:Y:S10]  /*5f820*/  @!UPT UIADD3 URZ, URZ, URZ, URZ ;  /* 0x0000003f3f3ff290 */ /* 0x000ff4000fffe03f */
[----:B------:R-:W-:Y:S01]  /*5f830*/  STL.64 [R1+0x13f0], R8 ;  /* 0x0013f00801007387 */ /* 0x000fe20000100a00 */
[----:B------:R0:W-:Y:S03]  /*5f840*/  STL.64 [R1+0x13f8], R10 ;  /* 0x0013f80a01007387 */ /* 0x0001e60000100a00 */
[----:B0-----:R-:W3:Y:S01]  /*5f850*/  LDL.LU.64 R10, [R1+0x7510] ;  /* 0x00751000010a7983 */ /* 0x001ee20000300a00 */
[----:B------:R-:W3:Y:S01]  /*5f860*/  LDL.LU.64 R8, [R1+0x7508] ;  /* 0x0075080001087983 */ /* 0x000ee20000300a00 */
[C---:B----4-:R-:W-:Y:S02]  /*5f870*/  HMMA.16816.F32 R12, R20.reuse, R12, R24 ;  /* 0x0000000c140c723c */ /* 0x050fe40000001818 */
[----:B------:R-:W4:Y:S01]  /*5f880*/  LDL.LU.64 R26, [R1+0x7500] ;  /* 0x00750000011a7983 */ /* 0x000f220000300a00 */
[----:B------:R-:W4:Y:S11]  /*5f890*/  LDL.LU.64 R24, [R1+0x74f8] ;  /* 0x0074f80001187983 */ /* 0x000f360000300a00 */
[----:B------:R-:W-:Y:S09]  /*5f8a0*/  @!UPT UIADD3 URZ, URZ, URZ, URZ ;  /* 0x0000003f3f3ff290 */ /* 0x000ff2000fffe03f */
[----:B------:R-:W-:Y:S01]  /*5f8b0*/  STL.64 [R1+0x13e0], R12 ;  /* 0x0013e00c01007387 */ /* 0x000fe20000100a00 */
[----:B------:R0:W-:Y:S03]  /*5f8c0*/  STL.64 [R1+0x13e8], R14 ;  /* 0x0013e80e01007387 */ /* 0x0001e60000100a00 */
[----:B0-----:R-:W2:Y:S01]  /*5f8d0*/  LDL.LU.64 R14, [R1+0x74f0] ;  /* 0x0074f000010e7983 */ /* 0x001ea20000300a00 */
        /* <DEDUP_REMOVED lines=9> */
[C---:B----4-:R-:W-:Y:S08]  /*5f970*/  HMMA.16816.F32 R12, R20.reuse, R4, R24 ;  /* 0x00000004140c723c */ /* 0x050ff00000001818 */
[----:B---3--:R-:W-:Y:S01]  /*5f980*/  HMMA.16816.F32 R16, R20, R8, R16 ;  /* 0x000000081410723c */ /* 0x008fe20000001810 */
[----:B------:R0:W-:Y:S11]  /*5f990*/  STL.64 [R1+0x7398], R8 ;  /* 0x0073980801007387 */ /* 0x0001f60000100a00 */
[----:B------:R-:W-:Y:S11]  /*5f9a0*/  @!UPT UIADD3 URZ, URZ, URZ, URZ ;  /* 0x0000003f3f3ff290 */ /* 0x000ff6000fffe03f */
[----:B------:R-:W-:Y:S01]  /*5f9b0*/  STL.64 [R1+0x13c0], R16 ;  /* 0x0013c01001007387 */ /* 0x000fe20000100a00 */
[----:B------:R-:W-:Y:S02]  /*5f9c0*/  STL.64 [R1+0x13c8], R18 ;  /* 0x0013c81201007387 */ /* 0x000fe40000100a00 */
[----:B0-----:R-:W2:Y:S02]  /*5f9d0*/  LDL.LU R8, [R1+0x790] ;  /* 0x0007900001087983 */ /* 0x001ea40000300800 */
[----:B------:R-:W-:Y:S01]  /*5f9e0*/  STL.64 [R1+0x13b0], R12 ;  /* 0x0013b00c01007387 */ /* 0x000fe20000100a00 */
[----:B------:R-:W-:Y:S01]  /*5f9f0*/  STL.64 [R1+0x13b8], R14 ;  /* 0x0013b80e01007387 */ /* 0x000fe20000100a00 */
        /* <DEDUP_REMOVED lines=9> */
[----:B0-----:R-:W-:-:S02]  /*5fa90*/  IMAD.MOV.U32 R24, RZ, RZ, R28 ;  /* 0x000000ffff187224 */ /* 0x001fc400078e001c */
[----:B------:R-:W-:Y:S01]  /*5faa0*/  IMAD.MOV.U32 R25, RZ, RZ, R2 ;  /* 0x000000ffff197224 */ /* 0x000fe200078e0002 */
[----:B------:R-:W2:Y:S01]  /*5fab0*/  LDL.LU R28, [R1+0x74dc] ;  /* 0x0074dc00011c7983 */ /* 0x000ea20000300800 */
[----:B------:R-:W4:Y:S03]  /*5fac0*/  LDL.LU R2, [R1+0x74d8] ;  /* 0x0074d80001027983 */ /* 0x000f260000300800 */
[----:B------:R0:W-:Y:S02]  /*5fad0*/  STL.64 [R1+0x7400], R24 ;  /* 0x0074001801007387 */ /* 0x0001e40000100a00 */
[----:B0-----:R-:W-:Y:S02]  /*5fae0*/  IMAD.MOV.U32 R24, RZ, RZ, R6 ;  /* 0x000000ffff187224 */ /* 0x001fe400078e0006 */
[----:B------:R-:W-:Y:S01]  /*5faf0*/  IMAD.MOV.U32 R25, RZ, RZ, R29 ;  /* 0x000000ffff197224 */ /* 0x000fe200078e001d */
[----:B------:R-:W2:Y:S01]  /*5fb00*/  LDL.LU R6, [R1+0x74d4] ;  /* 0x0074d40001067983 */ /* 0x000ea20000300800 */
[----:B------:R-:W2:Y:S03]  /*5fb10*/  LDL.LU R29, [R1+0x74d0] ;  /* 0x0074d000011d7983 */ /* 0x000ea60000300800 */
[----:B------:R-:W-:Y:S01]  /*5fb20*/  STL.64 [R1+0x7418], R24 ;  /* 0x0074181801007387 */ /* 0x000fe20000100a00 */
[----:B---3--:R-:W-:Y:S02]  /*5fb30*/  STL.64 [R1+0x73a8], R10 ;  /* 0x0073a80a01007387 */ /* 0x008fe40000100a00 */
[----:B------:R0:W-:Y:S02]  /*5fb40*/  STL.64 [R1+0x73a0], R8 ;  /* 0x0073a00801007387 */ /* 0x0001e40000100a00 */
[----:B0-----:R-:W3:Y:S01]  /*5fb50*/  LDL.64 R8, [R1+0x10] ;  /* 0x0000100001087983 */ /* 0x001ee20000100a00 */
[----:B------:R-:W-:-:S02]  /*5fb60*/  IMAD.MOV.U32 R24, RZ, RZ, R0 ;  /* 0x000000ffff187224 */ /* 0x000fc400078e0000 */
[----:B------:R-:W-:Y:S01]  /*5fb70*/  IMAD.MOV.U32 R25, RZ, RZ, R7 ;  /* 0x000000ffff197224 */ /* 0x000fe200078e0007 */
[----:B---3--:R0:W-:Y:S04]  /*5fb80*/  STL.64 [R1+0x73b8], R8 ;  /* 0x0073b80801007387 */ /* 0x0081e80000100a00 */
[----:B0-----:R-:W3:Y:S01]  /*5fb90*/  LDL.LU R8, [R1+0x7b0] ;  /* 0x0007b00001087983 */ /* 0x001ee20000300800 */
[----:B------:R-:W3:Y:S02]  /*5fba0*/  LDL.LU R9, [R1+0x7b4] ;  /* 0x0007b40001097983 */ /* 0x000ee40000300800 */
[----:B------:R-:W2:Y:S02]  /*5fbb0*/  LDL.LU R10, [R1+0x7b8] ;  /* 0x0007b800010a7983 */ /* 0x000ea40000300800 */
[----:B------:R-:W2:Y:S01]  /*5fbc0*/  LDL.LU R11, [R1+0x7bc] ;  /* 0x0007bc00010b7983 */ /* 0x000ea20000300800 */
[----:B------:R-:W3:Y:S01]  /*5fbd0*/  LDL.LU R0, [R1+0x74cc] ;  /* 0x0074cc0001007983 */ /* 0x000ee20000300800 */
[----:B------:R-:W4:Y:S02]  /*5fbe0*/  LDL.LU R7, [R1+0x74c8] ;  /* 0x0074c80001077983 */ /* 0x000f240000300800 */
[----:B------:R-:W-:Y:S01]  /*5fbf0*/  STL.64 [R1+0x7430], R24 ;  /* 0x0074301801007387 */ /* 0x000fe20000100a00 */
[----:B--2---:R-:W-:Y:S01]  /*5fc00*/  STL.64 [R1+0x73f8], R10 ;  /* 0x0073f80a01007387 */ /* 0x004fe20000100a00 */
[----:B---3--:R0:W-:Y:S03]  /*5fc10*/  STL.64 [R1+0x73f0], R8 ;  /* 0x0073f00801007387 */ /* 0x0081e60000100a00 */
        /* <DEDUP_REMOVED lines=16> */
[----:B----4-:R-:W-:Y:S01]  /*5fd20*/  IMAD.MOV.U32 R25, RZ, RZ, R2 ;  /* 0x000000ffff197224 */ /* 0x010fe200078e0002 */
[----:B------:R-:W4:Y:S01]  /*5fd30*/  LDL.LU R6, [R1+0x74bc] ;  /* 0x0074bc0001067983 */ /* 0x000f220000300800 */
[----:B------:R-:W4:Y:S03]  /*5fd40*/  LDL.LU R2, [R1+0x74b8] ;  /* 0x0074b80001027983 */ /* 0x000f260000300800 */
[----:B------:R0:W-:Y:S02]  /*5fd50*/  STL.64 [R1+0x7460], R24 ;  /* 0x0074601801007387 */ /* 0x0001e40000100a00 */
[----:B0-----:R-:W-:Y:S02]  /*5fd60*/  IMAD.MOV.U32 R24, RZ, RZ, R0 ;  /* 0x000000ffff187224 */ /* 0x001fe400078e0000 */
[----:B------:R-:W-:Y:S01]  /*5fd70*/  IMAD.MOV.U32 R25, RZ, RZ, R29 ;  /* 0x000000ffff197224 */ /* 0x000fe200078e001d */
[----:B---3--:R-:W-:Y:S01]  /*5fd80*/  STL.64 [R1+0x7428], R10 ;  /* 0x0074280a01007387 */ /* 0x008fe20000100a00 */
[----:B--2---:R0:W-:Y:S03]  /*5fd90*/  STL.64 [R1+0x7420], R8 ;  /* 0x0074200801007387 */ /* 0x0041e60000100a00 */
[----:B----4-:R-:W1:Y:S04]  /*5fda0*/  LDSM.16.MT88.4 R16, [R2+0x8280] ;  /* 0x008280000210783b */ /* 0x010e680000004200 */
[----:B0-----:R-:W2:Y:S01]  /*5fdb0*/  LDL.LU R8, [R1+0x9b0] ;  /* 0x0009b00001087983 */ /* 0x001ea20000300800 */
[----:B------:R-:W2:Y:S02]  /*5fdc0*/  LDL.LU R9, [R1+0x9b4] ;  /* 0x0009b40001097983 */ /* 0x000ea40000300800 */
[----:B------:R-:W3:Y:S02]  /*5fdd0*/  LDL.LU R10, [R1+0x9b8] ;  /* 0x0009b800010a7983 */ /* 0x000ee40000300800 */
[----:B------:R-:W3:Y:S01]  /*5fde0*/  LDL.LU R11, [R1+0x9bc] ;  /* 0x0009bc00010b7983 */ /* 0x000ee20000300800 */
[----:B------:R-:W4:Y:S01]  /*5fdf0*/  LDL.LU R0, [R1+0x74b4] ;  /* 0x0074b40001007983 */ /* 0x000f220000300800 */
[----:B------:R-:W2:Y:S02]  /*5fe00*/  LDL.LU R29, [R1+0x74b0] ;  /* 0x0074b000011d7983 */ /* 0x000ea40000300800 */
[----:B------:R0:W-:Y:S02]  /*5fe10*/  STL.64 [R1+0x7478], R24 ;  /* 0x0074781801007387 */ /* 0x0001e40000100a00 */
[----:B0-----:R-:W2:Y:S04]  /*5fe20*/  LDL.64 R24, [R1+0x140] ;  /* 0x0001400001187983 */ /* 0x001ea80000100a00 */
[----:B--2---:R-:W-:Y:S01]  /*5fe30*/  STL.64 [R1+0x7480], R24 ;  /* 0x0074801801007387 */ /* 0x004fe20000100a00 */
[----:B---3--:R-:W-:Y:S02]  /*5fe40*/  STL.64 [R1+0x7440], R10 ;  /* 0x0074400a01007387 */ /* 0x008fe40000100a00 */
[----:B------:R0:W-:Y:S02]  /*5fe50*/  STL.64 [R1+0x7438], R8 ;  /* 0x0074380801007387 */ /* 0x0001e40000100a00 */
        /* <DEDUP_REMOVED lines=34> */
[----:B---3--:R0:W-:Y:S04]  /*60080*/  STL.64 [R1+0x73b0], R12 ;  /* 0x0073b00c01007387 */ /* 0x0081e80000100a00 */
[----:B0-----:R-:W3:Y:S01]  /*60090*/  LDL.LU R12, [R1+0x7a0] ;  /* 0x0007a000010c7983 */ /* 0x001ee20000300800 */
[----:B------:R-:W3:Y:S02]  /*600a0*/  LDL.LU R13, [R1+0x7a4] ;  /* 0x0007a400010d7983 */ /* 0x000ee40000300800 */
[----:B------:R-:W3:Y:S02]  /*600b0*/  LDL.LU R14, [R1+0x7a8] ;  /* 0x0007a800010e7983 */ /* 0x000ee40000300800 */
[----:B------:R-:W3:Y:S01]  /*600c0*/  LDL.LU R15, [R1+0x7ac] ;  /* 0x0007ac00010f7983 */ /* 0x000ee20000300800 */
[C---:B--2---:R-:W-:Y:S01]  /*600d0*/  HMMA.16816.F32 R24, R20.reuse, R24, R8 ;  /* 0x000000181418723c */ /* 0x044fe20000001808 */
[----:B---3--:R-:W-:Y:S01]  /*600e0*/  STL.64 [R1+0x73c8], R14 ;  /* 0x0073c80e01007387 */ /* 0x008fe20000100a00 */
[----:B------:R0:W-:Y:S03]  /*600f0*/  STL.64 [R1+0x73c0], R12 ;  /* 0x0073c00c01007387 */ /* 0x0001e60000100a00 */
[----:B0-----:R-:W2:Y:S01]  /*60100*/  LDL.64 R12, [R1+0x20] ;  /* 0x00002000010c7983 */ /* 0x001ea20000100a00 */
[----:B------:R0:W-:Y:S03]  /*60110*/  STL.64 [R1+0x7380], R4 ;  /* 0x0073800401007387 */ /* 0x0001e60000100a00 */
[----:B0-----:R-:W3:Y:S01]  /*60120*/  LDL.LU R4, [R1+0x9f0] ;  /* 0x0009f00001047983 */ /* 0x001ee20000300800 */
[----:B------:R-:W3:Y:S02]  /*60130*/  LDL.LU R5, [R1+0x9f4] ;  /* 0x0009f40001057983 */ /* 0x000ee40000300800 */
[----:B------:R-:W3:Y:S02]  /*60140*/  LDL.LU R6, [R1+0x9f8] ;  /* 0x0009f80001067983 */ /* 0x000ee40000300800 */
[----:B------:R-:W3:Y:S01]  /*60150*/  LDL.LU R7, [R1+0x9fc] ;  /* 0x0009fc0001077983 */ /* 0x000ee20000300800 */
[----:B-1----:R-:W-:Y:S01]  /*60160*/  STL.64 [R1+0x72b0], R18 ;  /* 0x0072b01201007387 */ /* 0x002fe20000100a00 */
[----:B------:R0:W-:Y:S03]  /*60170*/  STL.64 [R1+0x72a8], R16 ;  /* 0x0072a81001007387 */ /* 0x0001e60000100a00 */
[----:B0-----:R-:W2:Y:S01]  /*60180*/  LDL.64 R16, [R1+0xd0] ;  /* 0x0000d00001107983 */ /* 0x001ea20000100a00 */
        /* <DEDUP_REMOVED lines=10> */
[----:B------:R-:W-:Y:S03]  /*60230*/  STL.64 [R1+0x1398], R26 ;  /* 0x0013981a01007387 */ /* 0x000fe60000100a00 */
[----:B0-----:R-:W3:Y:S02]  /*60240*/  LDL.LU.64 R24, [R1+0x7480] ;  /* 0x0074800001187983 */ /* 0x001ee40000300a00 */
[C---:B---3--:R-:W-:Y:S01]  /*60250*/  HMMA.16816.F32 R4, R20.reuse, R24, R4 ;  /* 0x000000181404723c */ /* 0x048fe20000001804 */
[----:B------:R-:W-:Y:S11]  /*60260*/  IMAD.MOV.U32 R3, RZ, RZ, R25 ;  /* 0x000000ffff037224 */ /* 0x000ff600078e0019 */
[----:B------:R-:W-:Y:S11]  /*60270*/  @!UPT UIADD3 URZ, URZ, URZ, URZ ;  /* 0x0000003f3f3ff290 */ /* 0x000ff6000fffe03f */
[----:B------:R0:W-:Y:S01]  /*60280*/  STL.64 [R1+0x1380], R4 ;  /* 0x0013800401007387 */ /* 0x0001e20000100a00 */
[----:B------:R-:W-:Y:S02]  /*60290*/  STL.64 [R1+0x1388], R6 ;  /* 0x0013880601007387 */ /* 0x000fe40000100a00 */
[----:B0-----:R-:W-:Y:S02]  /*602a0*/  IMAD.MOV.U32 R4, RZ, RZ, R24 ;  /* 0x000000ffff047224 */ /* 0x001fe400078e0018 */
[----:B------:R-:W2:Y:S02]  /*602b0*/  LDL.LU.64 R24, [R1+0x7478] ;  /* 0x0074780001187983 */ /* 0x000ea40000300a00 */
        /* <DEDUP_REMOVED lines=42> */
[----:B------:R-:W3:Y:S02]  /*60560*/  LDL.LU.64 R24, [R1+0x73e0] ;  /* 0x0073e00001187983 */ /* 0x000ee40000300a00 */
[----:B---3--:R-:W-:Y:S01]  /*60570*/  HMMA.16816.F32 R20, R20, R16, R24 ;  /* 0x000000101414723c */ /* 0x008fe20000001818 */
[----:B------:R-:W2:Y:S01]  /*60580*/  LDL.LU.64 R26, [R1+0x73d8] ;  /* 0x0073d800011a7983 */ /* 0x000ea20000300a00 */
[----:B------:R-:W2:Y:S11]  /*60590*/  LDL.LU.64 R24, [R1+0x73d0] ;  /* 0x0073d00001187983 */ /* 0x000eb60000300a00 */
[----:B------:R-:W-:Y:S10]  /*605a0*/  @!UPT UIADD3 URZ, URZ, URZ, URZ ;  /* 0x0000003f3f3ff290 */ /* 0x000ff4000fffe03f */
[----:B------:R0:W-:Y:S01]  /*605b0*/  STL.64 [R1+0x9a0], R20 ;  /* 0x0009a01401007387 */ /* 0x0001e20000100a00 */
[----:B------:R-:W-:Y:S03]  /*605c0*/  STL.64 [R1+0x9a8], R22 ;  /* 0x0009a81601007387 */ /* 0x000fe60000100a00 */
[----:B0-----:R-:W3:Y:S01]  /*605d0*/  LDL.LU R20, [R1+0x780] ;  /* 0x0007800001147983 */ /* 0x001ee20000300800 */
[----:B------:R-:W3:Y:S02]  /*605e0*/  LDL.LU R21, [R1+0x784] ;  /* 0x0007840001157983 */ /* 0x000ee40000300800 */
[----:B------:R0:W-:Y:S02]  /*605f0*/  STL.64 [R1+0x72c0], R16 ;  /* 0x0072c01001007387 */ /* 0x0001e40000100a00 */
[----:B------:R-:W3:Y:S02]  /*60600*/  LDL.LU.64 R14, [R1+0x73c8] ;  /* 0x0073c800010e7983 */ /* 0x000ee40000300a00 */
[----:B0-----:R-:W-:-:S02]  /*60610*/  IMAD.MOV.U32 R17, RZ, RZ, R12 ;  /* 0x000000ffff117224 */ /* 0x001fc400078e000c */
[----:B------:R-:W-:Y:S01]  /*60620*/  IMAD.MOV.U32 R16, RZ, RZ, R13 ;  /* 0x000000ffff107224 */ /* 0x000fe200078e000d */
[C---:B--2---:R-:W-:Y:S01]  /*60630*/  HMMA.16816.F32 R8, R24.reuse, R12, R8 ;  /* 0x0000000c1808723c */ /* 0x044fe20000001808 */
[----:B------:R-:W3:Y:S11]  /*60640*/  LDL.LU.64 R12, [R1+0x73c0] ;  /* 0x0073c000010c7983 */ /* 0x000ef60000300a00 */
[----:B------:R-:W-:Y:S11]  /*60650*/  @!UPT UIADD3 URZ, URZ, URZ, URZ ;  /* 0x0000003f3f3ff290 */ /* 0x000ff6000fffe03f */
[----:B------:R0:W-:Y:S04]  /*60660*/  STL.64 [R1+0xa20], R8 ;  /* 0x000a200801007387 */ /* 0x0001e80000100a00 */
[----:B0-----:R-:W3:Y:S01]  /*60670*/  LDL.LU.64 R8, [R1+0x73b8] ;  /* 0x0073b80001087983 */ /* 0x001ee20000300a00 */
[----:B------:R-:W-:Y:S02]  /*60680*/  IMAD.MOV.U32 R22, RZ, RZ, R29 ;  /* 0x000000ffff167224 */ /* 0x000fe400078e001d */
[----:B----4-:R-:W-:Y:S02]  /*60690*/  IMAD.MOV.U32 R23, RZ, RZ, R0 ;  /* 0x000000ffff177224 */ /* 0x010fe400078e0000 */
[----:B------:R-:W-:Y:S02]  /*606a0*/  IMAD.MOV.U32 R29, RZ, RZ, R10 ;  /* 0x000000ffff1d7224 */ /* 0x000fe400078e000a */
[----:B------:R-:W-:Y:S01]  /*606b0*/  IMAD.MOV.U32 R0, RZ, RZ, R11 ;  /* 0x000000ffff007224 */ /* 0x000fe200078e000b */
[----:B------:R-:W-:Y:S02]  /*606c0*/  STL [R1+0x731c], R17 ;  /* 0x00731c1101007387 */ /* 0x000fe40000100800 */
[----:B------:R-:W-:Y:S02]  /*606d0*/  STL [R1+0x61dc], R29 ;  /* 0x0061dc1d01007387 */ /* 0x000fe40000100800 */
[----:B------:R-:W-:Y:S01]  /*606e0*/  STL [R1+0x61d8], R0 ;  /* 0x0061d80001007387 */ /* 0x000fe20000100800 */
[----:B---3--:R-:W-:Y:S01]  /*606f0*/  HMMA.16816.F32 R12, R24, R8, R12 ;  /* 0x00000008180c723c */ /* 0x008fe2000000180c */
[----:B------:R-:W-:-:S02]  /*60700*/  IMAD.MOV.U32 R19, RZ, RZ, R8 ;  /* 0x000000ffff137224 */ /* 0x000fc400078e0008 */
[----:B------:R-:W-:Y:S11]  /*60710*/  IMAD.MOV.U32 R18, RZ, RZ, R9 ;  /* 0x000000ffff127224 */ /* 0x000ff600078e0009 */
[----:B------:R-:W-:Y:S09]  /*60720*/  @!UPT UIADD3 URZ, URZ, URZ, URZ ;  /* 0x0000003f3f3ff290 */ /* 0x000ff2000fffe03f */
[----:B------:R0:W-:Y:S01]  /*60730*/  STL.64 [R1+0x1330], R12 ;  /* 0x0013300c01007387 */ /* 0x0001e20000100a00 */
[----:B------:R-:W-:Y:S03]  /*60740*/  STL.64 [R1+0x1338], R14 ;  /* 0x0013380e01007387 */ /* 0x000fe60000100a00 */
        /* <DEDUP_REMOVED lines=11> */
[----:B------:R-:W4:Y:S02]  /*60800*/  LDL.LU.64 R12, [R1+0x7388] ;  /* 0x00738800010c7983 */ /* 0x000f240000300a00 */
[----:B------:R-:W-:Y:S01]  /*60810*/  STL.64 [R1+0x7328], R18 ;  /* 0x0073281201007387 */ /* 0x000fe20000100a00 */
[----:B------:R0:W-:Y:S04]  /*60820*/  STL.64 [R1+0x7320], R16 ;  /* 0x0073201001007387 */ /* 0x0001e80000100a00 */
[----:B0-----:R-:W2:Y:S01]  /*60830*/  LDL.64 R16, [R1+0x130] ;  /* 0x0001300001107983 */ /* 0x001ea20000100a00 */
[C---:B----4-:R-:W-:Y:S03]  /*60840*/  HMMA.16816.F32 R20, R24.reuse, R12, R20 ;  /* 0x0000000c1814723c */ /* 0x050fe60000001814 */
[----:B--2---:R0:W-:Y:S11]  /*60850*/  STL.64 [R1+0x7338], R16 ;  /* 0x0073381001007387 */ /* 0x0041f60000100a00 */
[----:B------:R-:W-:Y:S09]  /*60860*/  @!UPT UIADD3 URZ, URZ, URZ, URZ ;  /* 0x0000003f3f3ff290 */ /* 0x000ff2000fffe03f */
[----:B------:R1:W-:Y:S01]  /*60870*/  STL.64 [R1+0x1310], R20 ;  /* 0x0013101401007387 */ /* 0x0003e20000100a00 */
[----:B------:R2:W-:Y:S02]  /*60880*/  STL.64 [R1+0x1318], R22 ;  /* 0x0013181601007387 */ /* 0x0005e40000100a00 */
[----:B0-----:R-:W-:Y:S02]  /*60890*/  IMAD.MOV.U32 R16, RZ, RZ, R4 ;  /* 0x000000ffff107224 */ /* 0x001fe400078e0004 */
[----:B------:R-:W-:Y:S01]  /*608a0*/  IMAD.MOV.U32 R17, RZ, RZ, R3 ;  /* 0x000000ffff117224 */ /* 0x000fe200078e0003 */
[----:B-1----:R-:W4:Y:S01]  /*608b0*/  LDL.LU R20, [R1+0x760] ;  /* 0x0007600001147983 */ /* 0x002f220000300800 */
[----:B------:R-:W4:Y:S02]  /*608c0*/  LDL.LU R21, [R1+0x764] ;  /* 0x0007640001157983 */ /* 0x000f240000300800 */
[----:B--2---:R-:W4:Y:S02]  /*608d0*/  LDL.LU R22, [R1+0x768] ;  /* 0x0007680001167983 */ /* 0x004f240000300800 */
[----:B------:R-:W4:Y:S01]  /*608e0*/  LDL.LU R23, [R1+0x76c] ;  /* 0x00076c0001177983 */ /* 0x000f220000300800 */
[----:B------:R-:W2:Y:S01]  /*608f0*/  LDL.LU R4, [R1+0x770] ;  /* 0x0007700001047983 */ /* 0x000ea20000300800 */
[----:B------:R-:W2:Y:S02]  /*60900*/  LDL.LU R5, [R1+0x774] ;  /* 0x0007740001057983 */ /* 0x000ea40000300800 */
[----:B------:R-:W2:Y:S02]  /*60910*/  LDL.LU R6, [R1+0x778] ;  /* 0x0007780001067983 */ /* 0x000ea40000300800 */
[----:B------:R-:W2:Y:S01]  /*60920*/  LDL.LU R7, [R1+0x77c] ;  /* 0x00077c0001077983 */ /* 0x000ea20000300800 */
[----:B------:R0:W-:Y:S04]  /*60930*/  STL.64 [R1+0x7350], R16 ;  /* 0x0073501001007387 */ /* 0x0001e80000100a00 */
[----:B0-----:R-:W2:Y:S04]  /*60940*/  LDL.64 R16, [R1+0x150] ;  /* 0x0001500001107983 */ /* 0x001ea80000100a00 */
[----:B--2---:R0:W-:Y:S04]  /*60950*/  STL.64 [R1+0x7368], R16 ;  /* 0x0073681001007387 */ /* 0x0041e80000100a00 */
[----:B0-----:R-:W2:Y:S01]  /*60960*/  LDL.64 R16, [R1+0x30] ;  /* 0x0000300001107983 */ /* 0x001ea20000100a00 */
[----:B---3--:R-:W-:Y:S02]  /*60970*/  STL.64 [R1+0x7260], R14 ;  /* 0x0072600e01007387 */ /* 0x008fe40000100a00 */
[----:B------:R0:W-:Y:S02]  /*60980*/  STL.64 [R1+0x7258], R12 ;  /* 0x0072580c01007387 */ /* 0x0001e40000100a00 */
[----:B0-----:R-:W3:Y:S04]  /*60990*/  LDL.64 R12, [R1+0x120] ;  /* 0x00012000010c7983 */ /* 0x001ee80000100a00 */
[----:B---3--:R0:W-:Y:S04]  /*609a0*/  STL.64 [R1+0x7330], R12 ;  /* 0x0073300c01007387 */ /* 0x0081e80000100a00 */
        /* <DEDUP_REMOVED lines=9> */
[----:B------:R-:W3:Y:S01]  /*60a40*/  LDL.LU R15, [R1+0x96c] ;  /* 0x00096c00010f7983 */ /* 0x000ee20000300800 */
[C---:B------:R-:W-:Y:S01]  /*60a50*/  HMMA.16816.F32 R4, R24.reuse, R8, R4 ;  /* 0x000000081804723c */ /* 0x040fe20000001804 */
        /* <DEDUP_REMOVED lines=14> */
[----:B0-----:R-:W4:Y:S01]  /*60b40*/  LDL.LU.64 R4, [R1+0x7380] ;  /* 0x0073800001047983 */ /* 0x001f220000300a00 */
[----:B-1----:R-:W-:Y:S01]  /*60b50*/  IMAD.MOV.U32 R6, RZ, RZ, R16 ;  /* 0x000000ffff067224 */ /* 0x002fe200078e0010 */
[C---:B----4-:R-:W-:Y:S11]  /*60b60*/  HMMA.16816.F32 R20, R24.reuse, R4, R20 ;  /* 0x000000041814723c */ /* 0x050ff60000001814 */
[----:B------:R-:W-:Y:S11]  /*60b70*/  @!UPT UIADD3 URZ, URZ, URZ, URZ ;  /* 0x0000003f3f3ff290 */ /* 0x000ff6000fffe03f */
[----:B------:R-:W-:Y:S01]  /*60b80*/  @!UPT UIADD3 URZ, URZ, URZ, URZ ;  /* 0x0000003f3f3ff290 */ /* 0x000fe2000fffe03f */
[----:B------:R-:W-:Y:S01]  /*60b90*/  STL.64 [R1+0x12f8], R22 ;  /* 0x0012f81601007387 */ /* 0x000fe20000100a00 */
[----:B------:R-:W-:Y:S02]  /*60ba0*/  IMAD.MOV.U32 R29, RZ, RZ, R20 ;  /* 0x000000ffff1d7224 */ /* 0x000fe400078e0014 */
[----:B------:R-:W-:Y:S02]  /*60bb0*/  IMAD.MOV.U32 R0, RZ, RZ, R21 ;  /* 0x000000ffff007224 */ /* 0x000fe400078e0015 */
[----:B------:R-:W0:Y:S01]  /*60bc0*/  LDSM.16.MT88.4 R20, [R2+0x8300] ;  /* 0x008300000214783b */ /* 0x000e220000004200 */
[C---:B--2---:R-:W-:Y:S03]  /*60bd0*/  HMMA.16816.F32 R12, R24.reuse, R16, R12 ;  /* 0x00000010180c723c */ /* 0x044fe6000000180c */
[----:B------:R1:W-:Y:S01]  /*60be0*/  STL [R1+0x62d8], R0 ;  /* 0x0062d80001007387 */ /* 0x0003e20000100800 */
[----:B------:R-:W-:Y:S02]  /*60bf0*/  STL [R1+0x6208], R29 ;  /* 0x0062081d01007387 */ /* 0x000fe40000100800 */
[----:B-1----:R-:W-:Y:S01]  /*60c00*/  IMAD.MOV.U32 R0, RZ, RZ, R17 ;  /* 0x000000ffff007224 */ /* 0x002fe200078e0011 */
[----:B0-----:R-:W-:Y:S01]  /*60c10*/  STL.64 [R1+0x7148], R22 ;  /* 0x0071481601007387 */ /* 0x001fe20000100a00 */
[----:B------:R0:W-:Y:S03]  /*60c20*/  STL.64 [R1+0x7140], R20 ;  /* 0x0071401401007387 */ /* 0x0001e60000100a00 */
[----:B0-----:R-:W2:Y:S01]  /*60c30*/  LDL.LU R20, [R1+0x940] ;  /* 0x0009400001147983 */ /* 0x001ea20000300800 */
[----:B------:R-:W2:Y:S02]  /*60c40*/  LDL.LU R21, [R1+0x944] ;  /* 0x0009440001157983 */ /* 0x000ea40000300800 */
[----:B------:R-:W2:Y:S02]  /*60c50*/  LDL.LU R22, [R1+0x948] ;  /* 0x0009480001167983 */ /* 0x000ea40000300800 */
[----:B------:R-:W2:Y:S07]  /*60c60*/  LDL.LU R23, [R1+0x94c] ;  /* 0x00094c0001177983 */ /* 0x000eae0000300800 */
[----:B------:R-:W-:Y:S01]  /*60c70*/  STL.64 [R1+0x12e0], R12 ;  /* 0x0012e00c01007387 */ /* 0x000fe20000100a00 */
[----:B------:R0:W-:Y:S03]  /*60c80*/  STL.64 [R1+0x12e8], R14 ;  /* 0x0012e80e01007387 */ /* 0x0001e60000100a00 */
        /* <DEDUP_REMOVED lines=14> */
[----:B------:R-:W-:Y:S01]  /*60d70*/  STL [R1+0x7228], R7 ;  /* 0x0072280701007387 */ /* 0x000fe20000100800 */
[----:B------:R-:W-:Y:S01]  /*60d80*/  STL [R1+0x7224], R10 ;  /* 0x0072240a01007387 */ /* 0x000fe20000100800 */
[C---:B---3--:R-:W-:Y:S03]  /*60d90*/  HMMA.16816.F32 R16, R24.reuse, R16, R12 ;  /* 0x000000101810723c */ /* 0x048fe6000000180c */
[----:B------:R-:W3:Y:S01]  /*60da0*/  LDL.LU.64 R14, [R1+0x7348] ;  /* 0x00734800010e7983 */ /* 0x000ee20000300a00 */
[----:B------:R-:W3:Y:S11]  /*60db0*/  LDL.LU.64 R12, [R1+0x7340] ;  /* 0x00734000010c7983 */ /* 0x000ef60000300a00 */
[----:B------:R-:W-:Y:S08]  /*60dc0*/  @!UPT UIADD3 URZ, URZ, URZ, URZ ;  /* 0x0000003f3f3ff290 */ /* 0x000ff0000fffe03f */
[----:B------:R0:W-:Y:S01]  /*60dd0*/  STL.64 [R1+0x1590], R16 ;  /* 0x0015901001007387 */ /* 0x0001e20000100a00 */
[----:B------:R-:W-:Y:S03]  /*60de0*/  STL.64 [R1+0x1598], R18 ;  /* 0x0015981201007387 */ /* 0x000fe60000100a00 */
[----:B0-----:R-:W3:Y:S02]  /*60df0*/  LDL.LU.64 R16, [R1+0x7338] ;  /* 0x0073380001107983 */ /* 0x001ee40000300a00 */
[C---:B---3--:R-:W-:Y:S11]  /*60e00*/  HMMA.16816.F32 R12, R24.reuse, R16, R12 ;  /* 0x00000010180c723c */ /* 0x048ff6000000180c */
        /* <DEDUP_REMOVED lines=8> */
[----:B------:R-:W4:Y:S01]  /*60e90*/  LDL.LU.64 R16, [R1+0x7320] ;  /* 0x0073200001107983 */ /* 0x000f220000300a00 */
[----:B------:R-:W-:Y:S02]  /*60ea0*/  STL [R1+0x7230], R11 ;  /* 0x0072300b01007387 */ /* 0x000fe40000100800 */
[----:B------:R2:W-:Y:S02]  /*60eb0*/  STL.64 [R1+0x7310], R8 ;  /* 0x0073100801007387 */ /* 0x0005e40000100a00 */
[----:B------:R-:W-:Y:S01]  /*60ec0*/  STL [R1+0x722c], R29 ;  /* 0x00722c1d01007387 */ /* 0x000fe20000100800 */
[----:B--2---:R-:W-:Y:S11]  /*60ed0*/  HMMA.16816.F32 R8, R24, R12, R20 ;  /* 0x0000000c1808723c */ /* 0x004ff60000001814 */
[----:B------:R-:W-:Y:S11]  /*60ee0*/  @!UPT UIADD3 URZ, URZ, URZ, URZ ;  /* 0x0000003f3f3ff290 */ /* 0x000ff6000fffe03f */
[----:B------:R-:W-:Y:S01]  /*60ef0*/  @!UPT UIADD3 URZ, URZ, URZ, URZ ;  /* 0x0000003f3f3ff290 */ /* 0x000fe2000fffe03f */
[----:B------:R-:W-:Y:S01]  /*60f00*/  STL.64 [R1+0x1570], R8 ;  /* 0x0015700801007387 */ /* 0x000fe20000100a00 */
[----:B------:R-:W-:Y:S02]  /*60f10*/  STL.64 [R1+0x1578], R10 ;  /* 0x0015780a01007387 */ /* 0x000fe40000100a00 */
[----:B------:R-:W2:Y:S02]  /*60f20*/  LDL.LU R20, [R1+0x6f0] ;  /* 0x0006f00001147983 */ /* 0x000ea40000300800 */
[----:B------:R-:W2:Y:S01]  /*60f30*/  LDL.LU R21, [R1+0x6f4] ;  /* 0x0006f40001157983 */ /* 0x000ea20000300800 */
[----:B------:R-:W2:Y:S01]  /*60f40*/  LDL.LU R22, [R1+0x6f8] ;  /* 0x0006f80001167983 */ /* 0x000ea20000300800 */
[----:B------:R-:W2:Y:S02]  /*60f50*/  LDL.LU R23, [R1+0x6fc] ;  /* 0x0006fc0001177983 */ /* 0x000ea40000300800 */
[----:B------:R-:W-:Y:S02]  /*60f60*/  IMAD.MOV.U32 R6, RZ, RZ, R12 ;  /* 0x000000ffff067224 */ /* 0x000fe400078e000c */
[----:B------:R-:W-:-:S02]  /*60f70*/  IMAD.MOV.U32 R3, RZ, RZ, R13 ;  /* 0x000000ffff037224 */ /* 0x000fc400078e000d */
[----:B----4-:R-:W-:Y:S02]  /*60f80*/  IMAD.MOV.U32 R12, RZ, RZ, R17 ;  /* 0x000000ffff0c7224 */ /* 0x010fe400078e0011 */
[----:B------:R-:W-:Y:S01]  /*60f90*/  IMAD.MOV.U32 R13, RZ, RZ, R28 ;  /* 0x000000ffff0d7224 */ /* 0x000fe200078e001c */
[----:B------:R-:W4:Y:S01]  /*60fa0*/  LDL.LU R17, [R1+0x731c] ;  /* 0x00731c0001117983 */ /* 0x000f220000300800 */
[----:B------:R-:W3:Y:S03]  /*60fb0*/  LDL.LU R28, [R1+0x7318] ;  /* 0x00731800011c7983 */ /* 0x000ee60000300800 */
[----:B------:R-:W-:Y:S04]  /*60fc0*/  STL.64 [R1+0x7278], R12 ;  /* 0x0072780c01007387 */ /* 0x000fe80000100a00 */
[----:B--2---:R-:W-:Y:S01]  /*60fd0*/  STL.64 [R1+0x7250], R22 ;  /* 0x0072501601007387 */ /* 0x004fe20000100a00 */
[----:B------:R0:W-:Y:S03]  /*60fe0*/  STL.64 [R1+0x7248], R20 ;  /* 0x0072481401007387 */ /* 0x0001e60000100a00 */
[----:B0-----:R-:W2:Y:S01]  /*60ff0*/  LDL.LU R20, [R1+0x710] ;  /* 0x0007100001147983 */ /* 0x001ea20000300800 */
[----:B------:R-:W2:Y:S02]  /*61000*/  LDL.LU R21, [R1+0x714] ;  /* 0x0007140001157983 */ /* 0x000ea40000300800 */
[----:B------:R-:W2:Y:S02]  /*61010*/  LDL.LU R22, [R1+0x718] ;  /* 0x0007180001167983 */ /* 0x000ea40000300800 */
[----:B------:R-:W2:Y:S02]  /*61020*/  LDL.LU R23, [R1+0x71c] ;  /* 0x00071c0001177983 */ /* 0x000ea40000300800 */
[----:B---3--:R-:W-:-:S02]  /*61030*/  IMAD.MOV.U32 R12, RZ, RZ, R19 ;  /* 0x000000ffff0c7224 */ /* 0x008fc400078e0013 */
[----:B------:R-:W-:-:S05]  /*61040*/  IMAD.MOV.U32 R13, RZ, RZ, R18 ;  /* 0x000000ffff0d7224 */ /* 0x000fca00078e0012 */
[----:B------:R4:W-:Y:S02]  /*61050*/  STL.64 [R1+0x7290], R12 ;  /* 0x0072900c01007387 */ /* 0x0009e40000100a00 */
[----:B----4-:R-:W-:Y:S02]  /*61060*/  IMAD.MOV.U32 R12, RZ, RZ, R17 ;  /* 0x000000ffff0c7224 */ /* 0x010fe400078e0011 */
[----:B------:R-:W-:Y:S01]  /*61070*/  IMAD.MOV.U32 R13, RZ, RZ, R16 ;  /* 0x000000ffff0d7224 */ /* 0x000fe200078e0010 */
[----:B--2---:R-:W-:Y:S01]  /*61080*/  STL.64 [R1+0x7270], R22 ;  /* 0x0072701601007387 */ /* 0x004fe20000100a00 */
[----:B------:R0:W-:Y:S03]  /*61090*/  STL.64 [R1+0x7268], R20 ;  /* 0x0072681401007387 */ /* 0x0001e60000100a00 */
        /* <DEDUP_REMOVED lines=8> */
[----:B------:R0:W-:Y:S03]  /*61120*/  STL.64 [R1+0x72b8], R12 ;  /* 0x0072b80c01007387 */ /* 0x0001e60000100a00 */
        /* <DEDUP_REMOVED lines=8> */
[----:B------:R-:W2:Y:S04]  /*611b0*/  LDL.64 R16, [R1+0x100] ;  /* 0x0001000001107983 */ /* 0x000ea80000100a00 */
[----:B--2---:R0:W-:Y:S04]  /*611c0*/  STL.64 [R1+0x7308], R16 ;  /* 0x0073081001007387 */ /* 0x0041e80000100a00 */
[----:B0-----:R-:W2:Y:S01]  /*611d0*/  LDL.64 R16, [R1+0x110] ;  /* 0x0001100001107983 */ /* 0x001ea20000100a00 */
[----:B------:R-:W-:Y:S02]  /*611e0*/  STL.64 [R1+0x72d0], R14 ;  /* 0x0072d00e01007387 */ /* 0x000fe40000100a00 */
[----:B----4-:R0:W-:Y:S02]  /*611f0*/  STL.64 [R1+0x72c8], R12 ;  /* 0x0072c80c01007387 */ /* 0x0101e40000100a00 */
        /* <DEDUP_REMOVED lines=10> */
[----:B------:R-:W-:Y:S01]  /*612a0*/  HMMA.16816.F32 R8, R24, R16, R8 ;  /* 0x000000101808723c */ /* 0x000fe20000001808 */
        /* <DEDUP_REMOVED lines=19> */
[----:B------:R-:W-:Y:S01]  /*613e0*/  STL [R1+0x7238], R3 ;  /* 0x0072380301007387 */ /* 0x000fe20000100800 */
[----:B------:R-:W-:Y:S02]  /*613f0*/  STL [R1+0x7234], R6 ;  /* 0x0072340601007387 */ /* 0x000fe40000100800 */
[----:B------:R0:W-:Y:S02]  /*61400*/  STL.64 [R1+0x1560], R8 ;  /* 0x0015600801007387 */ /* 0x0001e40000100a00 */
[----:B------:R1:W-:Y:S01]  /*61410*/  STL.64 [R1+0x1568], R10 ;  /* 0x0015680a01007387 */ /* 0x0003e20000100a00 */
[----:B0-----:R-:W4:Y:S01]  /*61420*/  LDL.LU.64 R8, [R1+0x7310] ;  /* 0x0073100001087983 */ /* 0x001f220000300a00 */
[----:B-1----:R-:W-:-:S02]  /*61430*/  IMAD.MOV.U32 R10, RZ, RZ, R16 ;  /* 0x000000ffff0a7224 */ /* 0x002fc400078e0010 */
[----:B------:R-:W2:Y:S02]  /*61440*/  LDL.LU.64 R16, [R1+0x7308] ;  /* 0x0073080001107983 */ /* 0x000ea40000300a00 */
[----:B------:R-:W-:Y:S01]  /*61450*/  STL [R1+0x7240], R0 ;  /* 0x0072400001007387 */ /* 0x000fe20000100800 */
        /* <DEDUP_REMOVED lines=31> */
[----:B------:R-:W-:-:S02]  /*61650*/  IMAD.MOV.U32 R6, RZ, RZ, R16 ;  /* 0x000000ffff067224 */ /* 0x000fc400078e0010 */
[----:B------:R-:W-:Y:S11]  /*61660*/  IMAD.MOV.U32 R11, RZ, RZ, R17 ;  /* 0x000000ffff0b7224 */ /* 0x000ff600078e0011 */
[----:B------:R-:W-:Y:S08]  /*61670*/  @!UPT UIADD3 URZ, URZ, URZ, URZ ;  /* 0x0000003f3f3ff290 */ /* 0x000ff0000fffe03f */
[----:B------:R0:W-:Y:S01]  /*61680*/  STL.64 [R1+0x12d0], R24 ;  /* 0x0012d01801007387 */ /* 0x0001e20000100a00 */
[----:B------:R1:W-:Y:S02]  /*61690*/  STL.64 [R1+0x12d8], R26 ;  /* 0x0012d81a01007387 */ /* 0x0003e40000100a00 */
[----:B------:R-:W3:Y:S02]  /*616a0*/  LDL.LU.64 R18, [R1+0x72b0] ;  /* 0x0072b00001127983 */ /* 0x000ee40000300a00 */
[----:B------:R-:W3:Y:S01]  /*616b0*/  LDL.LU.64 R16, [R1+0x72a8] ;  /* 0x0072a80001107983 */ /* 0x000ee20000300a00 */
[----:B0-----:R-:W4:Y:S01]  /*616c0*/  LDL.LU R24, [R1+0x700] ;  /* 0x0007000001187983 */ /* 0x001f220000300800 */
[----:B------:R-:W4:Y:S02]  /*616d0*/  LDL.LU R25, [R1+0x704] ;  /* 0x0007040001197983 */ /* 0x000f240000300800 */
[----:B-1----:R-:W4:Y:S01]  /*616e0*/  LDL.LU R26, [R1+0x708] ;  /* 0x00070800011a7983 */ /* 0x002f220000300800 */
        /* <DEDUP_REMOVED lines=30> */
[----:B---3--:R-:W-:Y:S05]  /*618d0*/  STL.64 [R1+0x7118], R14 ;  /* 0x0071180e01007387 */ /* 0x008fea0000100a00 */
[C---:B----4-:R-:W-:Y:S01]  /*618e0*/  HMMA.16816.F32 R24, R16.reuse, R8, R24 ;  /* 0x000000081018723c */ /* 0x050fe20000001818 */
[----:B------:R2:W-:Y:S11]  /*618f0*/  STL.64 [R1+0x7110], R12 ;  /* 0x0071100c01007387 */ /* 0x0005f60000100a00 */
[----:B------:R-:W-:Y:S11]  /*61900*/  @!UPT UIADD3 URZ, URZ, URZ, URZ ;  /* 0x0000003f3f3ff290 */ /* 0x000ff6000fffe03f */
[----:B------:R-:W-:Y:S01]  /*61910*/  @!UPT UIADD3 URZ, URZ, URZ, URZ ;  /* 0x0000003f3f3ff290 */ /* 0x000fe2000fffe03f */
[----:B------:R-:W-:Y:S01]  /*61920*/  IMAD.MOV.U32 R28, RZ, RZ, R27 ;  /* 0x000000ffff1c7224 */ /* 0x000fe200078e001b */
[----:B------:R-:W-:Y:S01]  /*61930*/  STL.64 [R1+0x14e0], R24 ;  /* 0x0014e01801007387 */ /* 0x000fe20000100a00 */
[----:B------:R-:W-:Y:S02]  /*61940*/  STL [R1+0x14e8], R26 ;  /* 0x0014e81a01007387 */ /* 0x000fe40000100800 */
[----:B------:R-:W-:Y:S02]  /*61950*/  STL.64 [R1+0x7108], R8 ;  /* 0x0071080801007387 */ /* 0x000fe40000100a00 */
[----:B------:R-:W0:Y:S01]  /*61960*/  LDSM.16.MT88.4 R24, [R2+0x8380] ;  /* 0x008380000218783b */ /* 0x000e220000004200 */
[----:B------:R-:W-:Y:S01]  /*61970*/  STL [R1+0x6150], R28 ;  /* 0x0061501c01007387 */ /* 0x000fe20000100800 */
[----:B--2---:R-:W-:Y:S03]  /*61980*/  HMMA.16816.F32 R12, R16, R4, R20 ;  /* 0x00000004100c723c */ /* 0x004fe60000001814 */
[----:B------:R-:W2:Y:S11]  /*61990*/  LDL.LU R20, [R1+0x6e0] ;  /* 0x0006e00001147983 */ /* 0x000eb60000300800 */
[----:B------:R-:W-:Y:S09]  /*619a0*/  @!UPT UIADD3 URZ, URZ, URZ, URZ ;  /* 0x0000003f3f3ff290 */ /* 0x000ff2000fffe03f */
[----:B------:R-:W-:Y:S01]  /*619b0*/  STL.64 [R1+0x14d0], R12 ;  /* 0x0014d00c01007387 */ /* 0x000fe20000100a00 */
[----:B------:R-:W-:Y:S02]  /*619c0*/  STL.64 [R1+0x14d8], R14 ;  /* 0x0014d80e01007387 */ /* 0x000fe40000100a00 */
[----:B------:R-:W2:Y:S02]  /*619d0*/  LDL.LU R21, [R1+0x6e4] ;  /* 0x0006e40001157983 */ /* 0x000ea40000300800 */
[----:B------:R-:W3:Y:S01]  /*619e0*/  LDL.LU R22, [R1+0x6e8] ;  /* 0x0006e80001167983 */ /* 0x000ee20000300800 */
[----:B------:R-:W3:Y:S04]  /*619f0*/  LDL.LU R23, [R1+0x6ec] ;  /* 0x0006ec0001177983 */ /* 0x000ee80000300800 */
[----:B---3--:R-:W-:Y:S01]  /*61a00*/  STL.64 [R1+0x7158], R22 ;  /* 0x0071581601007387 */ /* 0x008fe20000100a00 */
[----:B--2---:R1:W-:Y:S02]  /*61a10*/  STL.64 [R1+0x7150], R20 ;  /* 0x0071501401007387 */ /* 0x0043e40000100a00 */
[----:B-1----:R-:W-:-:S02]  /*61a20*/  IMAD.MOV.U32 R20, RZ, RZ, R29 ;  /* 0x000000ffff147224 */ /* 0x002fc400078e001d */
[----:B------:R-:W2:Y:S01]  /*61a30*/  LDL.LU R29, [R1+0x7244] ;  /* 0x00724400011d7983 */ /* 0x000ea20000300800 */
[----:B------:R-:W-:Y:S02]  /*61a40*/  IMAD.MOV.U32 R21, RZ, RZ, R0 ;  /* 0x000000ffff157224 */ /* 0x000fe400078e0000 */
[----:B------:R-:W3:Y:S03]  /*61a50*/  LDL.LU R0, [R1+0x7240] ;  /* 0x0072400001007983 */ /* 0x000ee60000300800 */
[----:B------:R1:W-:Y:S02]  /*61a60*/  STL.64 [R1+0x7168], R20 ;  /* 0x0071681401007387 */ /* 0x0003e40000100a00 */
[----:B-1----:R-:W-:Y:S02]  /*61a70*/  IMAD.MOV.U32 R20, RZ, RZ, R10 ;  /* 0x000000ffff147224 */ /* 0x002fe400078e000a */
[----:B------:R-:W-:Y:S01]  /*61a80*/  IMAD.MOV.U32 R21, RZ, RZ, R3 ;  /* 0x000000ffff157224 */ /* 0x000fe200078e0003 */
[----:B------:R-:W4:Y:S01]  /*61a90*/  LDL.LU R10, [R1+0x723c] ;  /* 0x00723c00010a7983 */ /* 0x000f220000300800 */
[----:B------:R-:W3:Y:S03]  /*61aa0*/  LDL.LU R3, [R1+0x7238] ;  /* 0x0072380001037983 */ /* 0x000ee60000300800 */
[----:B------:R1:W-:Y:S01]  /*61ab0*/  STL.64 [R1+0x7180], R20 ;  /* 0x0071801401007387 */ /* 0x0003e20000100a00 */
[----:B------:R-:W-:Y:S02]  /*61ac0*/  STL.64 [R1+0x7120], R4 ;  /* 0x0071200401007387 */ /* 0x000fe40000100a00 */
[----:B0-----:R-:W-:Y:S02]  /*61ad0*/  STL.64 [R1+0x7058], R26 ;  /* 0x0070581a01007387 */ /* 0x001fe40000100a00 */
[----:B------:R0:W-:Y:S02]  /*61ae0*/  STL.64 [R1+0x7050], R24 ;  /* 0x0070501801007387 */ /* 0x0001e40000100a00 */
[----:B-1----:R-:W-:-:S02]  /*61af0*/  IMAD.MOV.U32 R21, RZ, RZ, R7 ;  /* 0x000000ffff157224 */ /* 0x002fc400078e0007 */
[----:B0-----:R-:W-:Y:S02]  /*61b00*/  IMAD.MOV.U32 R24, RZ, RZ, R6 ;  /* 0x000000ffff187224 */ /* 0x001fe400078e0006 */
[----:B------:R-:W-:Y:S01]  /*61b10*/  IMAD.MOV.U32 R25, RZ, RZ, R11 ;  /* 0x000000ffff197224 */ /* 0x000fe200078e000b */
[----:B------:R-:W3:Y:S01]  /*61b20*/  LDL.LU R6, [R1+0x7234] ;  /* 0x0072340001067983 */ /* 0x000ee20000300800 */
[----:B------:R-:W3:Y:S02]  /*61b30*/  LDL.LU R11, [R1+0x7230] ;  /* 0x00723000010b7983 */ /* 0x000ee40000300800 */
[----:B--2---:R-:W-:Y:S02]  /*61b40*/  IMAD.MOV.U32 R20, RZ, RZ, R29 ;  /* 0x000000ffff147224 */ /* 0x004fe400078e001d */
[----:B------:R-:W2:Y:S01]  /*61b50*/  LDL.LU R29, [R1+0x722c] ;  /* 0x00722c00011d7983 */ /* 0x000ea20000300800 */
[----:B------:R-:W2:Y:S02]  /*61b60*/  LDL.LU R7, [R1+0x7228] ;  /* 0x0072280001077983 */ /* 0x000ea40000300800 */
[----:B------:R-:W-:Y:S02]  /*61b70*/  STL.64 [R1+0x7198], R20 ;  /* 0x0071981401007387 */ /* 0x000fe40000100a00 */
[----:B------:R0:W-:Y:S02]  /*61b80*/  STL.64 [R1+0x7160], R24 ;  /* 0x0071601801007387 */ /* 0x0001e40000100a00 */
[----:B0-----:R-:W2:Y:S01]  /*61b90*/  LDL.LU R24, [R1+0x870] ;  /* 0x0008700001187983 */ /* 0x001ea20000300800 */
[----:B------:R-:W2:Y:S02]  /*61ba0*/  LDL.LU R25, [R1+0x874] ;  /* 0x0008740001197983 */ /* 0x000ea40000300800 */
[----:B------:R-:W2:Y:S02]  /*61bb0*/  LDL.LU R26, [R1+0x878] ;  /* 0x00087800011a7983 */ /* 0x000ea40000300800 */
[----:B------:R-:W2:Y:S02]  /*61bc0*/  LDL.LU R27, [R1+0x87c] ;  /* 0x00087c00011b7983 */ /* 0x000ea40000300800 */
[----:B----4-:R-:W-:-:S02]  /*61bd0*/  IMAD.MOV.U32 R20, RZ, RZ, R10 ;  /* 0x000000ffff147224 */ /* 0x010fc400078e000a */
[----:B---3--:R-:W-:Y:S01]  /*61be0*/  IMAD.MOV.U32 R21, RZ, RZ, R0 ;  /* 0x000000ffff157224 */ /* 0x008fe200078e0000 */
[----:B------:R-:W3:Y:S01]  /*61bf0*/  LDL.LU R10, [R1+0x7224] ;  /* 0x00722400010a7983 */ /* 0x000ee20000300800 */
[----:B------:R-:W4:Y:S03]  /*61c00*/  LDL.LU R0, [R1+0x7220] ;  /* 0x0072200001007983 */ /* 0x000f260000300800 */
        /* <DEDUP_REMOVED lines=8> */
[----:B------:R-:W-:Y:S01]  /*61c90*/  IMAD.MOV.U32 R21, RZ, RZ, R3 ;  /* 0x000000ffff157224 */ /* 0x000fe200078e0003 */
[----:B------:R-:W3:Y:S01]  /*61ca0*/  LDL.LU R6, [R1+0x721c] ;  /* 0x00721c0001067983 */ /* 0x000ee20000300800 */
[----:B------:R-:W3:Y:S03]  /*61cb0*/  LDL.LU R3, [R1+0x7218] ;  /* 0x0072180001037983 */ /* 0x000ee60000300800 */
[----:B------:R0:W-:Y:S02]  /*61cc0*/  STL.64 [R1+0x71c8], R20 ;  /* 0x0071c81401007387 */ /* 0x0001e40000100a00 */
[----:B0-----:R-:W-:Y:S02]  /*61cd0*/  IMAD.MOV.U32 R20, RZ, RZ, R29 ;  /* 0x000000ffff147224 */ /* 0x001fe400078e001d */
[----:B------:R-:W-:Y:S01]  /*61ce0*/  IMAD.MOV.U32 R21, RZ, RZ, R11 ;  /* 0x000000ffff157224 */ /* 0x000fe200078e000b */
[----:B--2---:R-:W-:Y:S01]  /*61cf0*/  STL.64 [R1+0x7190], R26 ;  /* 0x0071901a01007387 */ /* 0x004fe20000100a00 */
[----:B------:R0:W-:Y:S03]  /*61d00*/  STL.64 [R1+0x7188], R24 ;  /* 0x0071881801007387 */ /* 0x0001e60000100a00 */
[----:B0-----:R-:W2:Y:S01]  /*61d10*/  LDL.LU R24, [R1+0x890] ;  /* 0x0008900001187983 */ /* 0x001ea20000300800 */
[----:B------:R-:W2:Y:S02]  /*61d20*/  LDL.LU R25, [R1+0x894] ;  /* 0x0008940001197983 */ /* 0x000ea40000300800 */
[----:B------:R-:W2:Y:S02]  /*61d30*/  LDL.LU R26, [R1+0x898] ;  /* 0x00089800011a7983 */ /* 0x000ea40000300800 */
[----:B------:R-:W2:Y:S01]  /*61d40*/  LDL.LU R27, [R1+0x89c] ;  /* 0x00089c00011b7983 */ /* 0x000ea20000300800 */
[----:B------:R0:W-:Y:S04]  /*61d50*/  STL.64 [R1+0x71e0], R20 ;  /* 0x0071e01401007387 */ /* 0x0001e80000100a00 */
[----:B0-----:R-:W2:Y:S01]  /*61d60*/  LDL.LU.64 R20, [R1+0x140] ;  /* 0x0001400001147983 */ /* 0x001ea20000300a00 */
[----:B---3--:R-:W-:-:S02]  /*61d70*/  IMAD.MOV.U32 R8, RZ, RZ, R10 ;  /* 0x000000ffff087224 */ /* 0x008fc400078e000a */
[----:B------:R-:W-:Y:S01]  /*61d80*/  IMAD.MOV.U32 R9, RZ, RZ, R7 ;  /* 0x000000ffff097224 */ /* 0x000fe200078e0007 */
[----:B--2---:R-:W-:Y:S01]  /*61d90*/  STL.64 [R1+0x71f8], R20 ;  /* 0x0071f81401007387 */ /* 0x004fe20000100a00 */
[----:B------:R-:W-:Y:S02]  /*61da0*/  STL.64 [R1+0x71a8], R26 ;  /* 0x0071a81a01007387 */ /* 0x000fe40000100a00 */
[----:B------:R0:W-:Y:S02]  /*61db0*/  STL.64 [R1+0x71a0], R24 ;  /* 0x0071a01801007387 */ /* 0x0001e40000100a00 */
[----:B0-----:R-:W2:Y:S01]  /*61dc0*/  LDL.LU R24, [R1+0x8a0] ;  /* 0x0008a00001187983 */ /* 0x001ea20000300800 */
[----:B------:R-:W2:Y:S02]  /*61dd0*/  LDL.LU R25, [R1+0x8a4] ;  /* 0x0008a40001197983 */ /* 0x000ea40000300800 */
[----:B------:R-:W3:Y:S02]  /*61de0*/  LDL.LU R26, [R1+0x8a8] ;  /* 0x0008a800011a7983 */ /* 0x000ee40000300800 */
[----:B------:R-:W3:Y:S01]  /*61df0*/  LDL.LU R27, [R1+0x8ac] ;  /* 0x0008ac00011b7983 */ /* 0x000ee20000300800 */
[----:B------:R-:W-:Y:S01]  /*61e00*/  STL.64 [R1+0x7200], R8 ;  /* 0x0072000801007387 */ /* 0x000fe20000100a00 */
        /* <DEDUP_REMOVED lines=33> */
[----:B----4-:R-:W-:-:S07]  /*62020*/  IMAD.MOV.U32 R9, RZ, RZ, R0 ;  /* 0x000000ffff097224 */ /* 0x010fce00078e0000 */
[C---:B------:R-:W-:Y:S01]  /*62030*/  HMMA.16816.F32 R8, R16.reuse, R8, R20 ;  /* 0x000000081008723c */ /* 0x040fe20000001814 */
[----:B--2---:R-:W-:Y:S01]  /*62040*/  STL.64 [R1+0x7130], R6 ;  /* 0x0071300601007387 */ /* 0x004fe20000100a00 */
[----:B---3--:R0:W-:Y:S03]  /*62050*/  STL.64 [R1+0x7128], R4 ;  /* 0x0071280401007387 */ /* 0x0081e60000100a00 */
[----:B0-----:R-:W2:Y:S04]  /*62060*/  LDL.LU.64 R4, [R1+0x10] ;  /* 0x0000100001047983 */ /* 0x001ea80000300a00 */
[----:B--2---:R0:W-:Y:S04]  /*62070*/  STL.64 [R1+0x7138], R4 ;  /* 0x0071380401007387 */ /* 0x0041e80000100a00 */
[----:B0-----:R-:W2:Y:S01]  /*62080*/  LDL.LU.64 R4, [R1+0x20] ;  /* 0x0000200001047983 */ /* 0x001ea20000300a00 */
[----:B------:R-:W3:Y:S02]  /*62090*/  LDL.LU.64 R12, [R1] ;  /* 0x00000000010c7983 */ /* 0x000ee40000300a00 */
[----:B------:R-:W-:Y:S02]  /*620a0*/  STL [R1+0x6820], R2 ;  /* 0x0068200201007387 */ /* 0x000fe40000100800 */
[----:B------:R-:W4:Y:S01]  /*620b0*/  LDL.LU.64 R22, [R1+0x7210] ;  /* 0x0072100001167983 */ /* 0x000f220000300a00 */
[----:B------:R-:W4:Y:S04]  /*620c0*/  LDL.LU.64 R20, [R1+0x7208] ;  /* 0x0072080001147983 */ /* 0x000f280000300a00 */
[----:B------:R0:W-:Y:S02]  /*620d0*/  STL.64 [R1+0x14c0], R8 ;  /* 0x0014c00801007387 */ /* 0x0001e40000100a00 */
[----:B------:R4:W-:Y:S01]  /*620e0*/  STL.64 [R1+0x14c8], R10 ;  /* 0x0014c80a01007387 */ /* 0x0009e20000100a00 */
[----:B0-----:R-:W4:Y:S02]  /*620f0*/  LDL.LU.64 R8, [R1+0x7200] ;  /* 0x0072000001087983 */ /* 0x001f240000300a00 */
[C---:B----4-:R-:W-:Y:S02]  /*62100*/  HMMA.16816.F32 R8, R16.reuse, R8, R20 ;  /* 0x000000081008723c */ /* 0x050fe40000001814 */
        /* <DEDUP_REMOVED lines=59> */
[----:B----4-:R-:W-:Y:S01]  /*624c0*/  HMMA.16816.F32 R16, R16, R24, R20 ;  /* 0x000000181010723c */ /* 0x010fe20000001814 */
[----:B------:R-:W2:Y:S01]  /*624d0*/  LDL.LU.64 R22, [R1+0x7148] ;  /* 0x0071480001167983 */ /* 0x000ea20000300a00 */
[----:B------:R-:W2:Y:S11]  /*624e0*/  LDL.LU.64 R20, [R1+0x7140] ;  /* 0x0071400001147983 */ /* 0x000eb60000300a00 */
        /* <DEDUP_REMOVED lines=8> */
[----:B0-----:R-:W2:Y:S01]  /*62570*/  LDL.LU R24, [R1+0x6d0] ;  /* 0x0006d00001187983 */ /* 0x001ea20000300800 */
[----:B------:R-:W2:Y:S02]  /*62580*/  LDL.LU R25, [R1+0x6d4] ;  /* 0x0006d40001197983 */ /* 0x000ea40000300800 */
[----:B------:R-:W2:Y:S02]  /*62590*/  LDL.LU R26, [R1+0x6d8] ;  /* 0x0006d800011a7983 */ /* 0x000ea40000300800 */
        /* <DEDUP_REMOVED lines=9> */
[----:B------:R0:W-:Y:S02]  /*62630*/  STL [R1+0x709c], R24 ;  /* 0x00709c1801007387 */ /* 0x0001e40000100800 */
[----:B------:R1:W-:Y:S01]  /*62640*/  STL [R1+0x7098], R25 ;  /* 0x0070981901007387 */ /* 0x0003e20000100800 */
[----:B0-----:R-:W2:Y:S01]  /*62650*/  LDL.LU R24, [R1+0x6c0] ;  /* 0x0006c00001187983 */ /* 0x001ea20000300800 */
[----:B-1----:R-:W2:Y:S02]  /*62660*/  LDL.LU R25, [R1+0x6c4] ;  /* 0x0006c40001197983 */ /* 0x002ea40000300800 */
[----:B------:R-:W2:Y:S02]  /*62670*/  LDL.LU R26, [R1+0x6c8] ;  /* 0x0006c800011a7983 */ /* 0x000ea40000300800 */
[----:B------:R-:W2:Y:S02]  /*62680*/  LDL.LU R27, [R1+0x6cc] ;  /* 0x0006cc00011b7983 */ /* 0x000ea40000300800 */
[----:B--2---:R-:W-:Y:S11]  /*62690*/  HMMA.16816.F32 R24, R20, R4, R24 ;  /* 0x000000041418723c */ /* 0x004ff60000001818 */
[----:B------:R-:W-:Y:S11]  /*626a0*/  @!UPT UIADD3 URZ, URZ, URZ, URZ ;  /* 0x0000003f3f3ff290 */ /* 0x000ff6000fffe03f */
[----:B------:R-:W-:Y:S01]  /*626b0*/  @!UPT UIADD3 URZ, URZ, URZ, URZ ;  /* 0x0000003f3f3ff290 */ /* 0x000fe2000fffe03f */
[----:B------:R-:W-:Y:S01]  /*626c0*/  STL.64 [R1+0x12a0], R24 ;  /* 0x0012a01801007387 */ /* 0x000fe20000100a00 */
[----:B------:R0:W-:Y:S02]  /*626d0*/  STL.64 [R1+0x12a8], R26 ;  /* 0x0012a81a01007387 */ /* 0x0001e40000100a00 */
[----:B------:R-:W2:Y:S02]  /*626e0*/  LDL.LU.64 R6, [R1+0x7130] ;  /* 0x0071300001067983 */ /* 0x000ea40000300a00 */
[----:B0-----:R-:W-:Y:S02]  /*626f0*/  IMAD.MOV.U32 R27, RZ, RZ, R4 ;  /* 0x000000ffff1b7224 */ /* 0x001fe400078e0004 */
[----:B------:R-:W-:Y:S02]  /*62700*/  IMAD.MOV.U32 R26, RZ, RZ, R5 ;  /* 0x000000ffff1a7224 */ /* 0x000fe400078e0005 */
[----:B------:R-:W2:Y:S01]  /*62710*/  LDL.LU.64 R4, [R1+0x7128] ;  /* 0x0071280001047983 */ /* 0x000ea20000300a00 */
[----:B---3--:R-:W-:-:S02]  /*62720*/  IMAD.MOV.U32 R24, RZ, RZ, R12 ;  /* 0x000000ffff187224 */ /* 0x008fc400078e000c */
[----:B------:R-:W-:Y:S01]  /*62730*/  IMAD.MOV.U32 R25, RZ, RZ, R13 ;  /* 0x000000ffff197224 */ /* 0x000fe200078e000d */
[C---:B--2---:R-:W-:Y:S11]  /*62740*/  HMMA.16816.F32 R4, R20.reuse, R12, R4 ;  /* 0x0000000c1404723c */ /* 0x044ff60000001804 */
[----:B------:R-:W-:Y:S11]  /*62750*/  @!UPT UIADD3 URZ, URZ, URZ, URZ ;  /* 0x0000003f3f3ff290 */ /* 0x000ff6000fffe03f */
[----:B------:R-:W-:Y:S01]  /*62760*/  @!UPT UIADD3 URZ, URZ, URZ, URZ ;  /* 0x0000003f3f3ff290 */ /* 0x000fe2000fffe03f */
[----:B------:R0:W-:Y:S01]  /*62770*/  STL.64 [R1+0x1290], R4 ;  /* 0x0012900401007387 */ /* 0x0001e20000100a00 */
[----:B------:R-:W-:Y:S03]  /*62780*/  STL.64 [R1+0x1298], R6 ;  /* 0x0012980601007387 */ /* 0x000fe60000100a00 */
[----:B0-----:R-:W4:Y:S01]  /*62790*/  LDL.LU.64 R4, [R1+0x7120] ;  /* 0x0071200001047983 */ /* 0x001f220000300a00 */
[----:B------:R-:W2:Y:S02]  /*627a0*/  LDL.LU.64 R14, [R1+0x7118] ;  /* 0x00711800010e7983 */ /* 0x000ea40000300a00 */
        /* <DEDUP_REMOVED lines=15> */
[C---:B---3--:R-:W-:Y:S01]  /*628a0*/  HMMA.16816.F32 R12, R20.reuse, R8, R24 ;  /* 0x00000008140c723c */ /* 0x048fe20000001818 */
[----:B------:R4:W-:Y:S07]  /*628b0*/  STL.64 [R1+0x7100], R8 ;  /* 0x0071000801007387 */ /* 0x0009ee0000100a00 */
[C---:B----4-:R-:W-:Y:S11]  /*628c0*/  HMMA.16816.F32 R8, R20.reuse, R4, R16 ;  /* 0x000000041408723c */ /* 0x050ff60000001810 */
[----:B------:R-:W-:Y:S04]  /*628d0*/  @!UPT UIADD3 URZ, URZ, URZ, URZ ;  /* 0x0000003f3f3ff290 */ /* 0x000fe8000fffe03f */
[----:B------:R0:W-:Y:S01]  /*628e0*/  STL.64 [R1+0x1270], R12 ;  /* 0x0012700c01007387 */ /* 0x0001e20000100a00 */
[----:B------:R1:W-:Y:S03]  /*628f0*/  STL.64 [R1+0x1278], R14 ;  /* 0x0012780e01007387 */ /* 0x0003e60000100a00 */
[----:B0-----:R-:W2:Y:S04]  /*62900*/  LDL.LU R12, [R1+0x670] ;  /* 0x00067000010c7983 */ /* 0x001ea80000300800 */
[----:B------:R-:W-:Y:S02]  /*62910*/  STL.64 [R1+0x1260], R8 ;  /* 0x0012600801007387 */ /* 0x000fe40000100a00 */
[----:B------:R-:W-:Y:S02]  /*62920*/  STL.64 [R1+0x1268], R10 ;  /* 0x0012680a01007387 */ /* 0x000fe40000100a00 */
[----:B------:R-:W2:Y:S01]  /*62930*/  LDL.LU R13, [R1+0x674] ;  /* 0x00067400010d7983 */ /* 0x000ea20000300800 */
[----:B-1----:R-:W2:Y:S01]  /*62940*/  LDL.LU R14, [R1+0x678] ;  /* 0x00067800010e7983 */ /* 0x002ea20000300800 */
[----:B------:R-:W2:Y:S02]  /*62950*/  LDL.LU R15, [R1+0x67c] ;  /* 0x00067c00010f7983 */ /* 0x000ea40000300800 */
[----:B------:R-:W2:Y:S02]  /*62960*/  LDL.LU.64 R16, [R1+0x30] ;  /* 0x0000300001107983 */ /* 0x000ea40000300a00 */
[----:B------:R0:W-:Y:S02]  /*62970*/  STL.64 [R1+0x70b0], R4 ;  /* 0x0070b00401007387 */ /* 0x0001e40000100a00 */
[----:B0-----:R-:W3:Y:S01]  /*62980*/  LDL.LU R4, [R1+0x820] ;  /* 0x0008200001047983 */ /* 0x001ee20000300800 */
[----:B------:R-:W3:Y:S02]  /*62990*/  LDL.LU R5, [R1+0x824] ;  /* 0x0008240001057983 */ /* 0x000ee40000300800 */
[----:B------:R-:W4:Y:S02]  /*629a0*/  LDL.LU R6, [R1+0x828] ;  /* 0x0008280001067983 */ /* 0x000f240000300800 */
[----:B------:R-:W4:Y:S01]  /*629b0*/  LDL.LU R7, [R1+0x82c] ;  /* 0x00082c0001077983 */ /* 0x000f220000300800 */
[----:B------:R-:W2:Y:S01]  /*629c0*/  LDL.LU R8, [R1+0x860] ;  /* 0x0008600001087983 */ /* 0x000ea20000300800 */
[----:B------:R-:W2:Y:S02]  /*629d0*/  LDL.LU R9, [R1+0x864] ;  /* 0x0008640001097983 */ /* 0x000ea40000300800 */
[----:B------:R-:W2:Y:S02]  /*629e0*/  LDL.LU R10, [R1+0x868] ;  /* 0x00086800010a7983 */ /* 0x000ea40000300800 */
[----:B------:R-:W2:Y:S01]  /*629f0*/  LDL.LU R11, [R1+0x86c] ;  /* 0x00086c00010b7983 */ /* 0x000ea20000300800 */
[----:B----4-:R-:W-:Y:S01]  /*62a00*/  STL.64 [R1+0x70c0], R6 ;  /* 0x0070c00601007387 */ /* 0x010fe20000100a00 */
[----:B---3--:R0:W-:Y:S03]  /*62a10*/  STL.64 [R1+0x70b8], R4 ;  /* 0x0070b80401007387 */ /* 0x0081e60000100a00 */
[----:B0-----:R-:W3:Y:S04]  /*62a20*/  LDL.LU.64 R4, [R1+0x120] ;  /* 0x0001200001047983 */ /* 0x001ee80000300a00 */
[----:B---3--:R0:W-:Y:S04]  /*62a30*/  STL.64 [R1+0x70d0], R4 ;  /* 0x0070d00401007387 */ /* 0x0081e80000100a00 */
[----:B0-----:R-:W3:Y:S04]  /*62a40*/  LDL.LU.64 R4, [R1+0x130] ;  /* 0x0001300001047983 */ /* 0x001ee80000300a00 */
[----:B---3--:R0:W-:Y:S04]  /*62a50*/  STL.64 [R1+0x70e8], R4 ;  /* 0x0070e80401007387 */ /* 0x0081e80000100a00 */
[----:B0-----:R-:W3:Y:S01]  /*62a60*/  LDL.LU R4, [R1+0x850] ;  /* 0x0008500001047983 */ /* 0x001ee20000300800 */
[----:B------:R-:W3:Y:S02]  /*62a70*/  LDL.LU R5, [R1+0x854] ;  /* 0x0008540001057983 */ /* 0x000ee40000300800 */
[----:B------:R-:W4:Y:S02]  /*62a80*/  LDL.LU R6, [R1+0x858] ;  /* 0x0008580001067983 */ /* 0x000f240000300800 */
[----:B------:R-:W4:Y:S02]  /*62a90*/  LDL.LU R7, [R1+0x85c] ;  /* 0x00085c0001077983 */ /* 0x000f240000300800 */
[----:B----4-:R-:W-:Y:S01]  /*62aa0*/  STL.64 [R1+0x70f8], R6 ;  /* 0x0070f80601007387 */ /* 0x010fe20000100a00 */
[----:B---3--:R0:W-:Y:S03]  /*62ab0*/  STL.64 [R1+0x70f0], R4 ;  /* 0x0070f00401007387 */ /* 0x0081e60000100a00 */
[----:B0-----:R-:W3:Y:S01]  /*62ac0*/  LDL.LU.64 R4, [R1+0x150] ;  /* 0x0001500001047983 */ /* 0x001ee20000300a00 */
[----:B------:R-:W4:Y:S01]  /*62ad0*/  LDL.LU.64 R24, [R1+0x110] ;  /* 0x0001100001187983 */ /* 0x000f220000300a00 */
[C---:B--2---:R-:W-:Y:S02]  /*62ae0*/  HMMA.16816.F32 R12, R20.reuse, R16, R12 ;  /* 0x00000010140c723c */ /* 0x044fe4000000180c */
[----:B----4-:R0:W-:Y:S04]  /*62af0*/  STL.64 [R1+0x70c8], R24 ;  /* 0x0070c81801007387 */ /* 0x0101e80000100a00 */
[----:B0-----:R-:W2:Y:S01]  /*62b00*/  LDL.LU R24, [R1+0x830] ;  /* 0x0008300001187983 */ /* 0x001ea20000300800 */
[----:B------:R-:W2:Y:S02]  /*62b10*/  LDL.LU R25, [R1+0x834] ;  /* 0x0008340001197983 */ /* 0x000ea40000300800 */
[----:B------:R-:W4:Y:S02]  /*62b20*/  LDL.LU R26, [R1+0x838] ;  /* 0x00083800011a7983 */ /* 0x000f240000300800 */
[----:B------:R-:W4:Y:S01]  /*62b30*/  LDL.LU R27, [R1+0x83c] ;  /* 0x00083c00011b7983 */ /* 0x000f220000300800 */
[----:B---3--:R-:W-:Y:S01]  /*62b40*/  HMMA.16816.F32 R8, R20, R4, R8 ;  /* 0x000000041408723c */ /* 0x008fe20000001808 */
[----:B----4-:R-:W-:Y:S01]  /*62b50*/  STL.64 [R1+0x70e0], R26 ;  /* 0x0070e01a01007387 */ /* 0x010fe20000100a00 */
[----:B--2---:R0:W-:Y:S03]  /*62b60*/  STL.64 [R1+0x70d8], R24 ;  /* 0x0070d81801007387 */ /* 0x0041e60000100a00 */
[----:B0-----:R-:W2:Y:S01]  /*62b70*/  LDL.LU R24, [R1+0x840] ;  /* 0x0008400001187983 */ /* 0x001ea20000300800 */
[----:B------:R-:W2:Y:S02]  /*62b80*/  LDL.LU R25, [R1+0x844] ;  /* 0x0008440001197983 */ /* 0x000ea40000300800 */
[----:B------:R-:W2:Y:S02]  /*62b90*/  LDL.LU R26, [R1+0x848] ;  /* 0x00084800011a7983 */ /* 0x000ea40000300800 */
[----:B------:R-:W2:Y:S01]  /*62ba0*/  LDL.LU R27, [R1+0x84c] ;  /* 0x00084c00011b7983 */ /* 0x000ea20000300800 */
[----:B------:R-:W-:Y:S01]  /*62bb0*/  STL.64 [R1+0x1250], R12 ;  /* 0x0012500c01007387 */ /* 0x000fe20000100a00 */
[----:B------:R0:W-:Y:S02]  /*62bc0*/  STL.64 [R1+0x1258], R14 ;  /* 0x0012580e01007387 */ /* 0x0001e40000100a00 */
[----:B0-----:R-:W-:-:S02]  /*62bd0*/  IMAD.MOV.U32 R15, RZ, RZ, R16 ;  /* 0x000000ffff0f7224 */ /* 0x001fc400078e0010 */
[----:B------:R-:W-:Y:S02]  /*62be0*/  IMAD.MOV.U32 R14, RZ, RZ, R17 ;  /* 0x000000ffff0e7224 */ /* 0x000fe400078e0011 */
[----:B------:R-:W0:Y:S04]  /*62bf0*/  LDSM.16.MT88.4 R16, [R3+0xc000] ;  /* 0x00c000000310783b */ /* 0x000e280000004200 */
[----:B0-----:R-:W-:Y:S01]  /*62c00*/  STL.64 [R1+0x6ee8], R18 ;  /* 0x006ee81201007387 */ /* 0x001fe20000100a00 */
[----:B------:R-:W-:Y:S02]  /*62c10*/  STL.64 [R1+0x6ee0], R16 ;  /* 0x006ee01001007387 */ /* 0x000fe40000100a00 */
[----:B------:R0:W-:Y:S02]  /*62c20*/  STL.64 [R1+0x1240], R8 ;  /* 0x0012400801007387 */ /* 0x0001e40000100a00 */
[----:B------:R1:W-:Y:S01]  /*62c30*/  STL.64 [R1+0x1248], R10 ;  /* 0x0012480a01007387 */ /* 0x0003e20000100a00 */
[----:B0-----:R-:W3:Y:S01]  /*62c40*/  LDL.LU.64 R8, [R1+0x7100] ;  /* 0x0071000001087983 */ /* 0x001ee20000300a00 */
[----:B-1----:R-:W-:-:S02]  /*62c50*/  IMAD.MOV.U32 R11, RZ, RZ, R4 ;  /* 0x000000ffff0b7224 */ /* 0x002fc400078e0004 */
[----:B------:R-:W-:Y:S02]  /*62c60*/  IMAD.MOV.U32 R10, RZ, RZ, R5 ;  /* 0x000000ffff0a7224 */ /* 0x000fe400078e0005 */
[----:B------:R-:W4:Y:S01]  /*62c70*/  LDL.LU.64 R6, [R1+0x70f8] ;  /* 0x0070f80001067983 */ /* 0x000f220000300a00 */
[----:B------:R-:W4:Y:S01]  /*62c80*/  LDL.LU.64 R4, [R1+0x70f0] ;  /* 0x0070f00001047983 */ /* 0x000f220000300a00 */
[----:B------:R-:W-:Y:S02]  /*62c90*/  IMAD.MOV.U32 R16, RZ, RZ, R2 ;  /* 0x000000ffff107224 */ /* 0x000fe400078e0002 */
[----:B------:R-:W-:Y:S02]  /*62ca0*/  IMAD.MOV.U32 R17, RZ, RZ, R0 ;  /* 0x000000ffff117224 */ /* 0x000fe400078e0000 */
[----:B------:R-:W-:Y:S05]  /*62cb0*/  STL.64 [R1+0x6ff8], R10 ;  /* 0x006ff80a01007387 */ /* 0x000fea0000100a00 */
[C---:B----4-:R-:W-:Y:S01]  /*62cc0*/  HMMA.16816.F32 R4, R20.reuse, R16, R4 ;  /* 0x000000101404723c */ /* 0x050fe20000001804 */
[----:B---3--:R0:W-:Y:S04]  /*62cd0*/  STL.64 [R1+0x6ff0], R8 ;  /* 0x006ff00801007387 */ /* 0x0081e80000100a00 */
[----:B0-----:R-:W3:Y:S11]  /*62ce0*/  LDL.LU.64 R8, [R1+0x100] ;  /* 0x0001000001087983 */ /* 0x001ef60000300a00 */
[----:B------:R-:W-:Y:S07]  /*62cf0*/  @!UPT UIADD3 URZ, URZ, URZ, URZ ;  /* 0x0000003f3f3ff290 */ /* 0x000fee000fffe03f */
[----:B------:R0:W-:Y:S01]  /*62d00*/  STL.64 [R1+0x1230], R4 ;  /* 0x0012300401007387 */ /* 0x0001e20000100a00 */
[----:B------:R-:W-:Y:S03]  /*62d10*/  STL.64 [R1+0x1238], R6 ;  /* 0x0012380601007387 */ /* 0x000fe60000100a00 */
[----:B0-----:R-:W2:Y:S01]  /*62d20*/  LDL.LU.64 R4, [R1+0x70e8] ;  /* 0x0070e80001047983 */ /* 0x001ea20000300a00 */
[----:B------:R0:W-:Y:S03]  /*62d30*/  STL.64 [R1+0x6fa8], R16 ;  /* 0x006fa81001007387 */ /* 0x0001e60000100a00 */
        /* <DEDUP_REMOVED lines=24> */
[----:B------:R-:W-:Y:S01]  /*62ec0*/  STL [R1+0x6f9c], R28 ;  /* 0x006f9c1c01007387 */ /* 0x000fe20000100800 */
[----:B------:R-:W-:Y:S01]  /*62ed0*/  STL [R1+0x6f98], R29 ;  /* 0x006f981d01007387 */ /* 0x000fe20000100800 */
        /* <DEDUP_REMOVED lines=9> */
[----:B------:R-:W4:Y:S02]  /*62f70*/  LDL.LU.64 R24, [R1+0x70a0] ;  /* 0x0070a00001187983 */ /* 0x000f240000300a00 */
[----:B------:R-:W-:Y:S02]  /*62f80*/  STL [R1+0x6fa4], R6 ;  /* 0x006fa40601007387 */ /* 0x000fe40000100800 */
[----:B------:R-:W-:Y:S02]  /*62f90*/  STL [R1+0x6fa0], R7 ;  /* 0x006fa00701007387 */ /* 0x000fe40000100800 */
[----:B---3--:R-:W-:-:S02]  /*62fa0*/  IMAD.MOV.U32 R0, RZ, RZ, R8 ;  /* 0x000000ffff007224 */ /* 0x008fc400078e0008 */
[----:B------:R-:W-:Y:S01]  /*62fb0*/  IMAD.MOV.U32 R2, RZ, RZ, R9 ;  /* 0x000000ffff027224 */ /* 0x000fe200078e0009 */
[----:B--2---:R4:W-:Y:S02]  /*62fc0*/  STL.64 [R1+0x7078], R4 ;  /* 0x0070780401007387 */ /* 0x0049e40000100a00 */
[----:B----4-:R-:W-:Y:S01]  /*62fd0*/  HMMA.16816.F32 R4, R20, R8, R16 ;  /* 0x000000081404723c */ /* 0x010fe20000001810 */
[----:B------:R-:W-:Y:S02]  /*62fe0*/  IMAD.MOV.U32 R12, RZ, RZ, R24 ;  /* 0x000000ffff0c7224 */ /* 0x000fe400078e0018 */
[----:B------:R-:W-:Y:S11]  /*62ff0*/  IMAD.MOV.U32 R13, RZ, RZ, R25 ;  /* 0x000000ffff0d7224 */ /* 0x000ff600078e0019 */
[----:B------:R-:W-:Y:S09]  /*63000*/  @!UPT UIADD3 URZ, URZ, URZ, URZ ;  /* 0x0000003f3f3ff290 */ /* 0x000ff2000fffe03f */
[----:B------:R-:W-:Y:S01]  /*63010*/  STL.64 [R1+0x11f0], R4 ;  /* 0x0011f00401007387 */ /* 0x000fe20000100a00 */
[----:B------:R-:W-:Y:S02]  /*63020*/  STL.64 [R1+0x11f8], R6 ;  /* 0x0011f80601007387 */ /* 0x000fe40000100a00 */
[----:B------:R-:W2:Y:S02]  /*63030*/  LDL.LU R16, [R1+0x5e0] ;  /* 0x0005e00001107983 */ /* 0x000ea40000300800 */
[----:B------:R-:W2:Y:S01]  /*63040*/  LDL.LU R17, [R1+0x5e4] ;  /* 0x0005e40001117983 */ /* 0x000ea20000300800 */
[----:B------:R-:W3:Y:S01]  /*63050*/  LDL.LU R18, [R1+0x5e8] ;  /* 0x0005e80001127983 */ /* 0x000ee20000300800 */
[----:B------:R-:W3:Y:S02]  /*63060*/  LDL.LU R19, [R1+0x5ec] ;  /* 0x0005ec0001137983 */ /* 0x000ee40000300800 */
[----:B------:R-:W4:Y:S02]  /*63070*/  LDL.LU R24, [R1+0x709c] ;  /* 0x00709c0001187983 */ /* 0x000f240000300800 */
[----:B------:R-:W2:Y:S01]  /*63080*/  LDL.LU R25, [R1+0x7098] ;  /* 0x0070980001197983 */ /* 0x000ea20000300800 */
[----:B------:R0:W-:Y:S01]  /*63090*/  STL.64 [R1+0x7020], R12 ;  /* 0x0070200c01007387 */ /* 0x0001e20000100a00 */
[----:B------:R-:W2:Y:S02]  /*630a0*/  LDL.LU R8, [R1+0x620] ;  /* 0x0006200001087983 */ /* 0x000ea40000300800 */
[----:B------:R-:W2:Y:S02]  /*630b0*/  LDL.LU R9, [R1+0x624] ;  /* 0x0006240001097983 */ /* 0x000ea40000300800 */
[----:B------:R-:W2:Y:S01]  /*630c0*/  LDL.LU R10, [R1+0x628] ;  /* 0x00062800010a7983 */ /* 0x000ea20000300800 */
[----:B------:R-:W2:Y:S01]  /*630d0*/  LDL.LU R11, [R1+0x62c] ;  /* 0x00062c00010b7983 */ /* 0x000ea20000300800 */
[----:B0-----:R-:W-:-:S02]  /*630e0*/  IMAD.MOV.U32 R12, RZ, RZ, R27 ;  /* 0x000000ffff0c7224 */ /* 0x001fc400078e001b */
        /* <DEDUP_REMOVED lines=9> */
[----:B----4-:R-:W-:Y:S01]  /*63180*/  IMAD.MOV.U32 R13, RZ, RZ, R24 ;  /* 0x000000ffff0d7224 */ /* 0x010fe200078e0018 */
[----:B------:R-:W-:Y:S04]  /*63190*/  STL.64 [R1+0x7068], R14 ;  /* 0x0070680e01007387 */ /* 0x000fe80000100a00 */
        /* <DEDUP_REMOVED lines=11> */
[----:B--2---:R-:W-:Y:S01]  /*63250*/  STL.64 [R1+0x7088], R6 ;  /* 0x0070880601007387 */ /* 0x004fe20000100a00 */
[----:B------:R0:W-:Y:S03]  /*63260*/  STL.64 [R1+0x7080], R4 ;  /* 0x0070800401007387 */ /* 0x0001e60000100a00 */
[----:B0-----:R-:W2:Y:S01]  /*63270*/  LDL.LU.64 R4, [R1+0xf0] ;  /* 0x0000f00001047983 */ /* 0x001ea20000300a00 */
[----:B------:R-:W2:Y:S03]  /*63280*/  LDL.LU.64 R24, [R1+0xe0] ;  /* 0x0000e00001187983 */ /* 0x000ea60000300a00 */
[----:B--2---:R0:W-:Y:S04]  /*63290*/  STL.64 [R1+0x7090], R24 ;  /* 0x0070901801007387 */ /* 0x0041e80000100a00 */
        /* <DEDUP_REMOVED lines=26> */
[----:B------:R-:W-:Y:S01]  /*63440*/  HMMA.16816.F32 R24, R20, R4, R24 ;  /* 0x000000041418723c */ /* 0x000fe20000001818 */
[----:B------:R-:W-:-:S02]  /*63450*/  IMAD.MOV.U32 R28, RZ, RZ, R4 ;  /* 0x000000ffff1c7224 */ /* 0x000fc400078e0004 */
[----:B------:R-:W-:Y:S01]  /*63460*/  IMAD.MOV.U32 R29, RZ, RZ, R5 ;  /* 0x000000ffff1d7224 */ /* 0x000fe200078e0005 */
[----:B---3--:R-:W-:Y:S01]  /*63470*/  STL.64 [R1+0x6fe0], R18 ;  /* 0x006fe01201007387 */ /* 0x008fe20000100a00 */
[----:B--2---:R0:W-:Y:S03]  /*63480*/  STL.64 [R1+0x6fd8], R16 ;  /* 0x006fd81001007387 */ /* 0x0041e60000100a00 */
[----:B0-----:R-:W2:Y:S01]  /*63490*/  LDL.LU R16, [R1+0x610] ;  /* 0x0006100001107983 */ /* 0x001ea20000300800 */
[----:B------:R-:W2:Y:S02]  /*634a0*/  LDL.LU R17, [R1+0x614] ;  /* 0x0006140001117983 */ /* 0x000ea40000300800 */
[----:B------:R-:W2:Y:S02]  /*634b0*/  LDL.LU R18, [R1+0x618] ;  /* 0x0006180001127983 */ /* 0x000ea40000300800 */
[----:B------:R-:W2:Y:S10]  /*634c0*/  LDL.LU R19, [R1+0x61c] ;  /* 0x00061c0001137983 */ /* 0x000eb40000300800 */
[----:B------:R0:W-:Y:S01]  /*634d0*/  STL.64 [R1+0x11e0], R24 ;  /* 0x0011e01801007387 */ /* 0x0001e20000100a00 */
[----:B------:R-:W-:Y:S03]  /*634e0*/  STL.64 [R1+0x11e8], R26 ;  /* 0x0011e81a01007387 */ /* 0x000fe60000100a00 */
[----:B0-----:R-:W3:Y:S01]  /*634f0*/  LDL.LU.64 R24, [R1+0x7090] ;  /* 0x0070900001187983 */ /* 0x001ee20000300a00 */
[----:B------:R-:W3:Y:S02]  /*63500*/  LDL.LU.64 R6, [R1+0x7088] ;  /* 0x0070880001067983 */ /* 0x000ee40000300a00 */
        /* <DEDUP_REMOVED lines=10> */
[----:B--2---:R-:W-:Y:S02]  /*635b0*/  HMMA.16816.F32 R20, R20, R24, R12 ;  /* 0x000000181414723c */ /* 0x004fe4000000180c */
[----:B------:R-:W2:Y:S01]  /*635c0*/  LDL.LU.64 R14, [R1+0x7068] ;  /* 0x00706800010e7983 */ /* 0x000ea20000300a00 */
[----:B------:R-:W4:Y:S02]  /*635d0*/  LDL.LU.64 R12, [R1+0x7060] ;  /* 0x00706000010c7983 */ /* 0x000f240000300a00 */
[----:B------:R-:W4:Y:S02]  /*635e0*/  LDL.LU.64 R26, [R1+0x7058] ;  /* 0x00705800011a7983 */ /* 0x000f240000300a00 */
[----:B------:R-:W4:Y:S11]  /*635f0*/  LDL.LU.64 R24, [R1+0x7050] ;  /* 0x0070500001187983 */ /* 0x000f360000300a00 */
[----:B------:R-:W-:Y:S05]  /*63600*/  @!UPT UIADD3 URZ, URZ, URZ, URZ ;  /* 0x0000003f3f3ff290 */ /* 0x000fea000fffe03f */
[----:B------:R2:W-:Y:S01]  /*63610*/  STL.64 [R1+0x11b0], R20 ;  /* 0x0011b01401007387 */ /* 0x0005e20000100a00 */
[----:B------:R-:W-:Y:S02]  /*63620*/  STL.64 [R1+0x11b8], R22 ;  /* 0x0011b81601007387 */ /* 0x000fe40000100a00 */
[----:B--2---:R-:W-:Y:S02]  /*63630*/  IMAD.MOV.U32 R20, RZ, RZ, R15 ;  /* 0x000000ffff147224 */ /* 0x004fe400078e000f */
[----:B------:R-:W-:Y:S02]  /*63640*/  IMAD.MOV.U32 R21, RZ, RZ, R14 ;  /* 0x000000ffff157224 */ /* 0x000fe400078e000e */
[C---:B----4-:R-:W-:Y:S01]  /*63650*/  HMMA.16816.F32 R12, R24.reuse, R12, R8 ;  /* 0x0000000c180c723c */ /* 0x050fe20000001808 */
        /* <DEDUP_REMOVED lines=28> */
[----:B----4-:R-:W-:Y:S01]  /*63820*/  STL.64 [R1+0x6e98], R14 ;  /* 0x006e980e01007387 */ /* 0x010fe20000100a00 */
[C---:B--2---:R-:W-:Y:S01]  /*63830*/  HMMA.16816.F32 R16, R24.reuse, R8, R16 ;  /* 0x000000081810723c */ /* 0x044fe20000001810 */
[----:B------:R-:W-:Y:S02]  /*63840*/  IMAD.MOV.U32 R12, RZ, RZ, R11 ;  /* 0x000000ffff0c7224 */ /* 0x000fe400078e000b */
[----:B------:R-:W-:Y:S01]  /*63850*/  IMAD.MOV.U32 R13, RZ, RZ, R10 ;  /* 0x000000ffff0d7224 */ /* 0x000fe200078e000a */
[----:B------:R-:W2:Y:S01]  /*63860*/  LDL.LU R11, [R1+0x6fec] ;  /* 0x006fec00010b7983 */ /* 0x000ea20000300800 */
[----:B------:R-:W4:Y:S11]  /*63870*/  LDL.LU R10, [R1+0x6fe8] ;  /* 0x006fe800010a7983 */ /* 0x000f360000300800 */
[----:B------:R-:W-:Y:S07]  /*63880*/  @!UPT UIADD3 URZ, URZ, URZ, URZ ;  /* 0x0000003f3f3ff290 */ /* 0x000fee000fffe03f */
        /* <DEDUP_REMOVED lines=11> */
[C---:B---3--:R-:W-:Y:S01]  /*63940*/  HMMA.16816.F32 R20, R24.reuse, R20, R16 ;  /* 0x000000141814723c */ /* 0x048fe20000001810 */
[----:B------:R-:W3:Y:S01]  /*63950*/  LDL.LU.64 R18, [R1+0x6fc0] ;  /* 0x006fc00001127983 */ /* 0x000ee20000300a00 */
[----:B------:R-:W3:Y:S11]  /*63960*/  LDL.LU.64 R16, [R1+0x6fb8] ;  /* 0x006fb80001107983 */ /* 0x000ef60000300a00 */
[----:B------:R-:W-:Y:S10]  /*63970*/  @!UPT UIADD3 URZ, URZ, URZ, URZ ;  /* 0x0000003f3f3ff290 */ /* 0x000ff4000fffe03f */
[----:B------:R-:W-:Y:S01]  /*63980*/  STL.64 [R1+0x1620], R20 ;  /* 0x0016201401007387 */ /* 0x000fe20000100a00 */
[----:B------:R-:W-:Y:S02]  /*63990*/  IMAD.MOV.U32 R5, RZ, RZ, R22 ;  /* 0x000000ffff057224 */ /* 0x000fe400078e0016 */
[----:B------:R-:W-:Y:S02]  /*639a0*/  IMAD.MOV.U32 R4, RZ, RZ, R23 ;  /* 0x000000ffff047224 */ /* 0x000fe400078e0017 */
[----:B------:R-:W0:Y:S04]  /*639b0*/  LDSM.16.MT88.4 R20, [R3+0xc080] ;  /* 0x00c080000314783b */ /* 0x000e280000004200 */
[----:B------:R-:W-:Y:S01]  /*639c0*/  STL [R1+0x5d84], R4 ;  /* 0x005d840401007387 */ /* 0x000fe20000100800 */
[----:B------:R-:W-:Y:S03]  /*639d0*/  STL [R1+0x5d80], R5 ;  /* 0x005d800501007387 */ /* 0x000fe60000100800 */
[----:B0-----:R-:W-:Y:S01]  /*639e0*/  STL.64 [R1+0x6de0], R22 ;  /* 0x006de01601007387 */ /* 0x001fe20000100a00 */
[----:B------:R0:W-:Y:S03]  /*639f0*/  STL.64 [R1+0x6dd8], R20 ;  /* 0x006dd81401007387 */ /* 0x0001e60000100a00 */
[----:B0-----:R-:W2:Y:S01]  /*63a00*/  LDL.LU.64 R20, [R1+0xd0] ;  /* 0x0000d00001147983 */ /* 0x001ea20000300a00 */
[----:B------:R-:W2:Y:S01]  /*63a10*/  LDL.64 R22, [R1+0xd8] ;  /* 0x0000d80001167983 */ /* 0x000ea20000100a00 */
[----:B---3--:R-:W-:Y:S02]  /*63a20*/  HMMA.16816.F32 R12, R24, R12, R16 ;  /* 0x0000000c180c723c */ /* 0x008fe40000001810 */
[----:B--2---:R4:W-:Y:S01]  /*63a30*/  STL.64 [R1+0x6ef8], R22 ;  /* 0x006ef81601007387 */ /* 0x0049e20000100a00 */
[----:B------:R0:W-:Y:S02]  /*63a40*/  STL.64 [R1+0x6ef0], R20 ;  /* 0x006ef01401007387 */ /* 0x0001e40000100a00 */
[----:B----4-:R-:W-:Y:S01]  /*63a50*/  IMAD.MOV.U32 R22, RZ, RZ, R10 ;  /* 0x000000ffff167224 */ /* 0x010fe200078e000a */
[----:B0-----:R-:W2:Y:S01]  /*63a60*/  LDL.LU R20, [R1+0x5d0] ;  /* 0x0005d00001147983 */ /* 0x001ea20000300800 */
[----:B------:R-:W2:Y:S02]  /*63a70*/  LDL.LU R21, [R1+0x5d4] ;  /* 0x0005d40001157983 */ /* 0x000ea40000300800 */
[----:B------:R-:W3:Y:S02]  /*63a80*/  LDL.LU R10, [R1+0x6fb4] ;  /* 0x006fb400010a7983 */ /* 0x000ee40000300800 */
[----:B------:R-:W-:-:S02]  /*63a90*/  IMAD.MOV.U32 R23, RZ, RZ, R11 ;  /* 0x000000ffff177224 */ /* 0x000fc400078e000b */
[----:B------:R-:W3:Y:S01]  /*63aa0*/  LDL.LU R11, [R1+0x6fb0] ;  /* 0x006fb000010b7983 */ /* 0x000ee20000300800 */
[----:B------:R-:W2:Y:S09]  /*63ab0*/  LDL.LU.64 R16, [R1+0x6fa8] ;  /* 0x006fa80001107983 */ /* 0x000eb20000300a00 */
[----:B------:R-:W-:Y:S02]  /*63ac0*/  STL.64 [R1+0x18a0], R12 ;  /* 0x0018a00c01007387 */ /* 0x000fe40000100a00 */
[----:B------:R0:W-:Y:S02]  /*63ad0*/  STL.64 [R1+0x18a8], R14 ;  /* 0x0018a80e01007387 */ /* 0x0001e40000100a00 */
[----:B0-----:R-:W4:Y:S04]  /*63ae0*/  LDL.64 R14, [R1+0x8] ;  /* 0x00000800010e7983 */ /* 0x001f280000100a00 */
[----:B----4-:R0:W-:Y:S04]  /*63af0*/  STL.64 [R1+0x6eb0], R14 ;  /* 0x006eb00e01007387 */ /* 0x0101e80000100a00 */
[----:B0-----:R-:W4:Y:S04]  /*63b00*/  LDL R14, [R1+0x18] ;  /* 0x00001800010e7983 */ /* 0x001f280000100800 */
[----:B------:R-:W4:Y:S01]  /*63b10*/  LDL R15, [R1+0x1c] ;  /* 0x00001c00010f7983 */ /* 0x000f220000100800 */
[----:B--2---:R-:W-:Y:S11]  /*63b20*/  HMMA.16816.F32 R16, R24, R16, R20 ;  /* 0x000000101810723c */ /* 0x004ff60000001814 */
[----:B------:R-:W-:Y:S11]  /*63b30*/  @!UPT UIADD3 URZ, URZ, URZ, URZ ;  /* 0x0000003f3f3ff290 */ /* 0x000ff6000fffe03f */
[----:B------:R-:W-:Y:S02]  /*63b40*/  @!UPT UIADD3 URZ, URZ, URZ, URZ ;  /* 0x0000003f3f3ff290 */ /* 0x000fe4000fffe03f */
[----:B------:R-:W-:Y:S02]  /*63b50*/  IMAD.MOV.U32 R8, RZ, RZ, R19 ;  /* 0x000000ffff087224 */ /* 0x000fe400078e0013 */
[----:B------:R-:W-:Y:S01]  /*63b60*/  IMAD.MOV.U32 R9, RZ, RZ, R18 ;  /* 0x000000ffff097224 */ /* 0x000fe200078e0012 */
[----:B----4-:R-:W-:Y:S02]  /*63b70*/  STL.64 [R1+0x6ec8], R14 ;  /* 0x006ec80e01007387 */ /* 0x010fe40000100a00 */
[----:B------:R0:W-:Y:S02]  /*63b80*/  STL [R1+0x661c], R8 ;  /* 0x00661c0801007387 */ /* 0x0001e40000100800 */
[----:B------:R1:W-:Y:S02]  /*63b90*/  STL [R1+0x6618], R9 ;  /* 0x0066180901007387 */ /* 0x0003e40000100800 */
[----:B---3--:R2:W-:Y:S01]  /*63ba0*/  STL.64 [R1+0x6e90], R10 ;  /* 0x006e900a01007387 */ /* 0x0085e20000100a00 */
[----:B0-----:R-:W3:Y:S01]  /*63bb0*/  LDL.LU R8, [R1+0x2b0] ;  /* 0x0002b00001087983 */ /* 0x001ee20000300800 */
[----:B-1----:R-:W3:Y:S03]  /*63bc0*/  LDL.LU R9, [R1+0x2b4] ;  /* 0x0002b40001097983 */ /* 0x002ee60000300800 */
[----:B--2---:R-:W2:Y:S01]  /*63bd0*/  LDL.LU R10, [R1+0x2b8] ;  /* 0x0002b800010a7983 */ /* 0x004ea20000300800 */
[----:B------:R-:W2:Y:S02]  /*63be0*/  LDL.LU R11, [R1+0x2bc] ;  /* 0x0002bc00010b7983 */ /* 0x000ea40000300800 */
[----:B------:R-:W4:Y:S02]  /*63bf0*/  LDL R14, [R1+0x28] ;  /* 0x00002800010e7983 */ /* 0x000f240000100800 */
[----:B------:R-:W4:Y:S02]  /*63c00*/  LDL R15, [R1+0x2c] ;  /* 0x00002c00010f7983 */ /* 0x000f240000100800 */
[----:B------:R-:W-:-:S02]  /*63c10*/  IMAD.MOV.U32 R4, RZ, RZ, R16 ;  /* 0x000000ffff047224 */ /* 0x000fc400078e0010 */
[----:B------:R-:W-:Y:S01]  /*63c20*/  IMAD.MOV.U32 R5, RZ, RZ, R17 ;  /* 0x000000ffff057224 */ /* 0x000fe200078e0011 */
[----:B----4-:R-:W-:Y:S01]  /*63c30*/  STL.64 [R1+0x6f00], R14 ;  /* 0x006f000e01007387 */ /* 0x010fe20000100a00 */
[----:B------:R-:W4:Y:S02]  /*63c40*/  LDL.LU R16, [R1+0x2f0] ;  /* 0x0002f00001107983 */ /* 0x000f240000300800 */
[----:B------:R-:W4:Y:S02]  /*63c50*/  LDL.LU R17, [R1+0x2f4] ;  /* 0x0002f40001117983 */ /* 0x000f240000300800 */
[----:B------:R-:W2:Y:S01]  /*63c60*/  LDL.LU R18, [R1+0x2f8] ;  /* 0x0002f80001127983 */ /* 0x000ea20000300800 */
[----:B------:R-:W2:Y:S01]  /*63c70*/  LDL.LU R19, [R1+0x2fc] ;  /* 0x0002fc0001137983 */ /* 0x000ea20000300800 */
[----:B------:R-:W-:Y:S02]  /*63c80*/  IMAD.MOV.U32 R20, RZ, RZ, R6 ;  /* 0x000000ffff147224 */ /* 0x000fe400078e0006 */
[----:B------:R-:W-:Y:S01]  /*63c90*/  IMAD.MOV.U32 R21, RZ, RZ, R7 ;  /* 0x000000ffff157224 */ /* 0x000fe200078e0007 */
[----:B--2---:R-:W-:Y:S01]  /*63ca0*/  STL.64 [R1+0x6f10], R18 ;  /* 0x006f101201007387 */ /* 0x004fe20000100a00 */
[----:B----4-:R0:W-:Y:S02]  /*63cb0*/  STL.64 [R1+0x6f08], R16 ;  /* 0x006f081001007387 */ /* 0x0101e40000100a00 */
[----:B------:R-:W2:Y:S02]  /*63cc0*/  LDL.LU R6, [R1+0x6fa4] ;  /* 0x006fa40001067983 */ /* 0x000ea40000300800 */
[----:B------:R-:W4:Y:S01]  /*63cd0*/  LDL.LU R7, [R1+0x6fa0] ;  /* 0x006fa00001077983 */ /* 0x000f220000300800 */
[----:B------:R1:W-:Y:S01]  /*63ce0*/  STL.64 [R1+0x6f18], R20 ;  /* 0x006f181401007387 */ /* 0x0003e20000100a00 */
[----:B0-----:R-:W-:-:S02]  /*63cf0*/  IMAD.MOV.U32 R16, RZ, RZ, R28 ;  /* 0x000000ffff107224 */ /* 0x001fc400078e001c */
[----:B------:R-:W-:Y:S01]  /*63d00*/  IMAD.MOV.U32 R17, RZ, RZ, R29 ;  /* 0x000000ffff117224 */ /* 0x000fe200078e001d */
[----:B------:R-:W2:Y:S01]  /*63d10*/  LDL.LU R28, [R1+0x6f9c] ;  /* 0x006f9c00011c7983 */ /* 0x000ea20000300800 */
[----:B------:R-:W2:Y:S03]  /*63d20*/  LDL.LU R29, [R1+0x6f98] ;  /* 0x006f9800011d7983 */ /* 0x000ea60000300800 */
[----:B------:R0:W-:Y:S01]  /*63d30*/  STL.64 [R1+0x6f20], R16 ;  /* 0x006f201001007387 */ /* 0x0001e20000100a00 */
[----:B-1----:R-:W2:Y:S02]  /*63d40*/  LDL.LU R20, [R1+0x580] ;  /* 0x0005800001147983 */ /* 0x002ea40000300800 */
[----:B------:R-:W2:Y:S02]  /*63d50*/  LDL.LU R21, [R1+0x584] ;  /* 0x0005840001157983 */ /* 0x000ea40000300800 */
[----:B------:R-:W2:Y:S01]  /*63d60*/  LDL.LU R22, [R1+0x588] ;  /* 0x0005880001167983 */ /* 0x000ea20000300800 */
[----:B------:R-:W2:Y:S01]  /*63d70*/  LDL.LU R23, [R1+0x58c] ;  /* 0x00058c0001177983 */ /* 0x000ea20000300800 */
[----:B0-----:R-:W-:-:S02]  /*63d80*/  IMAD.MOV.U32 R16, RZ, RZ, R0 ;  /* 0x000000ffff107224 */ /* 0x001fc400078e0000 */
[----:B------:R-:W-:Y:S01]  /*63d90*/  IMAD.MOV.U32 R17, RZ, RZ, R2 ;  /* 0x000000ffff117224 */ /* 0x000fe200078e0002 */
[----:B--2---:R-:W-:Y:S01]  /*63da0*/  STL.64 [R1+0x6f30], R22 ;  /* 0x006f301601007387 */ /* 0x004fe20000100a00 */
[----:B------:R0:W-:Y:S02]  /*63db0*/  STL.64 [R1+0x6f28], R20 ;  /* 0x006f281401007387 */ /* 0x0001e40000100a00 */
[----:B------:R-:W2:Y:S02]  /*63dc0*/  LDL.LU R0, [R1+0x6f94] ;  /* 0x006f940001007983 */ /* 0x000ea40000300800 */
[----:B------:R-:W2:Y:S01]  /*63dd0*/  LDL.LU R2, [R1+0x6f90] ;  /* 0x006f900001027983 */ /* 0x000ea20000300800 */
        /* <DEDUP_REMOVED lines=8> */
[----:B------:R0:W-:Y:S02]  /*63e60*/  STL.64 [R1+0x6f40], R20 ;  /* 0x006f401401007387 */ /* 0x0001e40000100a00 */
[----:B------:R-:W2:Y:S02]  /*63e70*/  LDL.LU R7, [R1+0x6f8c] ;  /* 0x006f8c0001077983 */ /* 0x000ea40000300800 */
[----:B------:R-:W4:Y:S01]  /*63e80*/  LDL.LU R6, [R1+0x6f88] ;  /* 0x006f880001067983 */ /* 0x000f220000300800 */
[----:B------:R1:W-:Y:S04]  /*63e90*/  STL.64 [R1+0x6f50], R16 ;  /* 0x006f501001007387 */ /* 0x0003e80000100a00 */
[----:B0-----:R-:W2:Y:S01]  /*63ea0*/  LDL.LU R20, [R1+0x5a0] ;  /* 0x0005a00001147983 */ /* 0x001ea20000300800 */
[----:B------:R-:W2:Y:S02]  /*63eb0*/  LDL.LU R21, [R1+0x5a4] ;  /* 0x0005a40001157983 */ /* 0x000ea40000300800 */
[----:B------:R-:W2:Y:S02]  /*63ec0*/  LDL.LU R22, [R1+0x5a8] ;  /* 0x0005a80001167983 */ /* 0x000ea40000300800 */
[----:B------:R-:W2:Y:S02]  /*63ed0*/  LDL.LU R23, [R1+0x5ac] ;  /* 0x0005ac0001177983 */ /* 0x000ea40000300800 */
[----:B-1----:R-:W-:-:S02]  /*63ee0*/  IMAD.MOV.U32 R16, RZ, RZ, R29 ;  /* 0x000000ffff107224 */ /* 0x002fc400078e001d */
[----:B------:R-:W-:Y:S01]  /*63ef0*/  IMAD.MOV.U32 R17, RZ, RZ, R28 ;  /* 0x000000ffff117224 */ /* 0x000fe200078e001c */
[----:B--2---:R-:W-:Y:S01]  /*63f00*/  STL.64 [R1+0x6f60], R22 ;  /* 0x006f601601007387 */ /* 0x004fe20000100a00 */
[----:B------:R0:W-:Y:S03]  /*63f10*/  STL.64 [R1+0x6f58], R20 ;  /* 0x006f581401007387 */ /* 0x0001e60000100a00 */
[----:B------:R-:W-:Y:S01]  /*63f20*/  STL.64 [R1+0x6f68], R16 ;  /* 0x006f681001007387 */ /* 0x000fe20000100a00 */
        /* <DEDUP_REMOVED lines=14> */
[----:B------:R-:W-:Y:S01]  /*64010*/  STL.64 [R1+0x6ea8], R10 ;  /* 0x006ea80a01007387 */ /* 0x000fe20000100a00 */
[----:B---3--:R0:W-:Y:S03]  /*64020*/  STL.64 [R1+0x6ea0], R8 ;  /* 0x006ea00801007387 */ /* 0x0081e60000100a00 */
        /* <DEDUP_REMOVED lines=8> */
[----:B0-----:R-:W2:Y:S01]  /*640b0*/  LDL.LU R8, [R1+0x2d0] ;  /* 0x0002d00001087983 */ /* 0x001ea20000300800 */
[----:B------:R-:W2:Y:S02]  /*640c0*/  LDL.LU R9, [R1+0x2d4] ;  /* 0x0002d40001097983 */ /* 0x000ea40000300800 */
[----:B----4-:R-:W-:Y:S02]  /*640d0*/  IMAD.MOV.U32 R10, RZ, RZ, R6 ;  /* 0x000000ffff0a7224 */ /* 0x010fe400078e0006 */
[----:B------:R-:W-:Y:S01]  /*640e0*/  IMAD.MOV.U32 R11, RZ, RZ, R7 ;  /* 0x000000ffff0b7224 */ /* 0x000fe200078e0007 */
[----:B------:R-:W3:Y:S01]  /*640f0*/  LDL.LU R6, [R1+0x6f84] ;  /* 0x006f840001067983 */ /* 0x000ee20000300800 */
[----:B------:R-:W3:Y:S01]  /*64100*/  LDL.LU R7, [R1+0x6f80] ;  /* 0x006f800001077983 */ /* 0x000ee20000300800 */
[C---:B------:R-:W-:Y:S02]  /*64110*/  HMMA.16816.F32 R16, R24.reuse, R16, R20 ;  /* 0x000000101810723c */ /* 0x040fe40000001814 */
[----:B------:R-:W-:Y:S04]  /*64120*/  STL.64 [R1+0x6ed8], R10 ;  /* 0x006ed80a01007387 */ /* 0x000fe80000100a00 */
[----:B--2---:R0:W-:Y:S04]  /*64130*/  STL.64 [R1+0x6ed0], R8 ;  /* 0x006ed00801007387 */ /* 0x0041e80000100a00 */
[----:B0-----:R-:W2:Y:S01]  /*64140*/  LDL.LU R8, [R1+0x2e0] ;  /* 0x0002e00001087983 */ /* 0x001ea20000300800 */
[----:B------:R-:W2:Y:S02]  /*64150*/  LDL.LU R9, [R1+0x2e4] ;  /* 0x0002e40001097983 */ /* 0x000ea40000300800 */
[----:B------:R-:W2:Y:S02]  /*64160*/  LDL.LU R10, [R1+0x2e8] ;  /* 0x0002e800010a7983 */ /* 0x000ea40000300800 */
[----:B------:R-:W2:Y:S01]  /*64170*/  LDL.LU R11, [R1+0x2ec] ;  /* 0x0002ec00010b7983 */ /* 0x000ea20000300800 */
[----:B------:R-:W-:Y:S01]  /*64180*/  STL [R1+0x5ef4], R5 ;  /* 0x005ef40501007387 */ /* 0x000fe20000100800 */
[----:B------:R0:W-:Y:S02]  /*64190*/  STL [R1+0x5ef0], R4 ;  /* 0x005ef00401007387 */ /* 0x0001e40000100800 */
[----:B---3--:R1:W-:Y:S01]  /*641a0*/  STL.64 [R1+0x6e88], R6 ;  /* 0x006e880601007387 */ /* 0x0083e20000100a00 */
[----:B0-----:R-:W3:Y:S01]  /*641b0*/  LDL.LU R4, [R1+0x2a0] ;  /* 0x0002a00001047983 */ /* 0x001ee20000300800 */
[----:B------:R-:W3:Y:S02]  /*641c0*/  LDL.LU R5, [R1+0x2a4] ;  /* 0x0002a40001057983 */ /* 0x000ee40000300800 */
[----:B-1----:R-:W3:Y:S02]  /*641d0*/  LDL.LU R6, [R1+0x2a8] ;  /* 0x0002a80001067983 */ /* 0x002ee40000300800 */
[----:B------:R-:W3:Y:S01]  /*641e0*/  LDL.LU R7, [R1+0x2ac] ;  /* 0x0002ac0001077983 */ /* 0x000ee20000300800 */
        /* <DEDUP_REMOVED lines=33> */
[C---:B----4-:R-:W-:Y:S02]  /*64400*/  HMMA.16816.F32 R20, R24.reuse, R20, R12 ;  /* 0x000000141814723c */ /* 0x050fe4000000180c */
[----:B------:R-:W4:Y:S11]  /*64410*/  LDL.LU.64 R14, [R1+0x6f00] ;  /* 0x006f0000010e7983 */ /* 0x000f360000300a00 */
[----:B------:R-:W-:Y:S10]  /*64420*/  @!UPT UIADD3 URZ, URZ, URZ, URZ ;  /* 0x0000003f3f3ff290 */ /* 0x000ff4000fffe03f */
[----:B------:R-:W-:Y:S01]  /*64430*/  STL.64 [R1+0x1830], R20 ;  /* 0x0018301401007387 */ /* 0x000fe20000100a00 */
[----:B------:R0:W-:Y:S03]  /*64440*/  STL.64 [R1+0x1838], R22 ;  /* 0x0018381601007387 */ /* 0x0001e60000100a00 */
[----:B0-----:R-:W2:Y:S01]  /*64450*/  LDL.LU.64 R22, [R1+0x6ef8] ;  /* 0x006ef80001167983 */ /* 0x001ea20000300a00 */
        /* <DEDUP_REMOVED lines=11> */
[----:B------:R0:W-:Y:S04]  /*64510*/  STL.64 [R1+0x6df0], R22 ;  /* 0x006df01601007387 */ /* 0x0001e80000100a00 */
[----:B0-----:R-:W2:Y:S01]  /*64520*/  LDL.64 R22, [R1+0x158] ;  /* 0x0001580001167983 */ /* 0x001ea20000100a00 */
[C---:B----4-:R-:W-:Y:S03]  /*64530*/  HMMA.16816.F32 R12, R16.reuse, R14, R8 ;  /* 0x0000000e100c723c */ /* 0x050fe60000001808 */
[----:B------:R-:W4:Y:S01]  /*64540*/  LDL.LU.64 R10, [R1+0x6ed8] ;  /* 0x006ed800010a7983 */ /* 0x000f220000300a00 */
[----:B------:R-:W4:Y:S11]  /*64550*/  LDL.LU.64 R8, [R1+0x6ed0] ;  /* 0x006ed00001087983 */ /* 0x000f360000300a00 */
[----:B------:R-:W-:Y:S08]  /*64560*/  @!UPT UIADD3 URZ, URZ, URZ, URZ ;  /* 0x0000003f3f3ff290 */ /* 0x000ff0000fffe03f */
        /* <DEDUP_REMOVED lines=22> */
[----:B------:R-:W-:Y:S01]  /*646d0*/  STL.64 [R1+0x1750], R8 ;  /* 0x0017500801007387 */ /* 0x000fe20000100a00 */
[----:B------:R0:W-:Y:S03]  /*646e0*/  STL.64 [R1+0x1758], R10 ;  /* 0x0017580a01007387 */ /* 0x0001e60000100a00 */
[----:B0-----:R-:W3:Y:S01]  /*646f0*/  LDL.LU.64 R10, [R1+0x6e90] ;  /* 0x006e9000010a7983 */ /* 0x001ee20000300a00 */
[----:B------:R0:W-:Y:S02]  /*64700*/  STL.64 [R1+0x6da0], R14 ;  /* 0x006da00e01007387 */ /* 0x0001e40000100a00 */
[----:B------:R-:W4:Y:S02]  /*64710*/  LDL.LU R12, [R1+0x550] ;  /* 0x00055000010c7983 */ /* 0x000f240000300800 */
[----:B------:R-:W4:Y:S01]  /*64720*/  LDL.LU R13, [R1+0x554] ;  /* 0x00055400010d7983 */ /* 0x000f220000300800 */
[----:B0-----:R-:W4:Y:S01]  /*64730*/  LDL.LU R14, [R1+0x558] ;  /* 0x00055800010e7983 */ /* 0x001f220000300800 */
[----:B------:R-:W4:Y:S01]  /*64740*/  LDL.LU R15, [R1+0x55c] ;  /* 0x00055c00010f7983 */ /* 0x000f220000300800 */
[C---:B---3--:R-:W-:Y:S11]  /*64750*/  HMMA.16816.F32 R4, R16.reuse, R10, R4 ;  /* 0x0000000a1004723c */ /* 0x048ff60000001804 */
[----:B------:R-:W-:Y:S11]  /*64760*/  @!UPT UIADD3 URZ, URZ, URZ, URZ ;  /* 0x0000003f3f3ff290 */ /* 0x000ff6000fffe03f */
[----:B------:R-:W-:Y:S01]  /*64770*/  @!UPT UIADD3 URZ, URZ, URZ, URZ ;  /* 0x0000003f3f3ff290 */ /* 0x000fe2000fffe03f */
[----:B------:R-:W-:Y:S01]  /*64780*/  STL.64 [R1+0x1740], R4 ;  /* 0x0017400401007387 */ /* 0x000fe20000100a00 */
[----:B------:R0:W-:Y:S03]  /*64790*/  STL.64 [R1+0x1748], R6 ;  /* 0x0017480601007387 */ /* 0x0001e60000100a00 */
[----:B0-----:R-:W2:Y:S01]  /*647a0*/  LDL.LU.64 R6, [R1+0x6e88] ;  /* 0x006e880001067983 */ /* 0x001ea20000300a00 */
[----:B------:R0:W-:Y:S03]  /*647b0*/  STL.64 [R1+0x6e38], R10 ;  /* 0x006e380a01007387 */ /* 0x0001e60000100a00 */
[----:B0-----:R-:W3:Y:S04]  /*647c0*/  LDL R10, [R1+0x38] ;  /* 0x00003800010a7983 */ /* 0x001ee80000100800 */
[----:B------:R-:W3:Y:S01]  /*647d0*/  LDL R11, [R1+0x3c] ;  /* 0x00003c00010b7983 */ /* 0x000ee20000100800 */
[C---:B--2---:R-:W-:Y:S03]  /*647e0*/  HMMA.16816.F32 R24, R16.reuse, R6, R24 ;  /* 0x000000061018723c */ /* 0x044fe60000001818 */
[----:B------:R0:W-:Y:S01]  /*647f0*/  STL.64 [R1+0x6df8], R6 ;  /* 0x006df80601007387 */ /* 0x0001e20000100a00 */
[----:B------:R-:W3:Y:S11]  /*64800*/  LDL.LU R4, [R1+0x560] ;  /* 0x0005600001047983 */ /* 0x000ef60000300800 */
[----:B------:R-:W-:Y:S08]  /*64810*/  @!UPT UIADD3 URZ, URZ, URZ, URZ ;  /* 0x0000003f3f3ff290 */ /* 0x000ff0000fffe03f */
[----:B------:R-:W-:Y:S01]  /*64820*/  STL.64 [R1+0x1730], R24 ;  /* 0x0017301801007387 */ /* 0x000fe20000100a00 */
[----:B------:R-:W-:Y:S02]  /*64830*/  STL.64 [R1+0x1738], R26 ;  /* 0x0017381a01007387 */ /* 0x000fe40000100a00 */
[----:B------:R-:W3:Y:S02]  /*64840*/  LDL.LU R5, [R1+0x564] ;  /* 0x0005640001057983 */ /* 0x000ee40000300800 */
[----:B0-----:R-:W3:Y:S01]  /*64850*/  LDL.LU R6, [R1+0x568] ;  /* 0x0005680001067983 */ /* 0x001ee20000300800 */
[----:B------:R-:W3:Y:S04]  /*64860*/  LDL.LU R7, [R1+0x56c] ;  /* 0x00056c0001077983 */ /* 0x000ee80000300800 */
[----:B------:R-:W0:Y:S01]  /*64870*/  LDSM.16.MT88.4 R24, [R3+0xc100] ;  /* 0x00c100000318783b */ /* 0x000e220000004200 */
[----:B------:R-:W-:Y:S03]  /*64880*/  STL [R1+0x6d80], R3 ;  /* 0x006d800301007387 */ /* 0x000fe60000100800 */
[----:B0-----:R-:W-:Y:S01]  /*64890*/  STL.64 [R1+0x6cb0], R26 ;  /* 0x006cb01a01007387 */ /* 0x001fe20000100a00 */
[----:B------:R0:W-:Y:S01]  /*648a0*/  STL.64 [R1+0x6ca8], R24 ;  /* 0x006ca81801007387 */ /* 0x0001e20000100a00 */
[C---:B---3--:R-:W-:Y:S08]  /*648b0*/  HMMA.16816.F32 R8, R16.reuse, R10, R4 ;  /* 0x0000000a1008723c */ /* 0x048ff00000001804 */
[----:B----4-:R-:W-:Y:S07]  /*648c0*/  HMMA.16816.F32 R4, R16, R22, R12 ;  /* 0x000000161004723c */ /* 0x010fee000000180c */
[----:B------:R-:W-:-:S02]  /*648d0*/  IMAD.MOV.U32 R14, RZ, RZ, R2 ;  /* 0x000000ffff0e7224 */ /* 0x000fc400078e0002 */
[----:B------:R-:W-:-:S06]  /*648e0*/  IMAD.MOV.U32 R15, RZ, RZ, R0 ;  /* 0x000000ffff0f7224 */ /* 0x000fcc00078e0000 */
[----:B------:R-:W-:Y:S01]  /*648f0*/  STL.64 [R1+0x1820], R8 ;  /* 0x0018200801007387 */ /* 0x000fe20000100a00 */
[----:B------:R-:W-:Y:S02]  /*64900*/  STL.64 [R1+0x1828], R10 ;  /* 0x0018280a01007387 */ /* 0x000fe40000100a00 */
[----:B0-----:R-:W2:Y:S05]  /*64910*/  LDL.LU R24, [R1+0x220] ;  /* 0x0002200001187983 */ /* 0x001eaa0000300800 */
[----:B------:R-:W-:Y:S01]  /*64920*/  STL.64 [R1+0x1810], R4 ;  /* 0x0018100401007387 */ /* 0x000fe20000100a00 */
[----:B------:R-:W-:Y:S01]  /*64930*/  STL.64 [R1+0x1818], R6 ;  /* 0x0018180601007387 */ /* 0x000fe20000100a00 */
[----:B------:R-:W2:Y:S02]  /*64940*/  LDL.LU R25, [R1+0x224] ;  /* 0x0002240001197983 */ /* 0x000ea40000300800 */
[----:B------:R-:W3:Y:S02]  /*64950*/  LDL.LU R26, [R1+0x228] ;  /* 0x00022800011a7983 */ /* 0x000ee40000300800 */
[----:B------:R-:W3:Y:S01]  /*64960*/  LDL.LU R27, [R1+0x22c] ;  /* 0x00022c00011b7983 */ /* 0x000ee20000300800 */
[----:B------:R0:W-:Y:S04]  /*64970*/  STL.64 [R1+0x6db8], R14 ;  /* 0x006db80e01007387 */ /* 0x0001e80000100a00 */
        /* <DEDUP_REMOVED lines=13> */
[----:B----4-:R-:W-:Y:S03]  /*64a50*/  STL.64 [R1+0x6e00], R4 ;  /* 0x006e000401007387 */ /* 0x010fe60000100a00 */
[----:B0-----:R-:W2:Y:S04]  /*64a60*/  LDL R6, [R1+0xf8] ;  /* 0x0000f80001067983 */ /* 0x001ea80000100800 */
[----:B------:R-:W2:Y:S04]  /*64a70*/  LDL R7, [R1+0xfc] ;  /* 0x0000fc0001077983 */ /* 0x000ea80000100800 */
[----:B--2---:R0:W-:Y:S04]  /*64a80*/  STL.64 [R1+0x6e18], R6 ;  /* 0x006e180601007387 */ /* 0x0041e80000100a00 */
[----:B0-----:R-:W2:Y:S01]  /*64a90*/  LDL.64 R6, [R1+0x108] ;  /* 0x0001080001067983 */ /* 0x001ea20000100a00 */
[----:B------:R-:W-:-:S03]  /*64aa0*/  IMAD.MOV.U32 R3, RZ, RZ, R23 ;  /* 0x000000ffff037224 */ /* 0x000fc600078e0017 */
[----:B--2---:R-:W-:Y:S01]  /*64ab0*/  STL.64 [R1+0x6e30], R6 ;  /* 0x006e300601007387 */ /* 0x004fe20000100a00 */
[----:B------:R-:W2:Y:S03]  /*64ac0*/  LDL.64 R22, [R1+0xe8] ;  /* 0x0000e80001167983 */ /* 0x000ea60000100a00 */
[----:B--2---:R0:W-:Y:S01]  /*64ad0*/  STL.64 [R1+0x6e10], R22 ;  /* 0x006e101601007387 */ /* 0x0041e20000100a00 */
[----:B------:R-:W2:Y:S02]  /*64ae0*/  LDL.LU R20, [R1+0x4f0] ;  /* 0x0004f00001147983 */ /* 0x000ea40000300800 */
[----:B------:R-:W2:Y:S01]  /*64af0*/  LDL.LU R21, [R1+0x4f4] ;  /* 0x0004f40001157983 */ /* 0x000ea20000300800 */
[----:B0-----:R-:W4:Y:S01]  /*64b00*/  LDL.LU R22, [R1+0x4f8] ;  /* 0x0004f80001167983 */ /* 0x001f220000300800 */
[----:B------:R-:W4:Y:S02]  /*64b10*/  LDL.LU R23, [R1+0x4fc] ;  /* 0x0004fc0001177983 */ /* 0x000f240000300800 */
[----:B------:R-:W2:Y:S02]  /*64b20*/  LDL.LU R8, [R1+0x510] ;  /* 0x0005100001087983 */ /* 0x000ea40000300800 */
[----:B------:R-:W2:Y:S01]  /*64b30*/  LDL.LU R9, [R1+0x514] ;  /* 0x0005140001097983 */ /* 0x000ea20000300800 */
[----:B------:R-:W2:Y:S01]  /*64b40*/  LDL.LU R10, [R1+0x518] ;  /* 0x00051800010a7983 */ /* 0x000ea20000300800 */
[----:B------:R-:W2:Y:S03]  /*64b50*/  LDL.LU R11, [R1+0x51c] ;  /* 0x00051c00010b7983 */ /* 0x000ea60000300800 */
[----:B--2---:R0:W-:Y:S01]  /*64b60*/  STL.64 [R1+0x6e48], R10 ;  /* 0x006e480a01007387 */ /* 0x0041e20000100a00 */
[----:B------:R-:W-:Y:S03]  /*64b70*/  STL.64 [R1+0x6e40], R8 ;  /* 0x006e400801007387 */ /* 0x000fe60000100a00 */
[----:B0-----:R-:W2:Y:S04]  /*64b80*/  LDL R10, [R1+0x128] ;  /* 0x00012800010a7983 */ /* 0x001ea80000100800 */
[----:B------:R-:W2:Y:S04]  /*64b90*/  LDL R11, [R1+0x12c] ;  /* 0x00012c00010b7983 */ /* 0x000ea80000100800 */
[----:B--2---:R0:W-:Y:S04]  /*64ba0*/  STL.64 [R1+0x6e58], R10 ;  /* 0x006e580a01007387 */ /* 0x0041e80000100a00 */
[----:B0-----:R-:W2:Y:S04]  /*64bb0*/  LDL.64 R10, [R1+0x138] ;  /* 0x00013800010a7983 */ /* 0x001ea80000100a00 */
[----:B--2---:R-:W-:Y:S01]  /*64bc0*/  STL.64 [R1+0x6e70], R10 ;  /* 0x006e700a01007387 */ /* 0x004fe20000100a00 */
[----:B------:R-:W2:Y:S03]  /*64bd0*/  LDL.64 R6, [R1+0x118] ;  /* 0x0001180001067983 */ /* 0x000ea60000100a00 */
[----:B--2---:R0:W-:Y:S01]  /*64be0*/  STL.64 [R1+0x6e50], R6 ;  /* 0x006e500601007387 */ /* 0x0041e20000100a00 */
[----:B------:R-:W2:Y:S02]  /*64bf0*/  LDL.LU R4, [R1+0x520] ;  /* 0x0005200001047983 */ /* 0x000ea40000300800 */
[----:B------:R-:W2:Y:S01]  /*64c00*/  LDL.LU R5, [R1+0x524] ;  /* 0x0005240001057983 */ /* 0x000ea20000300800 */
[----:B0-----:R-:W2:Y:S01]  /*64c10*/  LDL.LU R6, [R1+0x528] ;  /* 0x0005280001067983 */ /* 0x001ea20000300800 */
[----:B------:R-:W2:Y:S02]  /*64c20*/  LDL.LU R7, [R1+0x52c] ;  /* 0x00052c0001077983 */ /* 0x000ea40000300800 */
[----:B------:R-:W3:Y:S02]  /*64c30*/  LDL R10, [R1+0x148] ;  /* 0x00014800010a7983 */ /* 0x000ee40000100800 */
[----:B------:R-:W3:Y:S01]  /*64c40*/  LDL R11, [R1+0x14c] ;  /* 0x00014c00010b7983 */ /* 0x000ee20000100800 */
        /* <DEDUP_REMOVED lines=18> */
[----:B------:R-:W2:Y:S04]  /*64d70*/  LDL.64 R14, [R1+0x28] ;  /* 0x00002800010e7983 */ /* 0x000ea80000100a00 */
[----:B--2---:R0:W-:Y:S01]  /*64d80*/  STL.64 [R1+0x6de8], R14 ;  /* 0x006de80e01007387 */ /* 0x0041e20000100a00 */
[----:B------:R-:W2:Y:S02]  /*64d90*/  LDL.LU R12, [R1+0x280] ;  /* 0x00028000010c7983 */ /* 0x000ea40000300800 */
[----:B------:R-:W2:Y:S01]  /*64da0*/  LDL.LU R13, [R1+0x284] ;  /* 0x00028400010d7983 */ /* 0x000ea20000300800 */
[----:B0-----:R-:W2:Y:S01]  /*64db0*/  LDL.LU R14, [R1+0x288] ;  /* 0x00028800010e7983 */ /* 0x001ea20000300800 */
[----:B------:R-:W2:Y:S02]  /*64dc0*/  LDL.LU R15, [R1+0x28c] ;  /* 0x00028c00010f7983 */ /* 0x000ea40000300800 */
[----:B---3--:R-:W-:Y:S02]  /*64dd0*/  STL.64 [R1+0x6db0], R26 ;  /* 0x006db01a01007387 */ /* 0x008fe40000100a00 */
[----:B------:R0:W-:Y:S02]  /*64de0*/  STL.64 [R1+0x6da8], R24 ;  /* 0x006da81801007387 */ /* 0x0001e40000100a00 */
[----:B0-----:R-:W3:Y:S01]  /*64df0*/  LDL.LU R24, [R1+0x250] ;  /* 0x0002500001187983 */ /* 0x001ee20000300800 */
[----:B------:R-:W3:Y:S02]  /*64e00*/  LDL.LU R25, [R1+0x254] ;  /* 0x0002540001197983 */ /* 0x000ee40000300800 */
[----:B------:R-:W2:Y:S02]  /*64e10*/  LDL.LU R26, [R1+0x258] ;  /* 0x00025800011a7983 */ /* 0x000ea40000300800 */
[----:B------:R-:W2:Y:S01]  /*64e20*/  LDL.LU R27, [R1+0x25c] ;  /* 0x00025c00011b7983 */ /* 0x000ea20000300800 */
[C---:B------:R-:W-:Y:S01]  /*64e30*/  HMMA.16816.F32 R8, R16.reuse, R10, R4 ;  /* 0x0000000a1008723c */ /* 0x040fe20000001804 */
[----:B--2---:R-:W-:Y:S01]  /*64e40*/  STL.64 [R1+0x6dc8], R26 ;  /* 0x006dc81a01007387 */ /* 0x004fe20000100a00 */
[----:B---3--:R0:W-:Y:S03]  /*64e50*/  STL.64 [R1+0x6dc0], R24 ;  /* 0x006dc01801007387 */ /* 0x0081e60000100a00 */
[----:B0-----:R-:W2:Y:S01]  /*64e60*/  LDL.LU R24, [R1+0x260] ;  /* 0x0002600001187983 */ /* 0x001ea20000300800 */
[----:B------:R-:W2:Y:S02]  /*64e70*/  LDL.LU R25, [R1+0x264] ;  /* 0x0002640001197983 */ /* 0x000ea40000300800 */
[----:B------:R-:W2:Y:S02]  /*64e80*/  LDL.LU R26, [R1+0x268] ;  /* 0x00026800011a7983 */ /* 0x000ea40000300800 */
[----:B------:R-:W2:Y:S01]  /*64e90*/  LDL.LU R27, [R1+0x26c] ;  /* 0x00026c00011b7983 */ /* 0x000ea20000300800 */
[----:B------:R-:W-:Y:S01]  /*64ea0*/  STL [R1+0x6d84], R3 ;  /* 0x006d840301007387 */ /* 0x000fe20000100800 */
[----:B------:R-:W3:Y:S02]  /*64eb0*/  LDL.LU.64 R6, [R1+0x6e80] ;  /* 0x006e800001067983 */ /* 0x000ee40000300a00 */
[----:B------:R-:W3:Y:S09]  /*64ec0*/  LDL.LU.64 R4, [R1+0x6e78] ;  /* 0x006e780001047983 */ /* 0x000ef20000300a00 */
[----:B------:R-:W-:Y:S01]  /*64ed0*/  STL.64 [R1+0x1800], R8 ;  /* 0x0018000801007387 */ /* 0x000fe20000100a00 */
[----:B------:R0:W-:Y:S04]  /*64ee0*/  STL.64 [R1+0x1808], R10 ;  /* 0x0018080a01007387 */ /* 0x0001e80000100a00 */
[----:B0-----:R-:W3:Y:S02]  /*64ef0*/  LDL.LU.64 R10, [R1+0x6e70] ;  /* 0x006e7000010a7983 */ /* 0x001ee40000300a00 */
        /* <DEDUP_REMOVED lines=52> */
[----:B------:R-:W2:Y:S01]  /*65240*/  LDL.LU.64 R14, [R1+0x6de8] ;  /* 0x006de800010e7983 */ /* 0x000ea20000300a00 */
[----:B------:R-:W-:-:S02]  /*65250*/  IMAD.MOV.U32 R2, RZ, RZ, R22 ;  /* 0x000000ffff027224 */ /* 0x000fc400078e0016 */
[----:B------:R-:W-:Y:S11]  /*65260*/  IMAD.MOV.U32 R0, RZ, RZ, R23 ;  /* 0x000000ffff007224 */ /* 0x000ff600078e0017 */
[----:B------:R-:W-:Y:S08]  /*65270*/  @!UPT UIADD3 URZ, URZ, URZ, URZ ;  /* 0x0000003f3f3ff290 */ /* 0x000ff0000fffe03f */
[----:B------:R0:W-:Y:S01]  /*65280*/  STL.64 [R1+0x1710], R16 ;  /* 0x0017101001007387 */ /* 0x0001e20000100a00 */
[----:B------:R1:W-:Y:S02]  /*65290*/  STL.64 [R1+0x1718], R18 ;  /* 0x0017181201007387 */ /* 0x0003e40000100a00 */
[----:B------:R-:W2:Y:S02]  /*652a0*/  LDL.LU.64 R22, [R1+0x6de0] ;  /* 0x006de00001167983 */ /* 0x000ea40000300a00 */
[----:B------:R-:W2:Y:S01]  /*652b0*/  LDL.LU.64 R20, [R1+0x6dd8] ;  /* 0x006dd80001147983 */ /* 0x000ea20000300a00 */
[----:B0-----:R-:W2:Y:S01]  /*652c0*/  LDL.LU R16, [R1+0x270] ;  /* 0x0002700001107983 */ /* 0x001ea20000300800 */
[----:B------:R-:W2:Y:S02]  /*652d0*/  LDL.LU R17, [R1+0x274] ;  /* 0x0002740001117983 */ /* 0x000ea40000300800 */
[----:B-1----:R-:W2:Y:S02]  /*652e0*/  LDL.LU R18, [R1+0x278] ;  /* 0x0002780001127983 */ /* 0x002ea40000300800 */
[----:B------:R-:W2:Y:S02]  /*652f0*/  LDL.LU R19, [R1+0x27c] ;  /* 0x00027c0001137983 */ /* 0x000ea40000300800 */
        /* <DEDUP_REMOVED lines=30> */
[----:B------:R-:W4:Y:S02]  /*654e0*/  LDL.LU.64 R24, [R1+0x6d90] ;  /* 0x006d900001187983 */ /* 0x000f240000300a00 */
[----:B------:R0:W-:Y:S02]  /*654f0*/  STL.64 [R1+0x6c68], R14 ;  /* 0x006c680e01007387 */ /* 0x0001e40000100a00 */
[----:B------:R-:W2:Y:S01]  /*65500*/  LDL.LU R12, [R1+0x230] ;  /* 0x00023000010c7983 */ /* 0x000ea20000300800 */
[----:B------:R-:W2:Y:S04]  /*65510*/  LDL.LU R13, [R1+0x234] ;  /* 0x00023400010d7983 */ /* 0x000ea80000300800 */
[----:B0-----:R-:W2:Y:S01]  /*65520*/  LDL.LU R14, [R1+0x238] ;  /* 0x00023800010e7983 */ /* 0x001ea20000300800 */
[----:B------:R-:W2:Y:S02]  /*65530*/  LDL.LU R15, [R1+0x23c] ;  /* 0x00023c00010f7983 */ /* 0x000ea40000300800 */
[----:B---3--:R-:W-:Y:S01]  /*65540*/  STL.64 [R1+0x6d48], R10 ;  /* 0x006d480a01007387 */ /* 0x008fe20000100a00 */
[C---:B----4-:R-:W-:Y:S08]  /*65550*/  HMMA.16816.F32 R24, R20.reuse, R6, R24 ;  /* 0x000000061418723c */ /* 0x050ff00000001818 */
[----:B--2---:R-:W-:Y:S11]  /*65560*/  HMMA.16816.F32 R12, R20, R10, R12 ;  /* 0x0000000a140c723c */ /* 0x004ff6000000180c */
[----:B------:R-:W-:Y:S11]  /*65570*/  @!UPT UIADD3 URZ, URZ, URZ, URZ ;  /* 0x0000003f3f3ff290 */ /* 0x000ff6000fffe03f */
[----:B------:R-:W-:Y:S01]  /*65580*/  @!UPT UIADD3 URZ, URZ, URZ, URZ ;  /* 0x0000003f3f3ff290 */ /* 0x000fe2000fffe03f */
[----:B------:R0:W-:Y:S01]  /*65590*/  STL.64 [R1+0x16c0], R12 ;  /* 0x0016c00c01007387 */ /* 0x0001e20000100a00 */
[----:B------:R1:W-:Y:S02]  /*655a0*/  STL.64 [R1+0x16c8], R14 ;  /* 0x0016c80e01007387 */ /* 0x0003e40000100a00 */
[----:B------:R-:W-:Y:S01]  /*655b0*/  STL.64 [R1+0x6cd8], R6 ;  /* 0x006cd80601007387 */ /* 0x000fe20000100a00 */
[----:B0-----:R-:W2:Y:S01]  /*655c0*/  LDL.LU R12, [R1+0x1e0] ;  /* 0x0001e000010c7983 */ /* 0x001ea20000300800 */
[----:B------:R-:W-:Y:S02]  /*655d0*/  STL.64 [R1+0x16b0], R24 ;  /* 0x0016b01801007387 */ /* 0x000fe40000100a00 */
[----:B------:R-:W-:Y:S02]  /*655e0*/  STL.64 [R1+0x16b8], R26 ;  /* 0x0016b81a01007387 */ /* 0x000fe40000100a00 */
[----:B------:R-:W2:Y:S01]  /*655f0*/  LDL.LU R13, [R1+0x1e4] ;  /* 0x0001e400010d7983 */ /* 0x000ea20000300800 */
[----:B-1----:R-:W3:Y:S01]  /*65600*/  LDL.LU R14, [R1+0x1e8] ;  /* 0x0001e800010e7983 */ /* 0x002ee20000300800 */
[----:B------:R-:W3:Y:S03]  /*65610*/  LDL.LU R15, [R1+0x1ec] ;  /* 0x0001ec00010f7983 */ /* 0x000ee60000300800 */
[----:B---3--:R0:W-:Y:S01]  /*65620*/  STL.64 [R1+0x6c78], R14 ;  /* 0x006c780e01007387 */ /* 0x0081e20000100a00 */
[----:B--2---:R-:W-:Y:S02]  /*65630*/  STL.64 [R1+0x6c70], R12 ;  /* 0x006c700c01007387 */ /* 0x004fe40000100a00 */
[----:B0-----:R-:W-:-:S02]  /*65640*/  IMAD.MOV.U32 R14, RZ, RZ, R19 ;  /* 0x000000ffff0e7224 */ /* 0x001fc400078e0013 */
[----:B------:R-:W-:-:S05]  /*65650*/  IMAD.MOV.U32 R15, RZ, RZ, R18 ;  /* 0x000000ffff0f7224 */ /* 0x000fca00078e0012 */
[----:B------:R0:W-:Y:S02]  /*65660*/  STL.64 [R1+0x6c90], R14 ;  /* 0x006c900e01007387 */ /* 0x0001e40000100a00 */
[----:B0-----:R-:W-:Y:S02]  /*65670*/  IMAD.MOV.U32 R14, RZ, RZ, R17 ;  /* 0x000000ffff0e7224 */ /* 0x001fe400078e0011 */
        /* <DEDUP_REMOVED lines=8> */
[----:B---3--:R-:W-:Y:S01]  /*65700*/  STL.64 [R1+0x6cc8], R26 ;  /* 0x006cc81a01007387 */ /* 0x008fe20000100a00 */
[----:B--2---:R-:W-:Y:S02]  /*65710*/  STL.64 [R1+0x6cc0], R24 ;  /* 0x006cc01801007387 */ /* 0x004fe40000100a00 */
[----:B------:R-:W2:Y:S02]  /*65720*/  LDL.LU R4, [R1+0x460] ;  /* 0x0004600001047983 */ /* 0x000ea40000300800 */
[----:B------:R-:W2:Y:S01]  /*65730*/  LDL.LU R5, [R1+0x464] ;  /* 0x0004640001057983 */ /* 0x000ea20000300800 */
[----:B------:R-:W3:Y:S01]  /*65740*/  LDL.LU R6, [R1+0x468] ;  /* 0x0004680001067983 */ /* 0x000ee20000300800 */
[----:B------:R-:W3:Y:S03]  /*65750*/  LDL.LU R7, [R1+0x46c] ;  /* 0x00046c0001077983 */ /* 0x000ee60000300800 */
[----:B---3--:R0:W-:Y:S01]  /*65760*/  STL.64 [R1+0x6ce8], R6 ;  /* 0x006ce80601007387 */ /* 0x0081e20000100a00 */
[----:B--2---:R-:W-:Y:S02]  /*65770*/  STL.64 [R1+0x6ce0], R4 ;  /* 0x006ce00401007387 */ /* 0x004fe40000100a00 */
[----:B0-----:R-:W-:-:S02]  /*65780*/  IMAD.MOV.U32 R6, RZ, RZ, R29 ;  /* 0x000000ffff067224 */ /* 0x001fc400078e001d */
[----:B------:R-:W-:Y:S01]  /*65790*/  IMAD.MOV.U32 R7, RZ, RZ, R3 ;  /* 0x000000ffff077224 */ /* 0x000fe200078e0003 */
[----:B------:R-:W2:Y:S01]  /*657a0*/  LDL.LU R29, [R1+0x6d88] ;  /* 0x006d8800011d7983 */ /* 0x000ea20000300800 */
[----:B------:R-:W3:Y:S03]  /*657b0*/  LDL.LU R3, [R1+0x6d84] ;  /* 0x006d840001037983 */ /* 0x000ee60000300800 */
[----:B------:R-:W-:Y:S01]  /*657c0*/  STL.64 [R1+0x6cf8], R6 ;  /* 0x006cf80601007387 */ /* 0x000fe20000100a00 */
[----:B------:R0:W-:Y:S03]  /*657d0*/  STL.64 [R1+0x6cd0], R14 ;  /* 0x006cd00e01007387 */ /* 0x0001e60000100a00 */
[----:B0-----:R-:W4:Y:S04]  /*657e0*/  LDL.64 R14, [R1+0xf8] ;  /* 0x0000f800010e7983 */ /* 0x001f280000100a00 */
[----:B----4-:R0:W-:Y:S01]  /*657f0*/  STL.64 [R1+0x6cf0], R14 ;  /* 0x006cf00e01007387 */ /* 0x0101e20000100a00 */
[----:B------:R-:W4:Y:S02]  /*65800*/  LDL.LU R12, [R1+0x470] ;  /* 0x00047000010c7983 */ /* 0x000f240000300800 */
[----:B------:R-:W4:Y:S01]  /*65810*/  LDL.LU R13, [R1+0x474] ;  /* 0x00047400010d7983 */ /* 0x000f220000300800 */
[----:B0-----:R-:W2:Y:S01]  /*65820*/  LDL.LU R14, [R1+0x478] ;  /* 0x00047800010e7983 */ /* 0x001ea20000300800 */
        /* <DEDUP_REMOVED lines=8> */
[----:B------:R-:W4:Y:S03]  /*658b0*/  LDL.LU R11, [R1+0x4bc] ;  /* 0x0004bc00010b7983 */ /* 0x000f260000300800 */
[----:B----4-:R0:W-:Y:S01]  /*658c0*/  STL.64 [R1+0x6d58], R10 ;  /* 0x006d580a01007387 */ /* 0x0101e20000100a00 */
[----:B--2---:R-:W-:Y:S03]  /*658d0*/  STL.64 [R1+0x6d50], R8 ;  /* 0x006d500801007387 */ /* 0x004fe60000100a00 */
[----:B0-----:R-:W2:Y:S01]  /*658e0*/  LDL R10, [R1+0x158] ;  /* 0x00015800010a7983 */ /* 0x001ea20000100800 */
[----:B---3--:R-:W-:-:S02]  /*658f0*/  IMAD.MOV.U32 R11, RZ, RZ, R3 ;  /* 0x000000ffff0b7224 */ /* 0x008fc400078e0003 */
[----:B------:R-:W3:Y:S03]  /*65900*/  LDL.LU R3, [R1+0x6d80] ;  /* 0x006d800001037983 */ /* 0x000ee60000300800 */
[----:B--2---:R-:W-:Y:S01]  /*65910*/  STL.64 [R1+0x6d68], R10 ;  /* 0x006d680a01007387 */ /* 0x004fe20000100a00 */
[----:B------:R0:W-:Y:S03]  /*65920*/  STL.64 [R1+0x6d10], R6 ;  /* 0x006d100601007387 */ /* 0x0001e60000100a00 */
[----:B---3--:R-:W1:Y:S04]  /*65930*/  LDSM.16.MT88.4 R16, [R3+0xc180] ;  /* 0x00c180000310783b */ /* 0x008e680000004200 */
[----:B0-----:R-:W2:Y:S04]  /*65940*/  LDL.64 R6, [R1+0x128] ;  /* 0x0001280001067983 */ /* 0x001ea80000100a00 */
[----:B--2---:R0:W-:Y:S01]  /*65950*/  STL.64 [R1+0x6d28], R6 ;  /* 0x006d280601007387 */ /* 0x0041e20000100a00 */
[----:B------:R-:W2:Y:S02]  /*65960*/  LDL.LU R12, [R1+0x480] ;  /* 0x00048000010c7983 */ /* 0x000ea40000300800 */
[----:B------:R-:W2:Y:S02]  /*65970*/  LDL.LU R13, [R1+0x484] ;  /* 0x00048400010d7983 */ /* 0x000ea40000300800 */
[----:B------:R-:W3:Y:S01]  /*65980*/  LDL.LU R14, [R1+0x488] ;  /* 0x00048800010e7983 */ /* 0x000ee20000300800 */
[----:B------:R-:W3:Y:S01]  /*65990*/  LDL.LU R15, [R1+0x48c] ;  /* 0x00048c00010f7983 */ /* 0x000ee20000300800 */
[----:B------:R-:W4:Y:S02]  /*659a0*/  LDL R10, [R1+0x38] ;  /* 0x00003800010a7983 */ /* 0x000f240000100800 */
[----:B------:R-:W4:Y:S02]  /*659b0*/  LDL R11, [R1+0x3c] ;  /* 0x00003c00010b7983 */ /* 0x000f240000100800 */
        /* <DEDUP_REMOVED lines=8> */
[----:B------:R-:W2:Y:S03]  /*65a40*/  LDL.LU R7, [R1+0x4cc] ;  /* 0x0004cc0001077983 */ /* 0x000ea60000300800 */
[----:B--2---:R-:W-:Y:S01]  /*65a50*/  STL.64 [R1+0x6d78], R6 ;  /* 0x006d780601007387 */ /* 0x004fe20000100a00 */
[----:B------:R0:W-:Y:S03]  /*65a60*/  STL.64 [R1+0x6d70], R4 ;  /* 0x006d700401007387 */ /* 0x0001e60000100a00 */
        /* <DEDUP_REMOVED lines=21> */
[----:B-1----:R-:W-:Y:S01]  /*65bc0*/  STL.64 [R1+0x6bc0], R18 ;  /* 0x006bc01201007387 */ /* 0x002fe20000100a00 */
[----:B------:R-:W-:Y:S02]  /*65bd0*/  STL.64 [R1+0x6bb8], R16 ;  /* 0x006bb81001007387 */ /* 0x000fe40000100a00 */
[----:B------:R-:W4:Y:S02]  /*65be0*/  LDL.LU.64 R6, [R1+0x6d78] ;  /* 0x006d780001067983 */ /* 0x000f240000300a00 */
[----:B------:R-:W4:Y:S01]  /*65bf0*/  LDL.LU.64 R4, [R1+0x6d70] ;  /* 0x006d700001047983 */ /* 0x000f220000300a00 */
        /* <DEDUP_REMOVED lines=13> */
[----:B------:R-:W-:Y:S01]  /*65cd0*/  STL.64 [R1+0x1690], R8 ;  /* 0x0016900801007387 */ /* 0x000fe20000100a00 */
[----:B------:R0:W-:Y:S03]  /*65ce0*/  STL.64 [R1+0x1698], R10 ;  /* 0x0016980a01007387 */ /* 0x0001e60000100a00 */
[----:B0-----:R-:W4:Y:S01]  /*65cf0*/  LDL.LU.64 R10, [R1+0x6d48] ;  /* 0x006d4800010a7983 */ /* 0x001f220000300a00 */
[----:B------:R-:W-:Y:S02]  /*65d00*/  IMAD.MOV.U32 R9, RZ, RZ, R6 ;  /* 0x000000ffff097224 */ /* 0x000fe400078e0006 */
[----:B------:R-:W-:Y:S02]  /*65d10*/  IMAD.MOV.U32 R8, RZ, RZ, R7 ;  /* 0x000000ffff087224 */ /* 0x000fe400078e0007 */
[----:B------:R-:W2:Y:S04]  /*65d20*/  LDL.LU.64 R6, [R1+0x6d40] ;  /* 0x006d400001067983 */ /* 0x000ea80000300a00 */
[----:B----4-:R-:W-:Y:S01]  /*65d30*/  STL.64 [R1+0x6c88], R10 ;  /* 0x006c880a01007387 */ /* 0x010fe20000100a00 */
[----:B------:R0:W-:Y:S03]  /*65d40*/  STL.64 [R1+0x6c80], R8 ;  /* 0x006c800801007387 */ /* 0x0001e60000100a00 */
[----:B0-----:R-:W4:Y:S01]  /*65d50*/  LDL.LU R8, [R1+0x1f0] ;  /* 0x0001f00001087983 */ /* 0x001f220000300800 */
[----:B------:R-:W4:Y:S02]  /*65d60*/  LDL.LU R9, [R1+0x1f4] ;  /* 0x0001f40001097983 */ /* 0x000f240000300800 */
[----:B------:R-:W3:Y:S02]  /*65d70*/  LDL.LU R10, [R1+0x1f8] ;  /* 0x0001f800010a7983 */ /* 0x000ee40000300800 */
[----:B------:R-:W3:Y:S01]  /*65d80*/  LDL.LU R11, [R1+0x1fc] ;  /* 0x0001fc00010b7983 */ /* 0x000ee20000300800 */
[----:B--2---:R-:W-:Y:S01]  /*65d90*/  HMMA.16816.F32 R4, R20, R6, R12 ;  /* 0x000000061404723c */ /* 0x004fe2000000180c */
[----:B---3--:R-:W-:Y:S01]  /*65da0*/  STL.64 [R1+0x6ca0], R10 ;  /* 0x006ca00a01007387 */ /* 0x008fe20000100a00 */
[----:B----4-:R0:W-:Y:S03]  /*65db0*/  STL.64 [R1+0x6c98], R8 ;  /* 0x006c980801007387 */ /* 0x0101e60000100a00 */
        /* <DEDUP_REMOVED lines=8> */
[----:B0-----:R-:W3:Y:S01]  /*65e40*/  LDL.LU.64 R6, [R1+0x6d28] ;  /* 0x006d280001067983 */ /* 0x001ee20000300a00 */
[----:B------:R-:W-:-:S02]  /*65e50*/  IMAD.MOV.U32 R18, RZ, RZ, R2 ;  /* 0x000000ffff127224 */ /* 0x000fc400078e0002 */
[----:B------:R-:W-:Y:S01]  /*65e60*/  IMAD.MOV.U32 R19, RZ, RZ, R0 ;  /* 0x000000ffff137224 */ /* 0x000fe200078e0000 */
        /* <DEDUP_REMOVED lines=31> */
[----:B------:R-:W4:Y:S03]  /*66060*/  LDL.LU.64 R14, [R1+0x6cd0] ;  /* 0x006cd000010e7983 */ /* 0x000f260000300a00 */
[----:B------:R-:W-:Y:S01]  /*66070*/  STL [R1+0x6bf0], R4 ;  /* 0x006bf00401007387 */ /* 0x000fe20000100800 */
[C---:B----4-:R-:W-:Y:S03]  /*66080*/  HMMA.16816.F32 R12, R20.reuse, R14, R24 ;  /* 0x0000000e140c723c */ /* 0x050fe60000001818 */
[----:B------:R-:W4:Y:S01]  /*66090*/  LDL.LU.64 R26, [R1+0x6cc8] ;  /* 0x006cc800011a7983 */ /* 0x000f220000300a00 */
[----:B------:R-:W4:Y:S11]  /*660a0*/  LDL.LU.64 R24, [R1+0x6cc0] ;  /* 0x006cc00001187983 */ /* 0x000f360000300a00 */
[----:B------:R-:W-:Y:S08]  /*660b0*/  @!UPT UIADD3 URZ, URZ, URZ, URZ ;  /* 0x0000003f3f3ff290 */ /* 0x000ff0000fffe03f */
[----:B------:R-:W-:Y:S01]  /*660c0*/  STL.64 [R1+0x1630], R12 ;  /* 0x0016300c01007387 */ /* 0x000fe20000100a00 */
[----:B------:R0:W-:Y:S03]  /*660d0*/  STL.64 [R1+0x1638], R14 ;  /* 0x0016380e01007387 */ /* 0x0001e60000100a00 */
[----:B0-----:R-:W2:Y:S01]  /*660e0*/  LDL.LU.64 R14, [R1+0x6cb8] ;  /* 0x006cb800010e7983 */ /* 0x001ea20000300a00 */
[----:B----4-:R-:W-:Y:S03]  /*660f0*/  HMMA.16816.F32 R20, R20, R18, R24 ;  /* 0x000000121414723c */ /* 0x010fe60000001818 */
[----:B------:R-:W2:Y:S01]  /*66100*/  LDL.LU.64 R26, [R1+0x6cb0] ;  /* 0x006cb000011a7983 */ /* 0x000ea20000300a00 */
[----:B------:R-:W2:Y:S11]  /*66110*/  LDL.LU.64 R24, [R1+0x6ca8] ;  /* 0x006ca80001187983 */ /* 0x000eb60000300a00 */
[----:B------:R-:W-:Y:S08]  /*66120*/  @!UPT UIADD3 URZ, URZ, URZ, URZ ;  /* 0x0000003f3f3ff290 */ /* 0x000ff0000fffe03f */
[----:B------:R0:W-:Y:S01]  /*66130*/  STL.64 [R1+0x1610], R20 ;  /* 0x0016101401007387 */ /* 0x0001e20000100a00 */
[----:B------:R1:W-:Y:S03]  /*66140*/  STL.64 [R1+0x1618], R22 ;  /* 0x0016181601007387 */ /* 0x0003e60000100a00 */
[----:B0-----:R-:W4:Y:S01]  /*66150*/  LDL.LU R20, [R1+0x1d0] ;  /* 0x0001d00001147983 */ /* 0x001f220000300800 */
[----:B------:R-:W4:Y:S02]  /*66160*/  LDL.LU R21, [R1+0x1d4] ;  /* 0x0001d40001157983 */ /* 0x000f240000300800 */
[----:B-1----:R-:W4:Y:S02]  /*66170*/  LDL.LU R22, [R1+0x1d8] ;  /* 0x0001d80001167983 */ /* 0x002f240000300800 */
[----:B------:R-:W4:Y:S01]  /*66180*/  LDL.LU R23, [R1+0x1dc] ;  /* 0x0001dc0001177983 */ /* 0x000f220000300800 */
[----:B------:R0:W-:Y:S04]  /*66190*/  STL.64 [R1+0x6bd0], R18 ;  /* 0x006bd01201007387 */ /* 0x0001e80000100a00 */
[----:B0-----:R-:W3:Y:S01]  /*661a0*/  LDL.64 R18, [R1+0x8] ;  /* 0x0000080001127983 */ /* 0x001ee20000100a00 */
[C---:B--2---:R-:W-:Y:S03]  /*661b0*/  HMMA.16816.F32 R12, R24.reuse, R14, R8 ;  /* 0x0000000e180c723c */ /* 0x044fe60000001808 */
[----:B------:R-:W2:Y:S01]  /*661c0*/  LDL.LU.64 R10, [R1+0x6ca0] ;  /* 0x006ca000010a7983 */ /* 0x000ea20000300a00 */
[----:B------:R-:W2:Y:S11]  /*661d0*/  LDL.LU.64 R8, [R1+0x6c98] ;  /* 0x006c980001087983 */ /* 0x000eb60000300a00 */
[----:B------:R-:W-:Y:S08]  /*661e0*/  @!UPT UIADD3 URZ, URZ, URZ, URZ ;  /* 0x0000003f3f3ff290 */ /* 0x000ff0000fffe03f */
        /* <DEDUP_REMOVED lines=18> */
[----:B------:R-:W-:Y:S03]  /*66310*/  STL.64 [R1+0x6c60], R6 ;  /* 0x006c600601007387 */ /* 0x000fe60000100a00 */
[----:B------:R4:W-:Y:S01]  /*66320*/  STL.64 [R1+0x6c58], R4 ;  /* 0x006c580401007387 */ /* 0x0009e20000100a00 */
[----:B------:R-:W3:Y:S01]  /*66330*/  LDL.LU R16, [R1+0x410] ;  /* 0x0004100001107983 */ /* 0x000ee20000300800 */
[----:B----4-:R-:W-:Y:S11]  /*66340*/  HMMA.16816.F32 R4, R24, R14, R20 ;  /* 0x0000000e1804723c */ /* 0x010ff60000001814 */
[----:B------:R-:W-:Y:S11]  /*66350*/  @!UPT UIADD3 URZ, URZ, URZ, URZ ;  /* 0x0000003f3f3ff290 */ /* 0x000ff6000fffe03f */
[----:B------:R-:W-:Y:S01]  /*66360*/  @!UPT UIADD3 URZ, URZ, URZ, URZ ;  /* 0x0000003f3f3ff290 */ /* 0x000fe2000fffe03f */
[----:B------:R0:W-:Y:S01]  /*66370*/  STL.64 [R1+0x15d0], R4 ;  /* 0x0015d00401007387 */ /* 0x0001e20000100a00 */
[----:B------:R1:W-:Y:S02]  /*66380*/  STL.64 [R1+0x15d8], R6 ;  /* 0x0015d80601007387 */ /* 0x0003e40000100a00 */
[----:B------:R-:W3:Y:S02]  /*66390*/  LDL.LU R17, [R1+0x414] ;  /* 0x0004140001117983 */ /* 0x000ee40000300800 */
[----:B------:R-:W4:Y:S01]  /*663a0*/  LDL.LU R18, [R1+0x418] ;  /* 0x0004180001127983 */ /* 0x000f220000300800 */
[----:B------:R-:W4:Y:S04]  /*663b0*/  LDL.LU R19, [R1+0x41c] ;  /* 0x00041c0001137983 */ /* 0x000f280000300800 */
[----:B----4-:R2:W-:Y:S01]  /*663c0*/  STL.64 [R1+0x6c18], R18 ;  /* 0x006c181201007387 */ /* 0x0105e20000100a00 */
[----:B---3--:R-:W-:Y:S02]  /*663d0*/  STL.64 [R1+0x6c10], R16 ;  /* 0x006c101001007387 */ /* 0x008fe40000100a00 */
[----:B------:R-:W3:Y:S02]  /*663e0*/  LDL.LU R20, [R1+0x1b0] ;  /* 0x0001b00001147983 */ /* 0x000ee40000300800 */
[----:B------:R-:W3:Y:S01]  /*663f0*/  LDL.LU R21, [R1+0x1b4] ;  /* 0x0001b40001157983 */ /* 0x000ee20000300800 */
[----:B------:R-:W3:Y:S01]  /*66400*/  LDL.LU R22, [R1+0x1b8] ;  /* 0x0001b80001167983 */ /* 0x000ee20000300800 */
[----:B------:R-:W3:Y:S02]  /*66410*/  LDL.LU R23, [R1+0x1bc] ;  /* 0x0001bc0001177983 */ /* 0x000ee40000300800 */
[----:B0-----:R-:W4:Y:S02]  /*66420*/  LDL.LU R4, [R1+0x1c0] ;  /* 0x0001c00001047983 */ /* 0x001f240000300800 */
[----:B------:R-:W4:Y:S01]  /*66430*/  LDL.LU R5, [R1+0x1c4] ;  /* 0x0001c40001057983 */ /* 0x000f220000300800 */
[----:B-1----:R-:W4:Y:S01]  /*66440*/  LDL.LU R6, [R1+0x1c8] ;  /* 0x0001c80001067983 */ /* 0x002f220000300800 */
[----:B------:R-:W4:Y:S02]  /*66450*/  LDL.LU R7, [R1+0x1cc] ;  /* 0x0001cc0001077983 */ /* 0x000f240000300800 */
[----:B--2---:R-:W-:-:S02]  /*66460*/  IMAD.MOV.U32 R18, RZ, RZ, R9 ;  /* 0x000000ffff127224 */ /* 0x004fc400078e0009 */
[----:B------:R-:W-:-:S05]  /*66470*/  IMAD.MOV.U32 R19, RZ, RZ, R8 ;  /* 0x000000ffff137224 */ /* 0x000fca00078e0008 */
[----:B------:R0:W-:Y:S04]  /*66480*/  STL.64 [R1+0x6c28], R18 ;  /* 0x006c281201007387 */ /* 0x0001e80000100a00 */
[----:B0-----:R-:W2:Y:S04]  /*66490*/  LDL.64 R18, [R1+0x158] ;  /* 0x0001580001127983 */ /* 0x001ea80000100a00 */
[----:B--2---:R0:W-:Y:S04]  /*664a0*/  STL.64 [R1+0x6c40], R18 ;  /* 0x006c401201007387 */ /* 0x0041e80000100a00 */
[----:B0-----:R-:W2:Y:S01]  /*664b0*/  LDL.64 R18, [R1+0x38] ;  /* 0x0000380001127983 */ /* 0x001ea20000100a00 */
[----:B------:R0:W-:Y:S03]  /*664c0*/  STL.64 [R1+0x6bd8], R14 ;  /* 0x006bd80e01007387 */ /* 0x0001e60000100a00 */
[----:B0-----:R-:W2:Y:S04]  /*664d0*/  LDL.64 R14, [R1+0x118] ;  /* 0x00011800010e7983 */ /* 0x001ea80000100a00 */
[----:B--2---:R0:W-:Y:S01]  /*664e0*/  STL.64 [R1+0x6bf8], R14 ;  /* 0x006bf80e01007387 */ /* 0x0041e20000100a00 */
[----:B------:R-:W2:Y:S02]  /*664f0*/  LDL.LU R12, [R1+0x400] ;  /* 0x00040000010c7983 */ /* 0x000ea40000300800 */
[----:B------:R-:W2:Y:S01]  /*66500*/  LDL.LU R13, [R1+0x404] ;  /* 0x00040400010d7983 */ /* 0x000ea20000300800 */
[----:B0-----:R-:W2:Y:S01]  /*66510*/  LDL.LU R14, [R1+0x408] ;  /* 0x00040800010e7983 */ /* 0x001ea20000300800 */
[----:B------:R-:W2:Y:S03]  /*66520*/  LDL.LU R15, [R1+0x40c] ;  /* 0x00040c00010f7983 */ /* 0x000ea60000300800 */
[----:B--2---:R0:W-:Y:S01]  /*66530*/  STL.64 [R1+0x6c08], R14 ;  /* 0x006c080e01007387 */ /* 0x0041e20000100a00 */
[----:B------:R1:W-:Y:S03]  /*66540*/  STL.64 [R1+0x6c00], R12 ;  /* 0x006c000c01007387 */ /* 0x0003e60000100a00 */
[----:B0-----:R-:W2:Y:S04]  /*66550*/  LDL.64 R14, [R1+0x138] ;  /* 0x00013800010e7983 */ /* 0x001ea80000100a00 */
[----:B--2---:R0:W-:Y:S01]  /*66560*/  STL.64 [R1+0x6c20], R14 ;  /* 0x006c200e01007387 */ /* 0x0041e20000100a00 */
[----:B-1----:R-:W2:Y:S02]  /*66570*/  LDL.LU R12, [R1+0x420] ;  /* 0x00042000010c7983 */ /* 0x002ea40000300800 */
[----:B------:R-:W2:Y:S01]  /*66580*/  LDL.LU R13, [R1+0x424] ;  /* 0x00042400010d7983 */ /* 0x000ea20000300800 */
[----:B0-----:R-:W2:Y:S01]  /*66590*/  LDL.LU R14, [R1+0x428] ;  /* 0x00042800010e7983 */ /* 0x001ea20000300800 */
[----:B------:R-:W2:Y:S01]  /*665a0*/  LDL.LU R15, [R1+0x42c] ;  /* 0x00042c00010f7983 */ /* 0x000ea20000300800 */
[----:B----4-:R-:W-:Y:S02]  /*665b0*/  HMMA.16816.F32 R4, R24, R10, R4 ;  /* 0x0000000a1804723c */ /* 0x010fe40000001804 */
        /* <DEDUP_REMOVED lines=16> */
[----:B------:R0:W-:Y:S02]  /*666c0*/  STL.64 [R1+0x6b78], R10 ;  /* 0x006b780a01007387 */ /* 0x0001e40000100a00 */
[----:B------:R-:W4:Y:S01]  /*666d0*/  LDL.LU R8, [R1+0x3f0] ;  /* 0x0003f00001087983 */ /* 0x000f220000300800 */
[----:B------:R-:W4:Y:S04]  /*666e0*/  LDL.LU R9, [R1+0x3f4] ;  /* 0x0003f40001097983 */ /* 0x000f280000300800 */
[----:B0-----:R-:W4:Y:S01]  /*666f0*/  LDL.LU R10, [R1+0x3f8] ;  /* 0x0003f800010a7983 */ /* 0x001f220000300800 */
[----:B------:R-:W4:Y:S02]  /*66700*/  LDL.LU R11, [R1+0x3fc] ;  /* 0x0003fc00010b7983 */ /* 0x000f240000300800 */
[----:B------:R-:W-:-:S02]  /*66710*/  IMAD.MOV.U32 R29, RZ, RZ, R18 ;  /* 0x000000ffff1d7224 */ /* 0x000fc400078e0012 */
[----:B------:R-:W-:Y:S01]  /*66720*/  IMAD.MOV.U32 R28, RZ, RZ, R19 ;  /* 0x000000ffff1c7224 */ /* 0x000fe200078e0013 */
[C---:B---3--:R-:W-:Y:S01]  /*66730*/  HMMA.16816.F32 R20, R24.reuse, R6, R20 ;  /* 0x000000061814723c */ /* 0x048fe20000001814 */
[----:B------:R-:W-:Y:S07]  /*66740*/  STL.64 [R1+0x6b70], R6 ;  /* 0x006b700601007387 */ /* 0x000fee0000100a00 */
[----:B--2---:R-:W-:Y:S11]  /*66750*/  HMMA.16816.F32 R12, R24, R18, R12 ;  /* 0x00000012180c723c */ /* 0x004ff6000000180c */
[----:B------:R-:W-:Y:S04]  /*66760*/  @!UPT UIADD3 URZ, URZ, URZ, URZ ;  /* 0x0000003f3f3ff290 */ /* 0x000fe8000fffe03f */
[----:B------:R-:W-:Y:S01]  /*66770*/  STL.64 [R1+0xcf0], R20 ;  /* 0x000cf01401007387 */ /* 0x000fe20000100a00 */
[----:B------:R-:W-:Y:S02]  /*66780*/  STL.64 [R1+0xcf8], R22 ;  /* 0x000cf81601007387 */ /* 0x000fe40000100a00 */
[----:B------:R-:W0:Y:S02]  /*66790*/  LDSM.16.MT88.4 R20, [R3+0xc200] ;  /* 0x00c200000314783b */ /* 0x000e240000004200 */
[----:B0-----:R-:W-:Y:S02]  /*667a0*/  STL.64 [R1+0x6ab0], R22 ;  /* 0x006ab01601007387 */ /* 0x001fe40000100a00 */
[----:B------:R-:W-:Y:S02]  /*667b0*/  STL.64 [R1+0x6aa8], R20 ;  /* 0x006aa81401007387 */ /* 0x000fe40000100a00 */
[----:B------:R-:W-:Y:S02]  /*667c0*/  STL.64 [R1+0xcd0], R12 ;  /* 0x000cd00c01007387 */ /* 0x000fe40000100a00 */
[----:B------:R0:W-:Y:S02]  /*667d0*/  STL.64 [R1+0xcd8], R14 ;  /* 0x000cd80e01007387 */ /* 0x0001e40000100a00 */
[----:B0-----:R-:W2:Y:S01]  /*667e0*/  LDL.LU.64 R14, [R1+0x6c50] ;  /* 0x006c5000010e7983 */ /* 0x001ea20000300a00 */
[----:B------:R-:W2:Y:S02]  /*667f0*/  LDL.LU.64 R12, [R1+0x6c48] ;  /* 0x006c4800010c7983 */ /* 0x000ea40000300a00 */
[----:B------:R-:W2:Y:S02]  /*66800*/  LDL.LU.64 R18, [R1+0x6c40] ;  /* 0x006c400001127983 */ /* 0x000ea40000300a00 */
[----:B------:R-:W-:-:S02]  /*66810*/  IMAD.MOV.U32 R22, RZ, RZ, R2 ;  /* 0x000000ffff167224 */ /* 0x000fc400078e0002 */
        /* <DEDUP_REMOVED lines=26> */
[C---:B--2---:R-:W-:Y:S01]  /*669c0*/  HMMA.16816.F32 R20, R24.reuse, R22, R12 ;  /* 0x000000161814723c */ /* 0x044fe2000000180c */
[----:B------:R-:W4:Y:S11]  /*669d0*/  LDL.LU.64 R14, [R1+0x6bf8] ;  /* 0x006bf800010e7983 */ /* 0x000f360000300a00 */
[----:B------:R-:W-:Y:S11]  /*669e0*/  @!UPT UIADD3 URZ, URZ, URZ, URZ ;  /* 0x0000003f3f3ff290 */ /* 0x000ff6000fffe03f */
[----:B------:R0:W-:Y:S01]  /*669f0*/  STL.64 [R1+0xc00], R20 ;  /* 0x000c001401007387 */ /* 0x0001e20000100a00 */
[----:B------:R-:W-:Y:S01]  /*66a00*/  STL.64 [R1+0xc08], R22 ;  /* 0x000c081601007387 */ /* 0x000fe20000100a00 */
[----:B----4-:R-:W-:Y:S01]  /*66a10*/  HMMA.16816.F32 R8, R24, R14, R8 ;  /* 0x0000000e1808723c */ /* 0x010fe20000001808 */
[----:B0-----:R-:W-:Y:S02]  /*66a20*/  IMAD.MOV.U32 R21, RZ, RZ, R14 ;  /* 0x000000ffff157224 */ /* 0x001fe400078e000e */
[----:B------:R-:W-:Y:S11]  /*66a30*/  IMAD.MOV.U32 R20, RZ, RZ, R15 ;  /* 0x000000ffff147224 */ /* 0x000ff600078e000f */
[----:B------:R-:W-:Y:S09]  /*66a40*/  @!UPT UIADD3 URZ, URZ, URZ, URZ ;  /* 0x0000003f3f3ff290 */ /* 0x000ff2000fffe03f */
[----:B------:R-:W-:Y:S01]  /*66a50*/  STL.64 [R1+0xbf0], R8 ;  /* 0x000bf00801007387 */ /* 0x000fe20000100a00 */
[----:B------:R-:W-:Y:S02]  /*66a60*/  STL.64 [R1+0xbf8], R10 ;  /* 0x000bf80a01007387 */ /* 0x000fe40000100a00 */
[----:B------:R-:W2:Y:S02]  /*66a70*/  LDL.LU R12, [R1+0x3c0] ;  /* 0x0003c000010c7983 */ /* 0x000ea40000300800 */
[----:B------:R-:W2:Y:S01]  /*66a80*/  LDL.LU R13, [R1+0x3c4] ;  /* 0x0003c400010d7983 */ /* 0x000ea20000300800 */
[----:B------:R-:W3:Y:S01]  /*66a90*/  LDL.LU R14, [R1+0x3c8] ;  /* 0x0003c800010e7983 */ /* 0x000ee20000300800 */
[----:B------:R-:W3:Y:S03]  /*66aa0*/  LDL.LU R15, [R1+0x3cc] ;  /* 0x0003cc00010f7983 */ /* 0x000ee60000300800 */
[----:B---3--:R-:W-:Y:S01]  /*66ab0*/  STL.64 [R1+0x6be8], R14 ;  /* 0x006be80e01007387 */ /* 0x008fe20000100a00 */
[----:B--2---:R0:W-:Y:S03]  /*66ac0*/  STL.64 [R1+0x6be0], R12 ;  /* 0x006be00c01007387 */ /* 0x0041e60000100a00 */
[----:B0-----:R-:W2:Y:S01]  /*66ad0*/  LDL.LU R12, [R1+0x3e0] ;  /* 0x0003e000010c7983 */ /* 0x001ea20000300800 */
[----:B------:R-:W2:Y:S02]  /*66ae0*/  LDL.LU R13, [R1+0x3e4] ;  /* 0x0003e400010d7983 */ /* 0x000ea40000300800 */
[----:B------:R-:W2:Y:S02]  /*66af0*/  LDL.LU R14, [R1+0x3e8] ;  /* 0x0003e800010e7983 */ /* 0x000ea40000300800 */
[----:B------:R-:W2:Y:S01]  /*66b00*/  LDL.LU R15, [R1+0x3ec] ;  /* 0x0003ec00010f7983 */ /* 0x000ea20000300800 */
[----:B------:R-:W3:Y:S01]  /*66b10*/  LDL.64 R18, [R1+0xe8] ;  /* 0x0000e80001127983 */ /* 0x000ee20000100a00 */
[----:B------:R-:W4:Y:S02]  /*66b20*/  LDL.LU R8, [R1+0x160] ;  /* 0x0001600001087983 */ /* 0x000f240000300800 */
[----:B------:R-:W4:Y:S02]  /*66b30*/  LDL.LU R9, [R1+0x164] ;  /* 0x0001640001097983 */ /* 0x000f240000300800 */
[----:B------:R-:W2:Y:S01]  /*66b40*/  LDL.LU R10, [R1+0x168] ;  /* 0x00016800010a7983 */ /* 0x000ea20000300800 */
[----:B------:R-:W2:Y:S04]  /*66b50*/  LDL.LU R11, [R1+0x16c] ;  /* 0x00016c00010b7983 */ /* 0x000ea80000300800 */
[----:B--2---:R0:W-:Y:S01]  /*66b60*/  STL.64 [R1+0x6b88], R10 ;  /* 0x006b880a01007387 */ /* 0x0041e20000100a00 */
[----:B----4-:R-:W-:Y:S02]  /*66b70*/  STL.64 [R1+0x6b80], R8 ;  /* 0x006b800801007387 */ /* 0x010fe40000100a00 */
[----:B0-----:R-:W-:-:S02]  /*66b80*/  IMAD.MOV.U32 R10, RZ, RZ, R4 ;  /* 0x000000ffff0a7224 */ /* 0x001fc400078e0004 */
[----:B------:R-:W2:Y:S01]  /*66b90*/  LDL.LU R4, [R1+0x6bf0] ;  /* 0x006bf00001047983 */ /* 0x000ea20000300800 */
[----:B------:R-:W4:Y:S02]  /*66ba0*/  LDL.64 R6, [R1+0x28] ;  /* 0x0000280001067983 */ /* 0x000f240000100a00 */
[----:B------:R-:W2:Y:S01]  /*66bb0*/  LDL R11, [R1+0xc] ;  /* 0x00000c00010b7983 */ /* 0x000ea20000100800 */
[----:B----4-:R0:W-:Y:S04]  /*66bc0*/  STL.64 [R1+0x6bc8], R6 ;  /* 0x006bc80601007387 */ /* 0x0101e80000100a00 */
[----:B0-----:R-:W4:Y:S04]  /*66bd0*/  LDL R6, [R1+0x108] ;  /* 0x0001080001067983 */ /* 0x001f280000100800 */
[----:B------:R-:W4:Y:S01]  /*66be0*/  LDL R7, [R1+0x10c] ;  /* 0x00010c0001077983 */ /* 0x000f220000100800 */
[----:B--2---:R-:W-:Y:S02]  /*66bf0*/  STL.64 [R1+0x6ba0], R10 ;  /* 0x006ba00a01007387 */ /* 0x004fe40000100a00 */
[----:B------:R0:W-:Y:S02]  /*66c00*/  STL.64 [R1+0x6b18], R20 ;  /* 0x006b181401007387 */ /* 0x0001e40000100a00 */
[----:B0-----:R-:W2:Y:S01]  /*66c10*/  LDL.LU R20, [R1+0x3d0] ;  /* 0x0003d00001147983 */ /* 0x001ea20000300800 */
[----:B------:R-:W2:Y:S02]  /*66c20*/  LDL.LU R21, [R1+0x3d4] ;  /* 0x0003d40001157983 */ /* 0x000ea40000300800 */
[----:B------:R-:W2:Y:S02]  /*66c30*/  LDL.LU R22, [R1+0x3d8] ;  /* 0x0003d80001167983 */ /* 0x000ea40000300800 */
[----:B------:R-:W2:Y:S02]  /*66c40*/  LDL.LU R23, [R1+0x3dc] ;  /* 0x0003dc0001177983 */ /* 0x000ea40000300800 */
[----:B------:R-:W-:-:S02]  /*66c50*/  IMAD.MOV.U32 R10, RZ, RZ, R5 ;  /* 0x000000ffff0a7224 */ /* 0x000fc400078e0005 */
[----:B------:R-:W-:Y:S02]  /*66c60*/  IMAD.MOV.U32 R11, RZ, RZ, R4 ;  /* 0x000000ffff0b7224 */ /* 0x000fe400078e0004 */
[C---:B----4-:R-:W-:Y:S01]  /*66c70*/  HMMA.16816.F32 R4, R24.reuse, R6, R12 ;  /* 0x000000061804723c */ /* 0x050fe2000000180c */
[----:B------:R-:W3:Y:S01]  /*66c80*/  LDL.LU.64 R14, [R1+0x6be8] ;  /* 0x006be800010e7983 */ /* 0x000ee20000300a00 */
[----:B------:R-:W3:Y:S06]  /*66c90*/  LDL.LU.64 R12, [R1+0x6be0] ;  /* 0x006be000010c7983 */ /* 0x000eec0000300a00 */
[----:B--2---:R-:W-:Y:S11]  /*66ca0*/  HMMA.16816.F32 R20, R24, R10, R20 ;  /* 0x0000000a1814723c */ /* 0x004ff60000001814 */
[----:B------:R-:W-:Y:S04]  /*66cb0*/  @!UPT UIADD3 URZ, URZ, URZ, URZ ;  /* 0x0000003f3f3ff290 */ /* 0x000fe8000fffe03f */
[----:B------:R0:W-:Y:S01]  /*66cc0*/  STL.64 [R1+0xbc0], R4 ;  /* 0x000bc00401007387 */ /* 0x0001e20000100a00 */
[----:B------:R1:W-:Y:S03]  /*66cd0*/  STL.64 [R1+0xbc8], R6 ;  /* 0x000bc80601007387 */ /* 0x0003e60000100a00 */
[----:B0-----:R-:W2:Y:S01]  /*66ce0*/  LDL.LU R4, [R1+0x1a0] ;  /* 0x0001a00001047983 */ /* 0x001ea20000300800 */
[----:B------:R-:W2:Y:S02]  /*66cf0*/  LDL.LU R5, [R1+0x1a4] ;  /* 0x0001a40001057983 */ /* 0x000ea40000300800 */
[----:B-1----:R-:W2:Y:S02]  /*66d00*/  LDL.LU R6, [R1+0x1a8] ;  /* 0x0001a80001067983 */ /* 0x002ea40000300800 */
[----:B------:R-:W2:Y:S01]  /*66d10*/  LDL.LU R7, [R1+0x1ac] ;  /* 0x0001ac0001077983 */ /* 0x000ea20000300800 */
[----:B------:R-:W4:Y:S01]  /*66d20*/  LDL R10, [R1+0x18] ;  /* 0x00001800010a7983 */ /* 0x000f220000100800 */
[----:B------:R-:W-:Y:S02]  /*66d30*/  STL.64 [R1+0xb90], R20 ;  /* 0x000b901401007387 */ /* 0x000fe40000100a00 */
[----:B------:R0:W-:Y:S02]  /*66d40*/  STL.64 [R1+0xb98], R22 ;  /* 0x000b981601007387 */ /* 0x0001e40000100a00 */
[----:B------:R-:W4:Y:S02]  /*66d50*/  LDL R11, [R1+0x1c] ;  /* 0x00001c00010b7983 */ /* 0x000f240000100800 */
[----:B0-----:R-:W-:-:S02]  /*66d60*/  IMAD.MOV.U32 R22, RZ, RZ, R17 ;  /* 0x000000ffff167224 */ /* 0x001fc400078e0011 */
[----:B------:R-:W-:-:S05]  /*66d70*/  IMAD.MOV.U32 R23, RZ, RZ, R16 ;  /* 0x000000ffff177224 */ /* 0x000fca00078e0010 */
[----:B------:R0:W-:Y:S04]  /*66d80*/  STL.64 [R1+0x6b28], R22 ;  /* 0x006b281601007387 */ /* 0x0001e80000100a00 */
[----:B0-----:R-:W2:Y:S01]  /*66d90*/  LDL.64 R22, [R1+0x148] ;  /* 0x0001480001167983 */ /* 0x001ea20000100a00 */
[----:B---3--:R-:W-:Y:S03]  /*66da0*/  HMMA.16816.F32 R12, R24, R18, R12 ;  /* 0x00000012180c723c */ /* 0x008fe6000000180c */
[----:B--2---:R0:W-:Y:S02]  /*66db0*/  STL.64 [R1+0x6b40], R22 ;  /* 0x006b401601007387 */ /* 0x0041e40000100a00 */
[----:B0-----:R-:W-:-:S02]  /*66dc0*/  IMAD.MOV.U32 R22, RZ, RZ, R2 ;  /* 0x000000ffff167224 */ /* 0x001fc400078e0002 */
[----:B------:R-:W-:-:S05]  /*66dd0*/  IMAD.MOV.U32 R23, RZ, RZ, R0 ;  /* 0x000000ffff177224 */ /* 0x000fca00078e0000 */
[----:B------:R0:W-:Y:S01]  /*66de0*/  STL.64 [R1+0x6b58], R22 ;  /* 0x006b581601007387 */ /* 0x0001e20000100a00 */
[----:B------:R-:W2:Y:S02]  /*66df0*/  LDL.LU R20, [R1+0x190] ;  /* 0x0001900001147983 */ /* 0x000ea40000300800 */
[----:B------:R-:W2:Y:S01]  /*66e00*/  LDL.LU R21, [R1+0x194] ;  /* 0x0001940001157983 */ /* 0x000ea20000300800 */
[----:B0-----:R-:W2:Y:S01]  /*66e10*/  LDL.LU R22, [R1+0x198] ;  /* 0x0001980001167983 */ /* 0x001ea20000300800 */
[----:B------:R-:W2:Y:S06]  /*66e20*/  LDL.LU R23, [R1+0x19c] ;  /* 0x00019c0001177983 */ /* 0x000eac0000300800 */
[----:B------:R-:W-:Y:S02]  /*66e30*/  STL.64 [R1+0xb60], R12 ;  /* 0x000b600c01007387 */ /* 0x000fe40000100a00 */
[----:B------:R0:W-:Y:S02]  /*66e40*/  STL.64 [R1+0xb68], R14 ;  /* 0x000b680e01007387 */ /* 0x0001e40000100a00 */
[----:B0-----:R-:W3:Y:S01]  /*66e50*/  LDL.LU.64 R14, [R1+0x6bd8] ;  /* 0x006bd800010e7983 */ /* 0x001ee20000300a00 */
[----:B------:R-:W-:-:S02]  /*66e60*/  IMAD.MOV.U32 R13, RZ, RZ, R18 ;  /* 0x000000ffff0d7224 */ /* 0x000fc400078e0012 */
[----:B------:R-:W-:Y:S02]  /*66e70*/  IMAD.MOV.U32 R12, RZ, RZ, R19 ;  /* 0x000000ffff0c7224 */ /* 0x000fe400078e0013 */
[----:B------:R-:W2:Y:S04]  /*66e80*/  LDL.LU.64 R18, [R1+0x6bd0] ;  /* 0x006bd00001127983 */ /* 0x000ea80000300a00 */
        /* <DEDUP_REMOVED lines=9> */
[----:B0-----:R-:W4:Y:S01]  /*66f20*/  LDL.LU R12, [R1+0x180] ;  /* 0x00018000010c7983 */ /* 0x001f220000300800 */
[----:B------:R-:W4:Y:S02]  /*66f30*/  LDL.LU R13, [R1+0x184] ;  /* 0x00018400010d7983 */ /* 0x000f240000300800 */
[----:B------:R-:W4:Y:S02]  /*66f40*/  LDL.LU R14, [R1+0x188] ;  /* 0x00018800010e7983 */ /* 0x000f240000300800 */
[----:B------:R-:W4:Y:S01]  /*66f50*/  LDL.LU R15, [R1+0x18c] ;  /* 0x00018c00010f7983 */ /* 0x000f220000300800 */
[----:B------:R-:W2:Y:S01]  /*66f60*/  LDL.LU.64 R6, [R1+0x6bc8] ;  /* 0x006bc80001067983 */ /* 0x000ea20000300a00 */
[----:B------:R-:W2:Y:S02]  /*66f70*/  LDL.LU.64 R18, [R1+0x6bc0] ;  /* 0x006bc00001127983 */ /* 0x000ea40000300a00 */
[----:B------:R-:W2:Y:S09]  /*66f80*/  LDL.LU.64 R16, [R1+0x6bb8] ;  /* 0x006bb80001107983 */ /* 0x000eb20000300a00 */
[----:B------:R0:W-:Y:S01]  /*66f90*/  STL.64 [R1+0xb30], R24 ;  /* 0x000b301801007387 */ /* 0x0001e20000100a00 */
[----:B------:R1:W-:Y:S01]  /*66fa0*/  STL.64 [R1+0xb38], R26 ;  /* 0x000b381a01007387 */ /* 0x0003e20000100a00 */
[C---:B--2---:R-:W-:Y:S08]  /*66fb0*/  HMMA.16816.F32 R20, R16.reuse, R6, R20 ;  /* 0x000000061014723c */ /* 0x044ff00000001814 */
[----:B----4-:R-:W-:Y:S01]  /*66fc0*/  HMMA.16816.F32 R8, R16, R10, R12 ;  /* 0x0000000a1008723c */ /* 0x010fe2000000180c */
[----:B------:R-:W-:-:S02]  /*66fd0*/  IMAD.MOV.U32 R2, RZ, RZ, R6 ;  /* 0x000000ffff027224 */ /* 0x000fc400078e0006 */
[----:B------:R-:W-:Y:S11]  /*66fe0*/  IMAD.MOV.U32 R0, RZ, RZ, R7 ;  /* 0x000000ffff007224 */ /* 0x000ff600078e0007 */
[----:B------:R-:W-:Y:S01]  /*66ff0*/  @!UPT UIADD3 URZ, URZ, URZ, URZ ;  /* 0x0000003f3f3ff290 */ /* 0x000fe2000fffe03f */
[----:B------:R-:W-:Y:S01]  /*67000*/  STL.64 [R1+0xa60], R20 ;  /* 0x000a601401007387 */ /* 0x000fe20000100a00 */
[----:B------:R-:W-:Y:S02]  /*67010*/  STL.64 [R1+0xa68], R22 ;  /* 0x000a681601007387 */ /* 0x000fe40000100a00 */
[----:B------:R-:W2:Y:S02]  /*67020*/  LDL.LU R4, [R1+0xc0] ;  /* 0x0000c00001047983 */ /* 0x000ea40000300800 */
[----:B------:R-:W2:Y:S01]  /*67030*/  LDL.LU R5, [R1+0xc4] ;  /* 0x0000c40001057983 */ /* 0x000ea20000300800 */
[----:B------:R-:W2:Y:S01]  /*67040*/  LDL.LU R6, [R1+0xc8] ;  /* 0x0000c80001067983 */ /* 0x000ea20000300800 */
[----:B------:R-:W2:Y:S02]  /*67050*/  LDL.LU R7, [R1+0xcc] ;  /* 0x0000cc0001077983 */ /* 0x000ea40000300800 */
[----:B0-----:R-:W3:Y:S02]  /*67060*/  LDL.LU R24, [R1+0xb0] ;  /* 0x0000b00001187983 */ /* 0x001ee40000300800 */
[----:B------:R-:W3:Y:S01]  /*67070*/  LDL.LU R25, [R1+0xb4] ;  /* 0x0000b40001197983 */ /* 0x000ee20000300800 */
[----:B-1----:R-:W3:Y:S01]  /*67080*/  LDL.LU R26, [R1+0xb8] ;  /* 0x0000b800011a7983 */ /* 0x002ee20000300800 */
[----:B------:R-:W3:Y:S02]  /*67090*/  LDL.LU R27, [R1+0xbc] ;  /* 0x0000bc00011b7983 */ /* 0x000ee40000300800 */
[----:B------:R-:W4:Y:S02]  /*670a0*/  LDL.LU.64 R14, [R1+0x6bb0] ;  /* 0x006bb000010e7983 */ /* 0x000f240000300a00 */
[----:B------:R-:W4:Y:S01]  /*670b0*/  LDL.LU.64 R12, [R1+0x6ba8] ;  /* 0x006ba800010c7983 */ /* 0x000f220000300a00 */
[----:B------:R-:W-:Y:S01]  /*670c0*/  STL.64 [R1+0xa50], R8 ;  /* 0x000a500801007387 */ /* 0x000fe20000100a00 */
[----:B------:R0:W-:Y:S03]  /*670d0*/  STL.64 [R1+0xa58], R10 ;  /* 0x000a580a01007387 */ /* 0x0001e60000100a00 */
[----:B0-----:R-:W4:Y:S02]  /*670e0*/  LDL.LU.64 R10, [R1+0x6ba0] ;  /* 0x006ba000010a7983 */ /* 0x001f240000300a00 */
[C---:B----4-:R-:W-:Y:S02]  /*670f0*/  HMMA.16816.F32 R8, R16.reuse, R10, R12 ;  /* 0x0000000a1008723c */ /* 0x050fe4000000180c */
[----:B------:R-:W4:Y:S01]  /*67100*/  LDL.LU.64 R14, [R1+0x6b98] ;  /* 0x006b9800010e7983 */ /* 0x000f220000300a00 */
[----:B------:R-:W2:Y:S11]  /*67110*/  LDL.LU.64 R12, [R1+0x6b90] ;  /* 0x006b9000010c7983 */ /* 0x000eb60000300a00 */
[----:B------:R-:W-:Y:S09]  /*67120*/  @!UPT UIADD3 URZ, URZ, URZ, URZ ;  /* 0x0000003f3f3ff290 */ /* 0x000ff2000fffe03f */
        /* <DEDUP_REMOVED lines=10> */
[----:B------:R-:W-:Y:S02]  /*671d0*/  STL.64 [R1+0x6ae8], R14 ;  /* 0x006ae80e01007387 */ /* 0x000fe40000100a00 */
[----:B--2---:R0:W-:Y:S02]  /*671e0*/  STL.64 [R1+0x6b20], R12 ;  /* 0x006b200c01007387 */ /* 0x0041e40000100a00 */
        /* <DEDUP_REMOVED lines=31> */
[----:B------:R-:W0:Y:S04]  /*673e0*/  LDSM.16.MT88.4 R24, [R3+0xc280] ;  /* 0x00c280000318783b */ /* 0x000e280000004200 */
[----:B------:R-:W-:Y:S01]  /*673f0*/  STL [R1+0x6a40], R3 ;  /* 0x006a400301007387 */ /* 0x000fe20000100800 */
[----:B0-----:R0:W-:Y:S01]  /*67400*/  STL.64 [R1+0x6978], R26 ;  /* 0x0069781a01007387 */ /* 0x0011e20000100a00 */
[----:B------:R-:W-:Y:S03]  /*67410*/  STL.64 [R1+0x6970], R24 ;  /* 0x0069701801007387 */ /* 0x000fe60000100a00 */
[----:B0-----:R-:W3:Y:S01]  /*67420*/  LDL.64 R26, [R1+0xd8] ;  /* 0x0000d800011a7983 */ /* 0x001ee20000100a00 */
[----:B------:R-:W-:-:S02]  /*67430*/  IMAD.MOV.U32 R22, RZ, RZ, R29 ;  /* 0x000000ffff167224 */ /* 0x000fc400078e001d */
[----:B------:R-:W-:-:S07]  /*67440*/  IMAD.MOV.U32 R23, RZ, RZ, R28 ;  /* 0x000000ffff177224 */ /* 0x000fce00078e001c */
[C---:B--2---:R-:W-:Y:S01]  /*67450*/  HMMA.16816.F32 R20, R16.reuse, R22, R12 ;  /* 0x000000161014723c */ /* 0x044fe2000000180c */
[----:B---3--:R0:W-:Y:S04]  /*67460*/  STL.64 [R1+0x6ab8], R26 ;  /* 0x006ab81a01007387 */ /* 0x0081e80000100a00 */
[----:B0-----:R-:W2:Y:S01]  /*67470*/  LDL.64 R26, [R1+0x128] ;  /* 0x00012800011a7983 */ /* 0x001ea20000100a00 */
[----:B------:R-:W3:Y:S02]  /*67480*/  LDL.LU.64 R14, [R1+0x6b68] ;  /* 0x006b6800010e7983 */ /* 0x000ee40000300a00 */
[----:B------:R-:W3:Y:S11]  /*67490*/  LDL.LU.64 R12, [R1+0x6b60] ;  /* 0x006b6000010c7983 */ /* 0x000ef60000300a00 */
[----:B------:R-:W-:Y:S04]  /*674a0*/  @!UPT UIADD3 URZ, URZ, URZ, URZ ;  /* 0x0000003f3f3ff290 */ /* 0x000fe8000fffe03f */
        /* <DEDUP_REMOVED lines=20> */
[----:B------:R-:W-:Y:S01]  /*675f0*/  STL.64 [R1+0x6ae0], R6 ;  /* 0x006ae00601007387 */ /* 0x000fe20000100a00 */
[----:B------:R0:W-:Y:S03]  /*67600*/  STL [R1+0x6ad8], R4 ;  /* 0x006ad80401007387 */ /* 0x0001e60000100800 */
[----:B0-----:R-:W2:Y:S01]  /*67610*/  LDL.LU R4, [R1+0x370] ;  /* 0x0003700001047983 */ /* 0x001ea20000300800 */
[----:B------:R-:W2:Y:S02]  /*67620*/  LDL.LU R5, [R1+0x374] ;  /* 0x0003740001057983 */ /* 0x000ea40000300800 */
[----:B------:R-:W2:Y:S02]  /*67630*/  LDL.LU R6, [R1+0x378] ;  /* 0x0003780001067983 */ /* 0x000ea40000300800 */
[----:B------:R-:W2:Y:S01]  /*67640*/  LDL.LU R7, [R1+0x37c] ;  /* 0x00037c0001077983 */ /* 0x000ea20000300800 */
[C---:B---3--:R-:W-:Y:S01]  /*67650*/  HMMA.16816.F32 R20, R16.reuse, R22, R12 ;  /* 0x000000161014723c */ /* 0x048fe2000000180c */
[----:B------:R-:W3:Y:S07]  /*67660*/  LDL.LU.64 R12, [R1+0x6b20] ;  /* 0x006b2000010c7983 */ /* 0x000eee0000300a00 */
[----:B--2---:R-:W-:Y:S11]  /*67670*/  HMMA.16816.F32 R4, R16, R26, R4 ;  /* 0x0000001a1004723c */ /* 0x004ff60000001804 */
[----:B------:R-:W-:Y:S04]  /*67680*/  @!UPT UIADD3 URZ, URZ, URZ, URZ ;  /* 0x0000003f3f3ff290 */ /* 0x000fe8000fffe03f */
[----:B------:R0:W-:Y:S01]  /*67690*/  STL.64 [R1+0x9c0], R20 ;  /* 0x0009c01401007387 */ /* 0x0001e20000100a00 */
[----:B------:R-:W-:Y:S03]  /*676a0*/  STL.64 [R1+0x9c8], R22 ;  /* 0x0009c81601007387 */ /* 0x000fe60000100a00 */
[----:B0-----:R-:W2:Y:S04]  /*676b0*/  LDL.LU.64 R20, [R1+0x6b18] ;  /* 0x006b180001147983 */ /* 0x001ea80000300a00 */
[----:B------:R-:W-:Y:S01]  /*676c0*/  STL.64 [R1+0x990], R4 ;  /* 0x0009900401007387 */ /* 0x000fe20000100a00 */
[----:B------:R-:W-:Y:S02]  /*676d0*/  STL.64 [R1+0x998], R6 ;  /* 0x0009980601007387 */ /* 0x000fe40000100a00 */
[----:B------:R-:W4:Y:S02]  /*676e0*/  LDL.64 R14, [R1+0x108] ;  /* 0x00010800010e7983 */ /* 0x000f240000100a00 */
[----:B------:R-:W-:-:S02]  /*676f0*/  IMAD.MOV.U32 R9, RZ, RZ, R26 ;  /* 0x000000ffff097224 */ /* 0x000fc400078e001a */
[----:B------:R-:W-:Y:S01]  /*67700*/  IMAD.MOV.U32 R8, RZ, RZ, R27 ;  /* 0x000000ffff087224 */ /* 0x000fe200078e001b */
[----:B----4-:R-:W-:Y:S01]  /*67710*/  STL.64 [R1+0x6b00], R14 ;  /* 0x006b000e01007387 */ /* 0x010fe20000100a00 */
[----:B------:R-:W-:Y:S03]  /*67720*/  STL.64 [R1+0x6a50], R10 ;  /* 0x006a500a01007387 */ /* 0x000fe60000100a00 */
[----:B------:R0:W-:Y:S02]  /*67730*/  STL.64 [R1+0x6a48], R8 ;  /* 0x006a480801007387 */ /* 0x0001e40000100a00 */
[----:B0-----:R-:W4:Y:S01]  /*67740*/  LDL.LU R8, [R1+0x60] ;  /* 0x0000600001087983 */ /* 0x001f220000300800 */
[----:B------:R-:W4:Y:S02]  /*67750*/  LDL.LU R9, [R1+0x64] ;  /* 0x0000640001097983 */ /* 0x000f240000300800 */
[----:B------:R-:W4:Y:S02]  /*67760*/  LDL.LU R10, [R1+0x68] ;  /* 0x00006800010a7983 */ /* 0x000f240000300800 */
[----:B------:R-:W4:Y:S02]  /*67770*/  LDL.LU R11, [R1+0x6c] ;  /* 0x00006c00010b7983 */ /* 0x000f240000300800 */
[----:B--2---:R-:W-:-:S02]  /*67780*/  IMAD.MOV.U32 R15, RZ, RZ, R20 ;  /* 0x000000ffff0f7224 */ /* 0x004fc400078e0014 */
[----:B------:R-:W-:Y:S01]  /*67790*/  IMAD.MOV.U32 R14, RZ, RZ, R21 ;  /* 0x000000ffff0e7224 */ /* 0x000fe200078e0015 */
[----:B------:R-:W2:Y:S01]  /*677a0*/  LDL.LU R20, [R1+0xa0] ;  /* 0x0000a00001147983 */ /* 0x000ea20000300800 */
[----:B------:R-:W2:Y:S02]  /*677b0*/  LDL.LU R21, [R1+0xa4] ;  /* 0x0000a40001157983 */ /* 0x000ea40000300800 */
[----:B------:R-:W2:Y:S02]  /*677c0*/  LDL.LU R22, [R1+0xa8] ;  /* 0x0000a80001167983 */ /* 0x000ea40000300800 */
[----:B------:R-:W2:Y:S02]  /*677d0*/  LDL.LU R23, [R1+0xac] ;  /* 0x0000ac0001177983 */ /* 0x000ea40000300800 */
[----:B---3--:R-:W-:Y:S02]  /*677e0*/  IMAD.MOV.U32 R26, RZ, RZ, R13 ;  /* 0x000000ffff1a7224 */ /* 0x008fe400078e000d */
[----:B------:R-:W-:Y:S01]  /*677f0*/  IMAD.MOV.U32 R27, RZ, RZ, R12 ;  /* 0x000000ffff1b7224 */ /* 0x000fe200078e000c */
[----:B--2---:R-:W-:Y:S01]  /*67800*/  STL.64 [R1+0x6ac8], R22 ;  /* 0x006ac81601007387 */ /* 0x004fe20000100a00 */
[----:B------:R0:W-:Y:S03]  /*67810*/  STL.64 [R1+0x6ac0], R20 ;  /* 0x006ac01401007387 */ /* 0x0001e60000100a00 */
        /* <DEDUP_REMOVED lines=21> */
[----:B------:R-:W3:Y:S01]  /*67970*/  LDL.64 R26, [R1+0xf8] ;  /* 0x0000f800011a7983 */ /* 0x000ee20000100a00 */
[----:B----4-:R0:W-:Y:S02]  /*67980*/  STL.64 [R1+0x6a60], R10 ;  /* 0x006a600a01007387 */ /* 0x0101e40000100a00 */
[----:B------:R-:W-:Y:S01]  /*67990*/  STL.64 [R1+0x6a58], R8 ;  /* 0x006a580801007387 */ /* 0x000fe20000100a00 */
[----:B0-----:R-:W4:Y:S04]  /*679a0*/  LDL.64 R10, [R1+0x8] ;  /* 0x00000800010a7983 */ /* 0x001f280000100a00 */
[----:B----4-:R0:W-:Y:S04]  /*679b0*/  STL.64 [R1+0x6a78], R10 ;  /* 0x006a780a01007387 */ /* 0x0101e80000100a00 */
[----:B0-----:R-:W4:Y:S01]  /*679c0*/  LDL.64 R10, [R1+0x18] ;  /* 0x00001800010a7983 */ /* 0x001f220000100a00 */
[C---:B--2---:R-:W-:Y:S03]  /*679d0*/  HMMA.16816.F32 R12, R16.reuse, R14, R20 ;  /* 0x0000000e100c723c */ /* 0x044fe60000001814 */
[----:B----4-:R-:W-:Y:S01]  /*679e0*/  STL.64 [R1+0x6a90], R10 ;  /* 0x006a900a01007387 */ /* 0x010fe20000100a00 */
[----:B------:R-:W2:Y:S02]  /*679f0*/  LDL.LU.64 R22, [R1+0x6b10] ;  /* 0x006b100001167983 */ /* 0x000ea40000300a00 */
[----:B------:R-:W2:Y:S11]  /*67a00*/  LDL.LU.64 R20, [R1+0x6b08] ;  /* 0x006b080001147983 */ /* 0x000eb60000300a00 */
[----:B------:R-:W-:Y:S06]  /*67a10*/  @!UPT UIADD3 URZ, URZ, URZ, URZ ;  /* 0x0000003f3f3ff290 */ /* 0x000fec000fffe03f */
[----:B------:R-:W-:Y:S01]  /*67a20*/  STL.64 [R1+0x970], R12 ;  /* 0x0009700c01007387 */ /* 0x000fe20000100a00 */
[----:B------:R0:W-:Y:S04]  /*67a30*/  STL.64 [R1+0x978], R14 ;  /* 0x0009780e01007387 */ /* 0x0001e80000100a00 */
        /* <DEDUP_REMOVED lines=10> */
[----:B----4-:R-:W-:Y:S01]  /*67ae0*/  STL.64 [R1+0x6a70], R14 ;  /* 0x006a700e01007387 */ /* 0x010fe20000100a00 */
[----:B------:R0:W-:Y:S03]  /*67af0*/  STL [R1+0x6a68], R12 ;  /* 0x006a680c01007387 */ /* 0x0001e60000100800 */
[----:B0-----:R-:W4:Y:S01]  /*67b00*/  LDL.LU R12, [R1+0x70] ;  /* 0x00007000010c7983 */ /* 0x001f220000300800 */
[----:B------:R-:W4:Y:S02]  /*67b10*/  LDL.LU R13, [R1+0x74] ;  /* 0x00007400010d7983 */ /* 0x000f240000300800 */
[----:B------:R-:W2:Y:S02]  /*67b20*/  LDL.LU R14, [R1+0x78] ;  /* 0x00007800010e7983 */ /* 0x000ea40000300800 */
[----:B------:R-:W2:Y:S01]  /*67b30*/  LDL.LU R15, [R1+0x7c] ;  /* 0x00007c00010f7983 */ /* 0x000ea20000300800 */
[C---:B---3--:R-:W-:Y:S01]  /*67b40*/  HMMA.16816.F32 R4, R16.reuse, R26, R4 ;  /* 0x0000001a1004723c */ /* 0x048fe20000001804 */
[----:B--2---:R-:W-:Y:S01]  /*67b50*/  STL.64 [R1+0x6a88], R14 ;  /* 0x006a880e01007387 */ /* 0x004fe20000100a00 */
[----:B----4-:R0:W-:Y:S03]  /*67b60*/  STL.64 [R1+0x6a80], R12 ;  /* 0x006a800c01007387 */ /* 0x0101e60000100a00 */
        /* <DEDUP_REMOVED lines=11> */
[----:B------:R0:W-:Y:S01]  /*67c20*/  STL.64 [R1+0x930], R4 ;  /* 0x0009300401007387 */ /* 0x0001e20000100a00 */
[----:B------:R1:W-:Y:S02]  /*67c30*/  STL.64 [R1+0x938], R6 ;  /* 0x0009380601007387 */ /* 0x0003e40000100a00 */
[----:B0-----:R-:W-:Y:S01]  /*67c40*/  IMAD.MOV.U32 R5, RZ, RZ, R26 ;  /* 0x000000ffff057224 */ /* 0x001fe200078e001a */
[----:B-1----:R-:W3:Y:S01]  /*67c50*/  LDL.LU.64 R6, [R1+0x6ae0] ;  /* 0x006ae00001067983 */ /* 0x002ee20000300a00 */
[----:B------:R-:W4:Y:S02]  /*67c60*/  LDL.LU R4, [R1+0x6ad8] ;  /* 0x006ad80001047983 */ /* 0x000f240000300800 */
[----:B------:R-:W2:Y:S02]  /*67c70*/  LDL.LU.64 R26, [R1+0x6ad0] ;  /* 0x006ad000011a7983 */ /* 0x000ea40000300a00 */
[C---:B--2---:R-:W-:Y:S01]  /*67c80*/  HMMA.16816.F32 R24, R16.reuse, R26, R20 ;  /* 0x0000001a1018723c */ /* 0x044fe20000001814 */
[----:B------:R-:W2:Y:S01]  /*67c90*/  LDL.LU.64 R22, [R1+0x6ac8] ;  /* 0x006ac80001167983 */ /* 0x000ea20000300a00 */
[----:B------:R-:W2:Y:S11]  /*67ca0*/  LDL.LU.64 R20, [R1+0x6ac0] ;  /* 0x006ac00001147983 */ /* 0x000eb60000300a00 */
[----:B------:R-:W-:Y:S10]  /*67cb0*/  @!UPT UIADD3 URZ, URZ, URZ, URZ ;  /* 0x0000003f3f3ff290 */ /* 0x000ff4000fffe03f */
[----:B------:R-:W-:Y:S01]  /*67cc0*/  STL.64 [R1+0x910], R24 ;  /* 0x0009101801007387 */ /* 0x000fe20000100a00 */
[----:B------:R0:W-:Y:S03]  /*67cd0*/  STL.64 [R1+0x918], R26 ;  /* 0x0009181a01007387 */ /* 0x0001e60000100a00 */
[----:B0-----:R-:W2:Y:S01]  /*67ce0*/  LDL.LU.64 R26, [R1+0x6ab8] ;  /* 0x006ab800011a7983 */ /* 0x001ea20000300a00 */
[----:B------:R-:W-:Y:S02]  /*67cf0*/  IMAD.MOV.U32 R10, RZ, RZ, R2 ;  /* 0x000000ffff0a7224 */ /* 0x000fe400078e0002 */
[----:B------:R-:W-:Y:S01]  /*67d00*/  IMAD.MOV.U32 R11, RZ, RZ, R0 ;  /* 0x000000ffff0b7224 */ /* 0x000fe200078e0000 */
[----:B--2---:R-:W-:Y:S01]  /*67d10*/  HMMA.16816.F32 R16, R16, R26, R20 ;  /* 0x0000001a1010723c */ /* 0x004fe20000001814 */
[----:B------:R-:W2:Y:S01]  /*67d20*/  LDL.LU.64 R22, [R1+0x6ab0] ;  /* 0x006ab00001167983 */ /* 0x000ea20000300a00 */
[----:B------:R-:W2:Y:S11]  /*67d30*/  LDL.LU.64 R20, [R1+0x6aa8] ;  /* 0x006aa80001147983 */ /* 0x000eb60000300a00 */
[----:B------:R-:W-:Y:S10]  /*67d40*/  @!UPT UIADD3 URZ, URZ, URZ, URZ ;  /* 0x0000003f3f3ff290 */ /* 0x000ff4000fffe03f */
[----:B------:R0:W-:Y:S01]  /*67d50*/  STL.64 [R1+0x8e0], R16 ;  /* 0x0008e01001007387 */ /* 0x0001e20000100a00 */
[----:B------:R1:W-:Y:S03]  /*67d60*/  STL.64 [R1+0x8e8], R18 ;  /* 0x0008e81201007387 */ /* 0x0003e60000100a00 */
[----:B0-----:R-:W3:Y:S01]  /*67d70*/  LDL.LU R16, [R1+0x40] ;  /* 0x0000400001107983 */ /* 0x001ee20000300800 */
[----:B------:R-:W3:Y:S02]  /*67d80*/  LDL.LU R17, [R1+0x44] ;  /* 0x0000440001117983 */ /* 0x000ee40000300800 */
[----:B-1----:R-:W3:Y:S02]  /*67d90*/  LDL.LU R18, [R1+0x48] ;  /* 0x0000480001127983 */ /* 0x002ee40000300800 */
[----:B------:R-:W3:Y:S01]  /*67da0*/  LDL.LU R19, [R1+0x4c] ;  /* 0x00004c0001137983 */ /* 0x000ee20000300800 */
        /* <DEDUP_REMOVED lines=37> */
[C---:B---3--:R-:W-:Y:S01]  /*68000*/  HMMA.16816.F32 R16, R20.reuse, R6, R16 ;  /* 0x000000061410723c */ /* 0x048fe20000001810 */
[----:B------:R-:W3:Y:S02]  /*68010*/  LDL.LU.64 R8, [R1+0x6a48] ;  /* 0x006a480001087983 */ /* 0x000ee40000300a00 */
[----:B------:R-:W-:Y:S01]  /*68020*/  STL.64 [R1+0x6a38], R14 ;  /* 0x006a380e01007387 */ /* 0x000fe20000100a00 */
[----:B------:R-:W-:Y:S04]  /*68030*/  STL [R1+0x6a30], R13 ;  /* 0x006a300d01007387 */ /* 0x000fe80000100800 */
[----:B--2---:R-:W-:Y:S01]  /*68040*/  HMMA.16816.F32 R24, R20, R10, R24 ;  /* 0x0000000a1418723c */ /* 0x004fe20000001818 */
[----:B------:R-:W-:Y:S11]  /*68050*/  STL.64 [R1+0x6a28], R10 ;  /* 0x006a280a01007387 */ /* 0x000ff60000100a00 */
[----:B------:R-:W-:Y:S11]  /*68060*/  @!UPT UIADD3 URZ, URZ, URZ, URZ ;  /* 0x0000003f3f3ff290 */ /* 0x000ff6000fffe03f */
[----:B------:R0:W-:Y:S01]  /*68070*/  STL.64 [R1+0x840], R24 ;  /* 0x0008401801007387 */ /* 0x0001e20000100a00 */
[----:B------:R1:W-:Y:S03]  /*68080*/  STL.64 [R1+0x848], R26 ;  /* 0x0008481a01007387 */ /* 0x0003e60000100a00 */
[----:B0-----:R-:W2:Y:S01]  /*68090*/  LDL.LU R24, [R1+0xad0] ;  /* 0x000ad00001187983 */ /* 0x001ea20000300800 */
[----:B------:R-:W-:Y:S02]  /*680a0*/  STL.64 [R1+0x820], R16 ;  /* 0x0008201001007387 */ /* 0x000fe40000100a00 */
[----:B------:R-:W-:Y:S02]  /*680b0*/  STL.64 [R1+0x828], R18 ;  /* 0x0008281201007387 */ /* 0x000fe40000100a00 */
[----:B------:R-:W2:Y:S01]  /*680c0*/  LDL.LU R25, [R1+0xad4] ;  /* 0x000ad40001197983 */ /* 0x000ea20000300800 */
[----:B-1----:R-:W2:Y:S01]  /*680d0*/  LDL.LU R26, [R1+0xad8] ;  /* 0x000ad800011a7983 */ /* 0x002ea20000300800 */
[----:B------:R-:W2:Y:S03]  /*680e0*/  LDL.LU R27, [R1+0xadc] ;  /* 0x000adc00011b7983 */ /* 0x000ea60000300800 */
[----:B--2---:R0:W-:Y:S01]  /*680f0*/  STL.64 [R1+0x69a0], R26 ;  /* 0x0069a01a01007387 */ /* 0x0041e20000100a00 */
[----:B------:R-:W-:Y:S02]  /*68100*/  STL.64 [R1+0x6998], R24 ;  /* 0x0069981801007387 */ /* 0x000fe40000100a00 */
[----:B0-----:R-:W-:-:S02]  /*68110*/  IMAD.MOV.U32 R26, RZ, RZ, R5 ;  /* 0x000000ffff1a7224 */ /* 0x001fc400078e0005 */
[----:B------:R-:W-:Y:S01]  /*68120*/  IMAD.MOV.U32 R27, RZ, RZ, R3 ;  /* 0x000000ffff1b7224 */ /* 0x000fe200078e0003 */
[----:B------:R-:W2:Y:S01]  /*68130*/  LDL.LU R5, [R1+0x6a44] ;  /* 0x006a440001057983 */ /* 0x000ea20000300800 */
[----:B------:R-:W2:Y:S03]  /*68140*/  LDL.LU R3, [R1+0x6a40] ;  /* 0x006a400001037983 */ /* 0x000ea60000300800 */
[----:B------:R0:W-:Y:S02]  /*68150*/  STL.64 [R1+0x69b8], R26 ;  /* 0x0069b81a01007387 */ /* 0x0001e40000100a00 */
[----:B0-----:R-:W-:Y:S02]  /*68160*/  IMAD.MOV.U32 R26, RZ, RZ, R29 ;  /* 0x000000ffff1a7224 */ /* 0x001fe400078e001d */
[----:B------:R-:W-:-:S05]  /*68170*/  IMAD.MOV.U32 R27, RZ, RZ, R12 ;  /* 0x000000ffff1b7224 */ /* 0x000fca00078e000c */
[----:B------:R0:W-:Y:S01]  /*68180*/  STL.64 [R1+0x69d0], R26 ;  /* 0x0069d01a01007387 */ /* 0x0001e20000100a00 */
[----:B------:R-:W3:Y:S02]  /*68190*/  LDL.LU R24, [R1+0xa90] ;  /* 0x000a900001187983 */ /* 0x000ee40000300800 */
[----:B------:R-:W3:Y:S01]  /*681a0*/  LDL.LU R25, [R1+0xa94] ;  /* 0x000a940001197983 */ /* 0x000ee20000300800 */
[----:B0-----:R-:W3:Y:S01]  /*681b0*/  LDL.LU R26, [R1+0xa98] ;  /* 0x000a9800011a7983 */ /* 0x001ee20000300800 */
[----:B------:R-:W3:Y:S03]  /*681c0*/  LDL.LU R27, [R1+0xa9c] ;  /* 0x000a9c00011b7983 */ /* 0x000ee60000300800 */
[----:B--2---:R-:W0:Y:S04]  /*681d0*/  LDSM.16.MT88.4 R16, [R3+0xc300] ;  /* 0x00c300000310783b */ /* 0x004e280000004200 */
[----:B---3--:R1:W-:Y:S01]  /*681e0*/  STL.64 [R1+0x69e0], R26 ;  /* 0x0069e01a01007387 */ /* 0x0083e20000100a00 */
[----:B------:R-:W-:Y:S02]  /*681f0*/  STL.64 [R1+0x69d8], R24 ;  /* 0x0069d81801007387 */ /* 0x000fe40000100a00 */
[----:B------:R-:W2:Y:S02]  /*68200*/  LDL.LU R12, [R1+0x320] ;  /* 0x00032000010c7983 */ /* 0x000ea40000300800 */
[----:B------:R-:W2:Y:S01]  /*68210*/  LDL.LU R13, [R1+0x324] ;  /* 0x00032400010d7983 */ /* 0x000ea20000300800 */
[----:B------:R-:W2:Y:S01]  /*68220*/  LDL.LU R14, [R1+0x328] ;  /* 0x00032800010e7983 */ /* 0x000ea20000300800 */
[----:B------:R-:W2:Y:S02]  /*68230*/  LDL.LU R15, [R1+0x32c] ;  /* 0x00032c00010f7983 */ /* 0x000ea40000300800 */
[----:B------:R-:W2:Y:S02]  /*68240*/  LDL.64 R10, [R1+0x38] ;  /* 0x00003800010a7983 */ /* 0x000ea40000100a00 */
[----:B-1----:R-:W-:-:S02]  /*68250*/  IMAD.MOV.U32 R26, RZ, RZ, R9 ;  /* 0x000000ffff1a7224 */ /* 0x002fc400078e0009 */
[----:B------:R-:W-:-:S05]  /*68260*/  IMAD.MOV.U32 R27, RZ, RZ, R8 ;  /* 0x000000ffff1b7224 */ /* 0x000fca00078e0008 */
[----:B------:R1:W-:Y:S04]  /*68270*/  STL.64 [R1+0x69f0], R26 ;  /* 0x0069f01a01007387 */ /* 0x0003e80000100a00 */
[----:B-1----:R-:W3:Y:S04]  /*68280*/  LDL.64 R26, [R1+0x138] ;  /* 0x00013800011a7983 */ /* 0x002ee80000100a00 */
[----:B---3--:R-:W-:Y:S01]  /*68290*/  STL.64 [R1+0x6a08], R26 ;  /* 0x006a081a01007387 */ /* 0x008fe20000100a00 */
[----:B------:R-:W-:Y:S02]  /*682a0*/  STL.64 [R1+0x6930], R6 ;  /* 0x0069300601007387 */ /* 0x000fe40000100a00 */
[----:B0-----:R0:W-:Y:S02]  /*682b0*/  STL.64 [R1+0x6888], R18 ;  /* 0x0068881201007387 */ /* 0x0011e40000100a00 */
[----:B------:R1:W-:Y:S01]  /*682c0*/  STL.64 [R1+0x6880], R16 ;  /* 0x0068801001007387 */ /* 0x0003e20000100a00 */
[----:B0-----:R-:W3:Y:S01]  /*682d0*/  LDL.64 R18, [R1+0x118] ;  /* 0x0001180001127983 */ /* 0x001ee20000100a00 */
[----:B------:R-:W-:-:S02]  /*682e0*/  IMAD.MOV.U32 R26, RZ, RZ, R5 ;  /* 0x000000ffff1a7224 */ /* 0x000fc400078e0005 */
[----:B----4-:R-:W-:Y:S01]  /*682f0*/  IMAD.MOV.U32 R27, RZ, RZ, R4 ;  /* 0x000000ffff1b7224 */ /* 0x010fe200078e0004 */
[----:B---3--:R0:W-:Y:S01]  /*68300*/  STL.64 [R1+0x69e8], R18 ;  /* 0x0069e81201007387 */ /* 0x0081e20000100a00 */
[----:B-1----:R-:W3:Y:S02]  /*68310*/  LDL.LU R16, [R1+0xa80] ;  /* 0x000a800001107983 */ /* 0x002ee40000300800 */
[----:B------:R-:W3:Y:S01]  /*68320*/  LDL.LU R17, [R1+0xa84] ;  /* 0x000a840001117983 */ /* 0x000ee20000300800 */
[----:B0-----:R-:W4:Y:S01]  /*68330*/  LDL.LU R18, [R1+0xa88] ;  /* 0x000a880001127983 */ /* 0x001f220000300800 */
[----:B------:R-:W4:Y:S02]  /*68340*/  LDL.LU R19, [R1+0xa8c] ;  /* 0x000a8c0001137983 */ /* 0x000f240000300800 */
[----:B------:R-:W2:Y:S02]  /*68350*/  LDL.LU R4, [R1+0x310] ;  /* 0x0003100001047983 */ /* 0x000ea40000300800 */
[----:B------:R-:W2:Y:S01]  /*68360*/  LDL.LU R5, [R1+0x314] ;  /* 0x0003140001057983 */ /* 0x000ea20000300800 */
[----:B------:R-:W2:Y:S01]  /*68370*/  LDL.LU R6, [R1+0x318] ;  /* 0x0003180001067983 */ /* 0x000ea20000300800 */
[----:B------:R-:W2:Y:S02]  /*68380*/  LDL.LU R7, [R1+0x31c] ;  /* 0x00031c0001077983 */ /* 0x000ea40000300800 */
[----:B------:R0:W-:Y:S02]  /*68390*/  STL.64 [R1+0x6a20], R26 ;  /* 0x006a201a01007387 */ /* 0x0001e40000100a00 */
[----:B0-----:R-:W2:Y:S04]  /*683a0*/  LDL.64 R26, [R1+0x158] ;  /* 0x00015800011a7983 */ /* 0x001ea80000100a00 */
[----:B----4-:R-:W-:Y:S01]  /*683b0*/  STL.64 [R1+0x6a00], R18 ;  /* 0x006a001201007387 */ /* 0x010fe20000100a00 */
[----:B---3--:R0:W-:Y:S03]  /*683c0*/  STL.64 [R1+0x69f8], R16 ;  /* 0x0069f81001007387 */ /* 0x0081e60000100a00 */
[----:B0-----:R-:W3:Y:S01]  /*683d0*/  LDL.LU R16, [R1+0xa70] ;  /* 0x000a700001107983 */ /* 0x001ee20000300800 */
[----:B------:R-:W3:Y:S02]  /*683e0*/  LDL.LU R17, [R1+0xa74] ;  /* 0x000a740001117983 */ /* 0x000ee40000300800 */
[----:B------:R-:W4:Y:S02]  /*683f0*/  LDL.LU R18, [R1+0xa78] ;  /* 0x000a780001127983 */ /* 0x000f240000300800 */
[----:B------:R-:W4:Y:S01]  /*68400*/  LDL.LU R19, [R1+0xa7c] ;  /* 0x000a7c0001137983 */ /* 0x000f220000300800 */
[C---:B--2---:R-:W-:Y:S01]  /*68410*/  HMMA.16816.F32 R12, R20.reuse, R10, R12 ;  /* 0x0000000a140c723c */ /* 0x044fe2000000180c */
[----:B------:R-:W-:Y:S01]  /*68420*/  IMAD.MOV.U32 R9, RZ, RZ, R11 ;  /* 0x000000ffff097224 */ /* 0x000fe200078e000b */
[----:B----4-:R-:W-:Y:S01]  /*68430*/  STL.64 [R1+0x6a18], R18 ;  /* 0x006a181201007387 */ /* 0x010fe20000100a00 */
[----:B---3--:R0:W-:Y:S03]  /*68440*/  STL.64 [R1+0x6a10], R16 ;  /* 0x006a101001007387 */ /* 0x0081e60000100a00 */
[----:B0-----:R-:W2:Y:S01]  /*68450*/  LDL.LU R16, [R1+0x300] ;  /* 0x0003000001107983 */ /* 0x001ea20000300800 */
[----:B------:R-:W2:Y:S02]  /*68460*/  LDL.LU R17, [R1+0x304] ;  /* 0x0003040001117983 */ /* 0x000ea40000300800 */
[----:B------:R-:W2:Y:S02]  /*68470*/  LDL.LU R18, [R1+0x308] ;  /* 0x0003080001127983 */ /* 0x000ea40000300800 */
[----:B------:R-:W2:Y:S11]  /*68480*/  LDL.LU R19, [R1+0x30c] ;  /* 0x00030c0001137983 */ /* 0x000eb60000300800 */
[----:B------:R-:W-:Y:S01]  /*68490*/  @!UPT UIADD3 URZ, URZ, URZ, URZ ;  /* 0x0000003f3f3ff290 */ /* 0x000fe2000fffe03f */
[----:B------:R0:W-:Y:S01]  /*684a0*/  STL.64 [R1+0x810], R12 ;  /* 0x0008100c01007387 */ /* 0x0001e20000100a00 */
[----:B------:R1:W-:Y:S02]  /*684b0*/  STL.64 [R1+0x818], R14 ;  /* 0x0008180e01007387 */ /* 0x0003e40000100a00 */
[----:B0-----:R-:W-:Y:S01]  /*684c0*/  IMAD.MOV.U32 R12, RZ, RZ, R10 ;  /* 0x000000ffff0c7224 */ /* 0x001fe200078e000a */
[----:B-1----:R-:W3:Y:S01]  /*684d0*/  LDL.LU.64 R14, [R1+0x6a38] ;  /* 0x006a3800010e7983 */ /* 0x002ee20000300a00 */
[----:B------:R-:W4:Y:S02]  /*684e0*/  LDL.LU R13, [R1+0x6a30] ;  /* 0x006a3000010d7983 */ /* 0x000f240000300800 */
[----:B------:R-:W2:Y:S02]  /*684f0*/  LDL.LU.64 R10, [R1+0x6a28] ;  /* 0x006a2800010a7983 */ /* 0x000ea40000300a00 */
[----:B--2---:R-:W-:Y:S01]  /*68500*/  STL.64 [R1+0x6988], R10 ;  /* 0x0069880a01007387 */ /* 0x004fe20000100a00 */
[----:B------:R0:W-:Y:S02]  /*68510*/  STL [R1+0x6980], R9 ;  /* 0x0069800901007387 */ /* 0x0001e40000100800 */
[----:B------:R-:W2:Y:S01]  /*68520*/  LDL.LU R8, [R1+0xac0] ;  /* 0x000ac00001087983 */ /* 0x000ea20000300800 */
[----:B0-----:R-:W2:Y:S01]  /*68530*/  LDL.LU R9, [R1+0xac4] ;  /* 0x000ac40001097983 */ /* 0x001ea20000300800 */
[----:B------:R-:W2:Y:S02]  /*68540*/  LDL.LU R10, [R1+0xac8] ;  /* 0x000ac800010a7983 */ /* 0x000ea40000300800 */
[----:B------:R-:W2:Y:S01]  /*68550*/  LDL.LU R11, [R1+0xacc] ;  /* 0x000acc00010b7983 */ /* 0x000ea20000300800 */
[----:B------:R-:W-:Y:S01]  /*68560*/  HMMA.16816.F32 R4, R20, R26, R4 ;  /* 0x0000001a1404723c */ /* 0x000fe20000001804 */
        /* <DEDUP_REMOVED lines=13> */
[----:B------:R-:W-:Y:S02]  /*68640*/  STL [R1+0x6938], R12 ;  /* 0x0069380c01007387 */ /* 0x000fe40000100800 */
[----:B------:R0:W-:Y:S02]  /*68650*/  STL.64 [R1+0x7f0], R4 ;  /* 0x0007f00401007387 */ /* 0x0001e40000100a00 */
[----:B------:R-:W-:Y:S02]  /*68660*/  STL.64 [R1+0x7f8], R6 ;  /* 0x0007f80601007387 */ /* 0x000fe40000100a00 */
[----:B0-----:R-:W-:-:S02]  /*68670*/  IMAD.MOV.U32 R5, RZ, RZ, R26 ;  /* 0x000000ffff057224 */ /* 0x001fc400078e001a */
[----:B------:R-:W-:Y:S02]  /*68680*/  IMAD.MOV.U32 R4, RZ, RZ, R27 ;  /* 0x000000ffff047224 */ /* 0x000fe400078e001b */
[----:B------:R-:W3:Y:S02]  /*68690*/  LDL.LU.64 R26, [R1+0x6a20] ;  /* 0x006a2000011a7983 */ /* 0x000ee40000300a00 */
        /* <DEDUP_REMOVED lines=29> */
[----:B------:R0:W-:Y:S03]  /*68870*/  STL.64 [R1+0x68d8], R18 ;  /* 0x0068d81201007387 */ /* 0x0001e60000100a00 */
[----:B0-----:R-:W3:Y:S01]  /*68880*/  LDL.64 R18, [R1+0x28] ;  /* 0x0000280001127983 */ /* 0x001ee20000100a00 */
[----:B--2---:R-:W-:Y:S03]  /*68890*/  HMMA.16816.F32 R24, R20, R26, R8 ;  /* 0x0000001a1418723c */ /* 0x004fe60000001808 */
[----:B------:R-:W2:Y:S01]  /*688a0*/  LDL.LU.64 R10, [R1+0x69c8] ;  /* 0x0069c800010a7983 */ /* 0x000ea20000300a00 */
[----:B------:R-:W2:Y:S11]  /*688b0*/  LDL.LU.64 R8, [R1+0x69c0] ;  /* 0x0069c00001087983 */ /* 0x000eb60000300a00 */
[----:B------:R-:W-:Y:S08]  /*688c0*/  @!UPT UIADD3 URZ, URZ, URZ, URZ ;  /* 0x0000003f3f3ff290 */ /* 0x000ff0000fffe03f */
[----:B------:R-:W-:Y:S01]  /*688d0*/  STL.64 [R1+0x5e0], R24 ;  /* 0x0005e01801007387 */ /* 0x000fe20000100a00 */
[----:B------:R0:W-:Y:S03]  /*688e0*/  STL.64 [R1+0x5e8], R26 ;  /* 0x0005e81a01007387 */ /* 0x0001e60000100a00 */
[----:B0-----:R-:W2:Y:S01]  /*688f0*/  LDL.LU.64 R26, [R1+0x69b8] ;  /* 0x0069b800011a7983 */ /* 0x001ea20000300a00 */
[----:B------:R-:W-:Y:S02]  /*68900*/  IMAD.MOV.U32 R14, RZ, RZ, R28 ;  /* 0x000000ffff0e7224 */ /* 0x000fe400078e001c */
[----:B----4-:R-:W-:-:S05]  /*68910*/  IMAD.MOV.U32 R15, RZ, RZ, R13 ;  /* 0x000000ffff0f7224 */ /* 0x010fca00078e000d */
[----:B------:R0:W-:Y:S04]  /*68920*/  STL.64 [R1+0x6958], R14 ;  /* 0x0069580e01007387 */ /* 0x0001e80000100a00 */
[----:B0-----:R-:W4:Y:S01]  /*68930*/  LDL.64 R14, [R1+0xe8] ;  /* 0x0000e800010e7983 */ /* 0x001f220000100a00 */
[C---:B--2---:R-:W-:Y:S03]  /*68940*/  HMMA.16816.F32 R24, R20.reuse, R26, R8 ;  /* 0x0000001a1418723c */ /* 0x044fe60000001808 */
[----:B------:R-:W2:Y:S01]  /*68950*/  LDL.LU.64 R10, [R1+0x69b0] ;  /* 0x0069b000010a7983 */ /* 0x000ea20000300a00 */
[----:B------:R-:W2:Y:S11]  /*68960*/  LDL.LU.64 R8, [R1+0x69a8] ;  /* 0x0069a80001087983 */ /* 0x000eb60000300a00 */
[----:B------:R-:W-:Y:S08]  /*68970*/  @!UPT UIADD3 URZ, URZ, URZ, URZ ;  /* 0x0000003f3f3ff290 */ /* 0x000ff0000fffe03f */
        /* <DEDUP_REMOVED lines=9> */
[----:B0-----:R-:W2:Y:S01]  /*68a10*/  LDL.LU.64 R26, [R1+0x6990] ;  /* 0x00699000011a7983 */ /* 0x001ea20000300a00 */
[----:B------:R-:W-:Y:S02]  /*68a20*/  IMAD.MOV.U32 R29, RZ, RZ, R15 ;  /* 0x000000ffff1d7224 */ /* 0x000fe400078e000f */
[----:B------:R-:W-:Y:S01]  /*68a30*/  IMAD.MOV.U32 R15, RZ, RZ, R0 ;  /* 0x000000ffff0f7224 */ /* 0x000fe200078e0000 */
[----:B--2---:R-:W-:Y:S01]  /*68a40*/  HMMA.16816.F32 R20, R20, R26, R8 ;  /* 0x0000001a1414723c */ /* 0x004fe20000001808 */
[----:B------:R-:W2:Y:S01]  /*68a50*/  LDL.LU.64 R10, [R1+0x6988] ;  /* 0x00698800010a7983 */ /* 0x000ea20000300a00 */
[----:B------:R-:W4:Y:S02]  /*68a60*/  LDL.LU R9, [R1+0x6980] ;  /* 0x0069800001097983 */ /* 0x000f240000300800 */
[----:B------:R-:W-:-:S03]  /*68a70*/  IMAD.MOV.U32 R0, RZ, RZ, R27 ;  /* 0x000000ffff007224 */ /* 0x000fc600078e001b */
[----:B------:R-:W-:Y:S11]  /*68a80*/  IMAD.MOV.U32 R8, RZ, RZ, R26 ;  /* 0x000000ffff087224 */ /* 0x000ff600078e001a */
[----:B------:R-:W-:Y:S05]  /*68a90*/  @!UPT UIADD3 URZ, URZ, URZ, URZ ;  /* 0x0000003f3f3ff290 */ /* 0x000fea000fffe03f */
[----:B------:R0:W-:Y:S01]  /*68aa0*/  STL.64 [R1+0x2b0], R20 ;  /* 0x0002b01401007387 */ /* 0x0001e20000100a00 */
[----:B------:R1:W-:Y:S02]  /*68ab0*/  STL.64 [R1+0x2b8], R22 ;  /* 0x0002b81601007387 */ /* 0x0003e40000100a00 */
[----:B------:R-:W3:Y:S02]  /*68ac0*/  LDL.LU.64 R26, [R1+0x6978] ;  /* 0x00697800011a7983 */ /* 0x000ee40000300a00 */
[----:B------:R-:W3:Y:S01]  /*68ad0*/  LDL.LU.64 R24, [R1+0x6970] ;  /* 0x0069700001187983 */ /* 0x000ee20000300a00 */
[----:B0-----:R-:W3:Y:S01]  /*68ae0*/  LDL.LU R20, [R1+0xae0] ;  /* 0x000ae00001147983 */ /* 0x001ee20000300800 */
[----:B------:R-:W3:Y:S02]  /*68af0*/  LDL.LU R21, [R1+0xae4] ;  /* 0x000ae40001157983 */ /* 0x000ee40000300800 */
[----:B-1----:R-:W3:Y:S02]  /*68b00*/  LDL.LU R22, [R1+0xae8] ;  /* 0x000ae80001167983 */ /* 0x002ee40000300800 */
[----:B------:R-:W3:Y:S01]  /*68b10*/  LDL.LU R23, [R1+0xaec] ;  /* 0x000aec0001177983 */ /* 0x000ee20000300800 */
[----:B--2---:R-:W-:Y:S01]  /*68b20*/  STL.64 [R1+0x6950], R10 ;  /* 0x0069500a01007387 */ /* 0x004fe20000100a00 */
[----:B----4-:R0:W-:Y:S03]  /*68b30*/  STL.64 [R1+0x6948], R8 ;  /* 0x0069480801007387 */ /* 0x0101e60000100a00 */
[----:B0-----:R-:W2:Y:S01]  /*68b40*/  LDL.LU R8, [R1+0xb00] ;  /* 0x000b000001087983 */ /* 0x001ea20000300800 */
[----:B------:R-:W2:Y:S02]  /*68b50*/  LDL.LU R9, [R1+0xb04] ;  /* 0x000b040001097983 */ /* 0x000ea40000300800 */
[----:B------:R-:W4:Y:S02]  /*68b60*/  LDL.LU R10, [R1+0xb08] ;  /* 0x000b0800010a7983 */ /* 0x000f240000300800 */
[----:B------:R-:W4:Y:S02]  /*68b70*/  LDL.LU R11, [R1+0xb0c] ;  /* 0x000b0c00010b7983 */ /* 0x000f240000300800 */
[----:B------:R-:W-:-:S02]  /*68b80*/  IMAD.MOV.U32 R14, RZ, RZ, R2 ;  /* 0x000000ffff0e7224 */ /* 0x000fc400078e0002 */
[----:B---3--:R-:W-:Y:S01]  /*68b90*/  IMAD.MOV.U32 R28, RZ, RZ, R18 ;  /* 0x000000ffff1c7224 */ /* 0x008fe200078e0012 */
[----:B------:R-:W-:Y:S01]  /*68ba0*/  HMMA.16816.F32 R20, R24, R18, R20 ;  /* 0x000000121814723c */ /* 0x000fe20000001814 */
[----:B------:R-:W-:-:S06]  /*68bb0*/  IMAD.MOV.U32 R2, RZ, RZ, R19 ;  /* 0x000000ffff027224 */ /* 0x000fcc00078e0013 */
[----:B------:R-:W-:Y:S02]  /*68bc0*/  IMAD.MOV.U32 R18, RZ, RZ, R7 ;  /* 0x000000ffff127224 */ /* 0x000fe400078e0007 */
[----:B------:R-:W-:Y:S01]  /*68bd0*/  IMAD.MOV.U32 R19, RZ, RZ, R6 ;  /* 0x000000ffff137224 */ /* 0x000fe200078e0006 */
[----:B----4-:R-:W-:Y:S01]  /*68be0*/  STL.64 [R1+0x6968], R10 ;  /* 0x0069680a01007387 */ /* 0x010fe20000100a00 */
[----:B--2---:R0:W-:Y:S03]  /*68bf0*/  STL.64 [R1+0x6960], R8 ;  /* 0x0069600801007387 */ /* 0x0041e60000100a00 */
[----:B0-----:R-:W2:Y:S01]  /*68c00*/  LDL.LU R8, [R1+0xaf0] ;  /* 0x000af00001087983 */ /* 0x001ea20000300800 */
[----:B------:R-:W2:Y:S02]  /*68c10*/  LDL.LU R9, [R1+0xaf4] ;  /* 0x000af40001097983 */ /* 0x000ea40000300800 */
[----:B------:R-:W2:Y:S02]  /*68c20*/  LDL.LU R10, [R1+0xaf8] ;  /* 0x000af800010a7983 */ /* 0x000ea40000300800 */
[----:B------:R-:W2:Y:S04]  /*68c30*/  LDL.LU R11, [R1+0xafc] ;  /* 0x000afc00010b7983 */ /* 0x000ea80000300800 */
[----:B------:R-:W-:Y:S01]  /*68c40*/  STL.64 [R1+0x2a0], R20 ;  /* 0x0002a01401007387 */ /* 0x000fe20000100a00 */
[----:B------:R-:W-:Y:S02]  /*68c50*/  STL.64 [R1+0x2a8], R22 ;  /* 0x0002a81601007387 */ /* 0x000fe40000100a00 */
[----:B------:R0:W-:Y:S02]  /*68c60*/  STL.64 [R1+0x68e8], R18 ;  /* 0x0068e81201007387 */ /* 0x0001e40000100a00 */
[----:B0-----:R-:W3:Y:S01]  /*68c70*/  LDL.64 R18, [R1+0x148] ;  /* 0x0001480001127983 */ /* 0x001ee20000100a00 */
[----:B--2---:R-:W-:Y:S03]  /*68c80*/  HMMA.16816.F32 R12, R24, R14, R8 ;  /* 0x0000000e180c723c */ /* 0x004fe60000001808 */
[----:B---3--:R0:W-:Y:S02]  /*68c90*/  STL.64 [R1+0x6900], R18 ;  /* 0x0069001201007387 */ /* 0x0081e40000100a00 */
[----:B0-----:R-:W-:-:S02]  /*68ca0*/  IMAD.MOV.U32 R19, RZ, RZ, R4 ;  /* 0x000000ffff137224 */ /* 0x001fc400078e0004 */
[----:B------:R-:W-:Y:S01]  /*68cb0*/  IMAD.MOV.U32 R18, RZ, RZ, R5 ;  /* 0x000000ffff127224 */ /* 0x000fe200078e0005 */
        /* <DEDUP_REMOVED lines=13> */
[----:B------:R-:W2:Y:S02]  /*68d90*/  LDL.LU.64 R10, [R1+0x6968] ;  /* 0x00696800010a7983 */ /* 0x000ea40000300a00 */
[----:B------:R-:W2:Y:S01]  /*68da0*/  LDL.LU.64 R8, [R1+0x6960] ;  /* 0x0069600001087983 */ /* 0x000ea20000300a00 */
        /* <DEDUP_REMOVED lines=10> */
[----:B------:R-:W2:Y:S01]  /*68e50*/  LDL.LU R12, [R1+0x6938] ;  /* 0x00693800010c7983 */ /* 0x000ea20000300800 */
[C---:B----4-:R-:W-:Y:S11]  /*68e60*/  HMMA.16816.F32 R16, R24.reuse, R14, R16 ;  /* 0x0000000e1810723c */ /* 0x050ff60000001810 */
[----:B------:R-:W-:Y:S11]  /*68e70*/  @!UPT UIADD3 URZ, URZ, URZ, URZ ;  /* 0x0000003f3f3ff290 */ /* 0x000ff6000fffe03f */
[----:B------:R-:W-:Y:S01]  /*68e80*/  @!UPT UIADD3 URZ, URZ, URZ, URZ ;  /* 0x0000003f3f3ff290 */ /* 0x000fe2000fffe03f */
[----:B------:R-:W-:Y:S01]  /*68e90*/  STL.64 [R1+0x270], R16 ;  /* 0x0002701001007387 */ /* 0x000fe20000100a00 */
[----:B------:R2:W-:Y:S02]  /*68ea0*/  STL.64 [R1+0x278], R18 ;  /* 0x0002781201007387 */ /* 0x0005e40000100a00 */
[----:B------:R0:W-:Y:S02]  /*68eb0*/  STL.64 [R1+0x68e0], R14 ;  /* 0x0068e00e01007387 */ /* 0x0001e40000100a00 */
[----:B--2---:R-:W-:Y:S02]  /*68ec0*/  IMAD.MOV.U32 R18, RZ, RZ, R12 ;  /* 0x000000ffff127224 */ /* 0x004fe400078e000c */
[----:B------:R-:W2:Y:S01]  /*68ed0*/  LDL.LU R12, [R1+0xba0] ;  /* 0x000ba000010c7983 */ /* 0x000ea20000300800 */
[----:B------:R-:W2:Y:S02]  /*68ee0*/  LDL.LU R13, [R1+0xba4] ;  /* 0x000ba400010d7983 */ /* 0x000ea40000300800 */
[----:B0-----:R-:W4:Y:S02]  /*68ef0*/  LDL.LU R14, [R1+0xba8] ;  /* 0x000ba800010e7983 */ /* 0x001f240000300800 */
[----:B------:R-:W4:Y:S02]  /*68f00*/  LDL.LU R15, [R1+0xbac] ;  /* 0x000bac00010f7983 */ /* 0x000f240000300800 */
[----:B----4-:R-:W-:Y:S01]  /*68f10*/  STL.64 [R1+0x68f8], R14 ;  /* 0x0068f80e01007387 */ /* 0x010fe20000100a00 */
[----:B--2---:R0:W-:Y:S03]  /*68f20*/  STL.64 [R1+0x68f0], R12 ;  /* 0x0068f00c01007387 */ /* 0x0041e60000100a00 */
        /* <DEDUP_REMOVED lines=20> */
[----:B------:R-:W-:Y:S01]  /*69070*/  IMAD.MOV.U32 R19, RZ, RZ, R9 ;  /* 0x000000ffff137224 */ /* 0x000fe200078e0009 */
[C---:B---3--:R-:W-:Y:S02]  /*69080*/  HMMA.16816.F32 R20, R24.reuse, R6, R20 ;  /* 0x000000061814723c */ /* 0x048fe40000001814 */
[----:B------:R0:W-:Y:S01]  /*69090*/  STL.64 [R1+0x6860], R6 ;  /* 0x0068600601007387 */ /* 0x0001e20000100a00 */
[----:B------:R-:W3:Y:S11]  /*690a0*/  LDL.LU R4, [R1+0xbd0] ;  /* 0x000bd00001047983 */ /* 0x000ef60000300800 */
[----:B------:R-:W-:Y:S09]  /*690b0*/  @!UPT UIADD3 URZ, URZ, URZ, URZ ;  /* 0x0000003f3f3ff290 */ /* 0x000ff2000fffe03f */
[----:B------:R-:W-:Y:S01]  /*690c0*/  STL.64 [R1+0x250], R20 ;  /* 0x0002501401007387 */ /* 0x000fe20000100a00 */
[----:B------:R-:W-:Y:S02]  /*690d0*/  STL.64 [R1+0x258], R22 ;  /* 0x0002581601007387 */ /* 0x000fe40000100a00 */
[----:B------:R-:W1:Y:S01]  /*690e0*/  LDSM.16.MT88.4 R20, [R3+0xc380] ;  /* 0x00c380000314783b */ /* 0x000e620000004200 */
[----:B--2---:R-:W-:Y:S01]  /*690f0*/  HMMA.16816.F32 R16, R24, R18, R12 ;  /* 0x000000121810723c */ /* 0x004fe2000000180c */
[----:B------:R-:W3:Y:S02]  /*69100*/  LDL.LU R5, [R1+0xbd4] ;  /* 0x000bd40001057983 */ /* 0x000ee40000300800 */
[----:B0-----:R-:W3:Y:S02]  /*69110*/  LDL.LU R6, [R1+0xbd8] ;  /* 0x000bd80001067983 */ /* 0x001ee40000300800 */
[----:B------:R-:W3:Y:S01]  /*69120*/  LDL.LU R7, [R1+0xbdc] ;  /* 0x000bdc0001077983 */ /* 0x000ee20000300800 */
[----:B-1----:R0:W-:Y:S01]  /*69130*/  STL.64 [R1+0x6788], R22 ;  /* 0x0067881601007387 */ /* 0x0021e20000100a00 */
[----:B------:R-:W-:Y:S02]  /*69140*/  STL.64 [R1+0x6780], R20 ;  /* 0x0067801401007387 */ /* 0x000fe40000100a00 */
[----:B0-----:R-:W-:-:S02]  /*69150*/  IMAD.MOV.U32 R22, RZ, RZ, R8 ;  /* 0x000000ffff167224 */ /* 0x001fc400078e0008 */
[----:B------:R-:W-:-:S05]  /*69160*/  IMAD.MOV.U32 R23, RZ, RZ, R0 ;  /* 0x000000ffff177224 */ /* 0x000fca00078e0000 */
[----:B------:R0:W-:Y:S04]  /*69170*/  STL.64 [R1+0x68d0], R22 ;  /* 0x0068d01601007387 */ /* 0x0001e80000100a00 */
[----:B0-----:R-:W2:Y:S01]  /*69180*/  LDL.64 R22, [R1+0x128] ;  /* 0x0001280001167983 */ /* 0x001ea20000100a00 */
[----:B------:R-:W-:Y:S02]  /*69190*/  STL [R1+0x5ef8], R3 ;  /* 0x005ef80301007387 */ /* 0x000fe40000100800 */
[----:B------:R-:W4:Y:S02]  /*691a0*/  LDL.LU.64 R14, [R1+0x6928] ;  /* 0x00692800010e7983 */ /* 0x000f240000300a00 */
[----:B------:R-:W4:Y:S01]  /*691b0*/  LDL.LU.64 R12, [R1+0x6920] ;  /* 0x00692000010c7983 */ /* 0x000f220000300a00 */
        /* <DEDUP_REMOVED lines=20> */
[----:B------:R-:W-:Y:S01]  /*69300*/  STL.64 [R1+0x68b8], R10 ;  /* 0x0068b80a01007387 */ /* 0x000fe20000100a00 */
[----:B------:R0:W-:Y:S03]  /*69310*/  STL [R1+0x68b0], R8 ;  /* 0x0068b00801007387 */ /* 0x0001e60000100800 */
[----:B0-----:R-:W2:Y:S01]  /*69320*/  LDL.LU R8, [R1+0xbb0] ;  /* 0x000bb00001087983 */ /* 0x001ea20000300800 */
[----:B------:R-:W2:Y:S02]  /*69330*/  LDL.LU R9, [R1+0xbb4] ;  /* 0x000bb40001097983 */ /* 0x000ea40000300800 */
[----:B------:R-:W2:Y:S02]  /*69340*/  LDL.LU R10, [R1+0xbb8] ;  /* 0x000bb800010a7983 */ /* 0x000ea40000300800 */
[----:B------:R-:W2:Y:S01]  /*69350*/  LDL.LU R11, [R1+0xbbc] ;  /* 0x000bbc00010b7983 */ /* 0x000ea20000300800 */
[C---:B----4-:R-:W-:Y:S01]  /*69360*/  HMMA.16816.F32 R16, R24.reuse, R18, R12 ;  /* 0x000000121810723c */ /* 0x050fe2000000180c */
[----:B------:R-:W4:Y:S11]  /*69370*/  LDL.LU.64 R14, [R1+0x68e0] ;  /* 0x0068e000010e7983 */ /* 0x000f360000300a00 */
[----:B------:R-:W-:Y:S11]  /*69380*/  @!UPT UIADD3 URZ, URZ, URZ, URZ ;  /* 0x0000003f3f3ff290 */ /* 0x000ff6000fffe03f */
[----:B------:R-:W-:Y:S01]  /*69390*/  STL.64 [R1+0x580], R16 ;  /* 0x0005801001007387 */ /* 0x000fe20000100a00 */
[----:B------:R0:W-:Y:S03]  /*693a0*/  STL.64 [R1+0x588], R18 ;  /* 0x0005881201007387 */ /* 0x0001e60000100a00 */
[----:B0-----:R-:W3:Y:S01]  /*693b0*/  LDL.LU.64 R18, [R1+0x68d8] ;  /* 0x0068d80001127983 */ /* 0x001ee20000300a00 */
[C---:B--2---:R-:W-:Y:S11]  /*693c0*/  HMMA.16816.F32 R8, R24.reuse, R22, R8 ;  /* 0x000000161808723c */ /* 0x044ff60000001808 */
[----:B------:R-:W-:Y:S11]  /*693d0*/  @!UPT UIADD3 URZ, URZ, URZ, URZ ;  /* 0x0000003f3f3ff290 */ /* 0x000ff6000fffe03f */
[----:B------:R-:W-:Y:S01]  /*693e0*/  @!UPT UIADD3 URZ, URZ, URZ, URZ ;  /* 0x0000003f3f3ff290 */ /* 0x000fe2000fffe03f */
[----:B------:R-:W-:Y:S01]  /*693f0*/  STL.64 [R1+0x570], R8 ;  /* 0x0005700801007387 */ /* 0x000fe20000100a00 */
[----:B------:R-:W-:Y:S01]  /*69400*/  STL.64 [R1+0x578], R10 ;  /* 0x0005780a01007387 */ /* 0x000fe20000100a00 */
[----:B---3--:R-:W-:Y:S11]  /*69410*/  HMMA.16816.F32 R4, R24, R18, R4 ;  /* 0x000000121804723c */ /* 0x008ff60000001804 */
[----:B------:R-:W-:Y:S11]  /*69420*/  @!UPT UIADD3 URZ, URZ, URZ, URZ ;  /* 0x0000003f3f3ff290 */ /* 0x000ff6000fffe03f */
[----:B------:R-:W-:Y:S01]  /*69430*/  @!UPT UIADD3 URZ, URZ, URZ, URZ ;  /* 0x0000003f3f3ff290 */ /* 0x000fe2000fffe03f */
[----:B------:R0:W-:Y:S01]  /*69440*/  STL.64 [R1+0x560], R4 ;  /* 0x0005600401007387 */ /* 0x0001e20000100a00 */
[----:B------:R1:W-:Y:S03]  /*69450*/  STL.64 [R1+0x568], R6 ;  /* 0x0005680601007387 */ /* 0x0003e60000100a00 */
[----:B0-----:R-:W2:Y:S01]  /*69460*/  LDL.LU R4, [R1+0xc60] ;  /* 0x000c600001047983 */ /* 0x001ea20000300800 */
[----:B------:R-:W2:Y:S02]  /*69470*/  LDL.LU R5, [R1+0xc64] ;  /* 0x000c640001057983 */ /* 0x000ea40000300800 */
[----:B-1----:R-:W3:Y:S02]  /*69480*/  LDL.LU R6, [R1+0xc68] ;  /* 0x000c680001067983 */ /* 0x002ee40000300800 */
[----:B------:R-:W3:Y:S01]  /*69490*/  LDL.LU R7, [R1+0xc6c] ;  /* 0x000c6c0001077983 */ /* 0x000ee20000300800 */
[----:B------:R-:W2:Y:S01]  /*694a0*/  LDL.LU R8, [R1+0xc10] ;  /* 0x000c100001087983 */ /* 0x000ea20000300800 */
[----:B------:R-:W2:Y:S02]  /*694b0*/  LDL.LU R9, [R1+0xc14] ;  /* 0x000c140001097983 */ /* 0x000ea40000300800 */
[----:B------:R-:W2:Y:S02]  /*694c0*/  LDL.LU R10, [R1+0xc18] ;  /* 0x000c1800010a7983 */ /* 0x000ea40000300800 */
[----:B------:R-:W2:Y:S01]  /*694d0*/  LDL.LU R11, [R1+0xc1c] ;  /* 0x000c1c00010b7983 */ /* 0x000ea20000300800 */
[----:B------:R-:W3:Y:S01]  /*694e0*/  LDL.LU R20, [R1+0xbe0] ;  /* 0x000be00001147983 */ /* 0x000ee20000300800 */
[----:B------:R-:W-:-:S02]  /*694f0*/  IMAD.MOV.U32 R3, RZ, RZ, R22 ;  /* 0x000000ffff037224 */ /* 0x000fc400078e0016 */
[----:B------:R-:W3:Y:S02]  /*69500*/  LDL.LU R21, [R1+0xbe4] ;  /* 0x000be40001157983 */ /* 0x000ee40000300800 */
[----:B------:R-:W-:Y:S01]  /*69510*/  IMAD.MOV.U32 R0, RZ, RZ, R23 ;  /* 0x000000ffff007224 */ /* 0x000fe200078e0017 */
[----:B------:R-:W3:Y:S01]  /*69520*/  LDL.LU R22, [R1+0xbe8] ;  /* 0x000be80001167983 */ /* 0x000ee20000300800 */
[----:B------:R-:W3:Y:S02]  /*69530*/  LDL.LU R23, [R1+0xbec] ;  /* 0x000bec0001177983 */ /* 0x000ee40000300800 */
[----:B------:R-:W-:Y:S02]  /*69540*/  IMAD.MOV.U32 R13, RZ, RZ, R18 ;  /* 0x000000ffff0d7224 */ /* 0x000fe400078e0012 */
[----:B------:R-:W-:Y:S01]  /*69550*/  IMAD.MOV.U32 R12, RZ, RZ, R19 ;  /* 0x000000ffff0c7224 */ /* 0x000fe200078e0013 */
[----:B--2---:R0:W-:Y:S01]  /*69560*/  STL.64 [R1+0x68c8], R10 ;  /* 0x0068c80a01007387 */ /* 0x0041e20000100a00 */
[----:B------:R-:W-:Y:S03]  /*69570*/  STL.64 [R1+0x68c0], R8 ;  /* 0x0068c00801007387 */ /* 0x000fe60000100a00 */
[----:B0-----:R-:W2:Y:S01]  /*69580*/  LDL.64 R10, [R1+0x108] ;  /* 0x00010800010a7983 */ /* 0x001ea20000100a00 */
[----:B------:R-:W2:Y:S02]  /*69590*/  LDL.LU R16, [R1+0xc20] ;  /* 0x000c200001107983 */ /* 0x000ea40000300800 */
[----:B------:R-:W2:Y:S02]  /*695a0*/  LDL.LU R17, [R1+0xc24] ;  /* 0x000c240001117983 */ /* 0x000ea40000300800 */
[----:B------:R-:W2:Y:S01]  /*695b0*/  LDL.LU R18, [R1+0xc28] ;  /* 0x000c280001127983 */ /* 0x000ea20000300800 */
[----:B------:R-:W2:Y:S04]  /*695c0*/  LDL.LU R19, [R1+0xc2c] ;  /* 0x000c2c0001137983 */ /* 0x000ea80000300800 */
[----:B--2---:R0:W-:Y:S01]  /*695d0*/  STL.64 [R1+0x6898], R18 ;  /* 0x0068981201007387 */ /* 0x0041e20000100a00 */
[----:B------:R-:W-:Y:S03]  /*695e0*/  STL.64 [R1+0x6890], R16 ;  /* 0x0068901001007387 */ /* 0x000fe60000100a00 */
[----:B0-----:R-:W2:Y:S01]  /*695f0*/  LDL R18, [R1+0xe8] ;  /* 0x0000e80001127983 */ /* 0x001ea20000100800 */
[----:B------:R-:W-:-:S05]  /*69600*/  IMAD.MOV.U32 R19, RZ, RZ, R29 ;  /* 0x000000ffff137224 */ /* 0x000fca00078e001d */
[----:B--2---:R0:W-:Y:S04]  /*69610*/  STL.64 [R1+0x68a8], R18 ;  /* 0x0068a81201007387 */ /* 0x0041e80000100a00 */
[----:B0-----:R-:W2:Y:S01]  /*69620*/  LDL.64 R18, [R1+0xf8] ;  /* 0x0000f80001127983 */ /* 0x001ea20000100a00 */
[----:B---3--:R0:W-:Y:S02]  /*69630*/  STL.64 [R1+0x6870], R6 ;  /* 0x0068700601007387 */ /* 0x0081e40000100a00 */
[----:B------:R1:W-:Y:S02]  /*69640*/  STL.64 [R1+0x6868], R4 ;  /* 0x0068680401007387 */ /* 0x0003e40000100a00 */
[----:B0-----:R-:W-:Y:S02]  /*69650*/  IMAD.MOV.U32 R6, RZ, RZ, R28 ;  /* 0x000000ffff067224 */ /* 0x001fe400078e001c */
[----:B------:R-:W-:-:S05]  /*69660*/  IMAD.MOV.U32 R7, RZ, RZ, R2 ;  /* 0x000000ffff077224 */ /* 0x000fca00078e0002 */
[----:B------:R0:W-:Y:S01]  /*69670*/  STL.64 [R1+0x68a0], R6 ;  /* 0x0068a00601007387 */ /* 0x0001e20000100a00 */
[----:B-1----:R-:W3:Y:S02]  /*69680*/  LDL.LU R4, [R1+0xc30] ;  /* 0x000c300001047983 */ /* 0x002ee40000300800 */
[----:B------:R-:W3:Y:S01]  /*69690*/  LDL.LU R5, [R1+0xc34] ;  /* 0x000c340001057983 */ /* 0x000ee20000300800 */
[----:B0-----:R-:W3:Y:S01]  /*696a0*/  LDL.LU R6, [R1+0xc38] ;  /* 0x000c380001067983 */ /* 0x001ee20000300800 */
[----:B------:R-:W3:Y:S02]  /*696b0*/  LDL.LU R7, [R1+0xc3c] ;  /* 0x000c3c0001077983 */ /* 0x000ee40000300800 */
[----:B----4-:R0:W-:Y:S02]  /*696c0*/  STL.64 [R1+0x6840], R14 ;  /* 0x0068400e01007387 */ /* 0x0101e40000100a00 */
[----:B------:R-:W-:Y:S01]  /*696d0*/  STL.64 [R1+0x6838], R12 ;  /* 0x0068380c01007387 */ /* 0x000fe20000100a00 */
[----:B0-----:R-:W4:Y:S01]  /*696e0*/  LDL.64 R14, [R1+0x8] ;  /* 0x00000800010e7983 */ /* 0x001f220000100a00 */
[----:B------:R-:W-:Y:S03]  /*696f0*/  HMMA.16816.F32 R20, R24, R10, R20 ;  /* 0x0000000a1814723c */ /* 0x000fe60000001814 */
[----:B----4-:R0:W-:Y:S04]  /*69700*/  STL.64 [R1+0x6858], R14 ;  /* 0x0068580e01007387 */ /* 0x0101e80000100a00 */
[----:B0-----:R-:W4:Y:S04]  /*69710*/  LDL.64 R14, [R1+0x18] ;  /* 0x00001800010e7983 */ /* 0x001f280000100a00 */
[----:B----4-:R0:W-:Y:S01]  /*69720*/  STL.64 [R1+0x6878], R14 ;  /* 0x0068780e01007387 */ /* 0x0101e20000100a00 */
[----:B------:R-:W4:Y:S02]  /*69730*/  LDL.LU R12, [R1+0xc40] ;  /* 0x000c4000010c7983 */ /* 0x000f240000300800 */
[----:B------:R-:W4:Y:S01]  /*69740*/  LDL.LU R13, [R1+0xc44] ;  /* 0x000c4400010d7983 */ /* 0x000f220000300800 */
[----:B0-----:R-:W4:Y:S01]  /*69750*/  LDL.LU R14, [R1+0xc48] ;  /* 0x000c4800010e7983 */ /* 0x001f220000300800 */
[----:B------:R-:W4:Y:S07]  /*69760*/  LDL.LU R15, [R1+0xc4c] ;  /* 0x000c4c00010f7983 */ /* 0x000f2e0000300800 */
[----:B------:R0:W-:Y:S02]  /*69770*/  STL.64 [R1+0x550], R20 ;  /* 0x0005501401007387 */ /* 0x0001e40000100a00 */
[----:B------:R1:W-:Y:S02]  /*69780*/  STL.64 [R1+0x558], R22 ;  /* 0x0005581601007387 */ /* 0x0003e40000100a00 */
[----:B0-----:R-:W-:Y:S01]  /*69790*/  IMAD.MOV.U32 R21, RZ, RZ, R10 ;  /* 0x000000ffff157224 */ /* 0x001fe200078e000a */
[----:B-1----:R-:W2:Y:S01]  /*697a0*/  LDL.LU.64 R22, [R1+0x68d0] ;  /* 0x0068d00001167983 */ /* 0x002ea20000300a00 */
[----:B------:R-:W-:-:S02]  /*697b0*/  IMAD.MOV.U32 R20, RZ, RZ, R11 ;  /* 0x000000ffff147224 */ /* 0x000fc400078e000b */
        /* <DEDUP_REMOVED lines=8> */
[----:B------:R-:W3:Y:S02]  /*69840*/  LDL.LU R8, [R1+0x68b0] ;  /* 0x0068b00001087983 */ /* 0x000ee40000300800 */
[----:B------:R-:W-:Y:S02]  /*69850*/  IMAD.MOV.U32 R9, RZ, RZ, R18 ;  /* 0x000000ffff097224 */ /* 0x000fe400078e0012 */
[----:B------:R-:W-:Y:S02]  /*69860*/  IMAD.MOV.U32 R2, RZ, RZ, R19 ;  /* 0x000000ffff027224 */ /* 0x000fe400078e0013 */
[----:B------:R-:W4:Y:S04]  /*69870*/  LDL.LU.64 R18, [R1+0x68a8] ;  /* 0x0068a80001127983 */ /* 0x000f280000300a00 */
[----:B--2---:R-:W-:Y:S01]  /*69880*/  STL.64 [R1+0x6830], R10 ;  /* 0x0068300a01007387 */ /* 0x004fe20000100a00 */
[----:B---3--:R0:W-:Y:S03]  /*69890*/  STL.64 [R1+0x6828], R8 ;  /* 0x0068280801007387 */ /* 0x0081e60000100a00 */
        /* <DEDUP_REMOVED lines=11> */
[----:B------:R-:W3:Y:S11]  /*69950*/  LDL.LU.64 R6, [R1+0x68a0] ;  /* 0x0068a00001067983 */ /* 0x000ef60000300a00 */
[----:B------:R-:W-:Y:S01]  /*69960*/  @!UPT UIADD3 URZ, URZ, URZ, URZ ;  /* 0x0000003f3f3ff290 */ /* 0x000fe2000fffe03f */
[----:B------:R-:W-:Y:S02]  /*69970*/  STL.64 [R1+0x530], R16 ;  /* 0x0005301001007387 */ /* 0x000fe40000100a00 */
[----:B------:R0:W-:Y:S02]  /*69980*/  STL.64 [R1+0x538], R18 ;  /* 0x0005381201007387 */ /* 0x0001e40000100a00 */
[----:B0-----:R-:W4:Y:S01]  /*69990*/  LDL.LU.64 R18, [R1+0x6898] ;  /* 0x0068980001127983 */ /* 0x001f220000300a00 */
[----:B------:R-:W4:Y:S02]  /*699a0*/  LDL.LU.64 R16, [R1+0x6890] ;  /* 0x0068900001107983 */ /* 0x000f240000300a00 */
[----:B----4-:R-:W-:Y:S01]  /*699b0*/  HMMA.16816.F32 R24, R24, R22, R16 ;  /* 0x000000161818723c */ /* 0x010fe20000001810 */
        /* <DEDUP_REMOVED lines=9> */
[----:B------:R-:W-:Y:S01]  /*69a50*/  STL.64 [R1+0x6798], R22 ;  /* 0x0067981601007387 */ /* 0x000fe20000100a00 */
[C---:B---3--:R-:W-:Y:S03]  /*69a60*/  HMMA.16816.F32 R4, R16.reuse, R6, R12 ;  /* 0x000000061004723c */ /* 0x048fe6000000180c */
[----:B------:R-:W3:Y:S11]  /*69a70*/  LDL.LU.64 R14, [R1+0x6878] ;  /* 0x00687800010e7983 */ /* 0x000ef60000300a00 */
        /* <DEDUP_REMOVED lines=23> */
[----:B------:R-:W3:Y:S01]  /*69bf0*/  LDL.LU.64 R12, [R1+0x6838] ;  /* 0x00683800010c7983 */ /* 0x000ee20000300a00 */
        /* <DEDUP_REMOVED lines=8> */
[----:B---3--:R0:W-:Y:S02]  /*69c80*/  STL.64 [R1+0x67d0], R12 ;  /* 0x0067d00c01007387 */ /* 0x0081e40000100a00 */
[----:B0-----:R-:W2:Y:S01]  /*69c90*/  LDL.LU R12, [R1+0xca0] ;  /* 0x000ca000010c7983 */ /* 0x001ea20000300800 */
[----:B------:R-:W2:Y:S02]  /*69ca0*/  LDL.LU R13, [R1+0xca4] ;  /* 0x000ca400010d7983 */ /* 0x000ea40000300800 */
[----:B------:R-:W2:Y:S02]  /*69cb0*/  LDL.LU R14, [R1+0xca8] ;  /* 0x000ca800010e7983 */ /* 0x000ea40000300800 */
[----:B------:R-:W2:Y:S02]  /*69cc0*/  LDL.LU R15, [R1+0xcac] ;  /* 0x000cac00010f7983 */ /* 0x000ea40000300800 */
[----:B------:R-:W-:Y:S01]  /*69cd0*/  IMAD.MOV.U32 R23, RZ, RZ, R2 ;  /* 0x000000ffff177224 */ /* 0x000fe200078e0002 */
[C---:B--2---:R-:W-:Y:S01]  /*69ce0*/  HMMA.16816.F32 R12, R16.reuse, R10, R12 ;  /* 0x0000000a100c723c */ /* 0x044fe2000000180c */
[----:B------:R-:W-:Y:S11]  /*69cf0*/  STL.64 [R1+0x67a0], R10 ;  /* 0x0067a00a01007387 */ /* 0x000ff60000100a00 */
[----:B------:R-:W-:Y:S11]  /*69d00*/  @!UPT UIADD3 URZ, URZ, URZ, URZ ;  /* 0x0000003f3f3ff290 */ /* 0x000ff6000fffe03f */
[----:B------:R-:W-:Y:S01]  /*69d10*/  STL.64 [R1+0x1f0], R12 ;  /* 0x0001f00c01007387 */ /* 0x000fe20000100a00 */
[----:B------:R4:W-:Y:S02]  /*69d20*/  STL.64 [R1+0x1f8], R14 ;  /* 0x0001f80e01007387 */ /* 0x0009e40000100a00 */
[----:B----4-:R-:W-:Y:S01]  /*69d30*/  HMMA.16816.F32 R12, R16, R6, R24 ;  /* 0x00000006100c723c */ /* 0x010fe20000001818 */
[----:B------:R-:W-:Y:S02]  /*69d40*/  IMAD.MOV.U32 R22, RZ, RZ, R9 ;  /* 0x000000ffff167224 */ /* 0x000fe400078e0009 */
[----:B------:R-:W2:Y:S11]  /*69d50*/  LDL.LU R9, [R1+0x6824] ;  /* 0x0068240001097983 */ /* 0x000eb60000300800 */
[----:B------:R-:W-:Y:S09]  /*69d60*/  @!UPT UIADD3 URZ, URZ, URZ, URZ ;  /* 0x0000003f3f3ff290 */ /* 0x000ff2000fffe03f */
[----:B------:R0:W-:Y:S01]  /*69d70*/  STL.64 [R1+0x1e0], R12 ;  /* 0x0001e00c01007387 */ /* 0x0001e20000100a00 */
[----:B------:R1:W-:Y:S02]  /*69d80*/  STL.64 [R1+0x1e8], R14 ;  /* 0x0001e80e01007387 */ /* 0x0003e40000100a00 */
[----:B------:R-:W3:Y:S01]  /*69d90*/  LDL.LU R2, [R1+0x6820] ;  /* 0x0068200001027983 */ /* 0x000ee20000300800 */
[----:B0-----:R-:W4:Y:S01]  /*69da0*/  LDL.LU R12, [R1+0xd20] ;  /* 0x000d2000010c7983 */ /* 0x001f220000300800 */
[----:B------:R-:W4:Y:S02]  /*69db0*/  LDL.LU R13, [R1+0xd24] ;  /* 0x000d2400010d7983 */ /* 0x000f240000300800 */
[----:B-1----:R-:W2:Y:S02]  /*69dc0*/  LDL.LU R14, [R1+0xd28] ;  /* 0x000d2800010e7983 */ /* 0x002ea40000300800 */
[----:B------:R-:W2:Y:S01]  /*69dd0*/  LDL.LU R15, [R1+0xd2c] ;  /* 0x000d2c00010f7983 */ /* 0x000ea20000300800 */
[----:B---3--:R-:W0:Y:S04]  /*69de0*/  LDSM.16.MT88.4 R24, [R2+0xc000] ;  /* 0x00c000000218783b */ /* 0x008e280000004200 */
[----:B--2---:R1:W-:Y:S01]  /*69df0*/  STL.64 [R1+0x67e0], R14 ;  /* 0x0067e00e01007387 */ /* 0x0043e20000100a00 */
[----:B----4-:R-:W-:Y:S02]  /*69e00*/  STL.64 [R1+0x67d8], R12 ;  /* 0x0067d80c01007387 */ /* 0x010fe40000100a00 */
[----:B-1----:R-:W-:-:S02]  /*69e10*/  IMAD.MOV.U32 R14, RZ, RZ, R9 ;  /* 0x000000ffff0e7224 */ /* 0x002fc400078e0009 */
[----:B------:R-:W-:-:S05]  /*69e20*/  IMAD.MOV.U32 R15, RZ, RZ, R8 ;  /* 0x000000ffff0f7224 */ /* 0x000fca00078e0008 */
[----:B------:R1:W-:Y:S01]  /*69e30*/  STL.64 [R1+0x67f8], R14 ;  /* 0x0067f80e01007387 */ /* 0x0003e20000100a00 */
[----:B------:R-:W-:Y:S02]  /*69e40*/  STL.64 [R1+0x67a8], R22 ;  /* 0x0067a81601007387 */ /* 0x000fe40000100a00 */
[----:B------:R-:W2:Y:S02]  /*69e50*/  LDL.LU R8, [R1+0xd60] ;  /* 0x000d600001087983 */ /* 0x000ea40000300800 */
[----:B------:R-:W2:Y:S01]  /*69e60*/  LDL.LU R9, [R1+0xd64] ;  /* 0x000d640001097983 */ /* 0x000ea20000300800 */
[----:B------:R-:W3:Y:S01]  /*69e70*/  LDL.LU R10, [R1+0xd68] ;  /* 0x000d6800010a7983 */ /* 0x000ee20000300800 */
[----:B------:R-:W3:Y:S03]  /*69e80*/  LDL.LU R11, [R1+0xd6c] ;  /* 0x000d6c00010b7983 */ /* 0x000ee60000300800 */
[----:B-1----:R-:W4:Y:S04]  /*69e90*/  LDL.64 R14, [R1+0x158] ;  /* 0x00015800010e7983 */ /* 0x002f280000100a00 */
[----:B----4-:R1:W-:Y:S04]  /*69ea0*/  STL.64 [R1+0x6808], R14 ;  /* 0x0068080e01007387 */ /* 0x0103e80000100a00 */
[----:B-1----:R-:W4:Y:S01]  /*69eb0*/  LDL.64 R14, [R1+0x38] ;  /* 0x00003800010e7983 */ /* 0x002f220000100a00 */
[----:B---3--:R1:W-:Y:S02]  /*69ec0*/  STL.64 [R1+0x67b8], R10 ;  /* 0x0067b80a01007387 */ /* 0x0083e40000100a00 */
[----:B--2---:R-:W-:Y:S02]  /*69ed0*/  STL.64 [R1+0x67b0], R8 ;  /* 0x0067b00801007387 */ /* 0x004fe40000100a00 */
[----:B------:R2:W-:Y:S02]  /*69ee0*/  STL.64 [R1+0x6728], R6 ;  /* 0x0067280601007387 */ /* 0x0005e40000100a00 */
[----:B-1----:R-:W-:-:S02]  /*69ef0*/  IMAD.MOV.U32 R10, RZ, RZ, R3 ;  /* 0x000000ffff0a7224 */ /* 0x002fc400078e0003 */
[----:B--2---:R-:W-:Y:S02]  /*69f00*/  IMAD.MOV.U32 R6, RZ, RZ, R21 ;  /* 0x000000ffff067224 */ /* 0x004fe400078e0015 */
[----:B------:R-:W-:Y:S02]  /*69f10*/  IMAD.MOV.U32 R7, RZ, RZ, R20 ;  /* 0x000000ffff077224 */ /* 0x000fe400078e0014 */
[----:B------:R-:W-:-:S03]  /*69f20*/  IMAD.MOV.U32 R11, RZ, RZ, R0 ;  /* 0x000000ffff0b7224 */ /* 0x000fc600078e0000 */
[----:B------:R-:W-:Y:S01]  /*69f30*/  STL.64 [R1+0x67c8], R6 ;  /* 0x0067c80601007387 */ /* 0x000fe20000100a00 */
[----:B------:R-:W-:Y:S02]  /*69f40*/  STL.64 [R1+0x67c0], R4 ;  /* 0x0067c00401007387 */ /* 0x000fe40000100a00 */
[----:B------:R1:W-:Y:S02]  /*69f50*/  STL.64 [R1+0x6800], R10 ;  /* 0x0068000a01007387 */ /* 0x0003e40000100a00 */
[----:B------:R-:W2:Y:S01]  /*69f60*/  LDL.LU R8, [R1+0xd00] ;  /* 0x000d000001087983 */ /* 0x000ea20000300800 */
[----:B------:R-:W2:Y:S04]  /*69f70*/  LDL.LU R9, [R1+0xd04] ;  /* 0x000d040001097983 */ /* 0x000ea80000300800 */
[----:B-1----:R-:W3:Y:S01]  /*69f80*/  LDL.LU R10, [R1+0xd08] ;  /* 0x000d0800010a7983 */ /* 0x002ee20000300800 */
[----:B------:R-:W3:Y:S03]  /*69f90*/  LDL.LU R11, [R1+0xd0c] ;  /* 0x000d0c00010b7983 */ /* 0x000ee60000300800 */
[----:B---3--:R-:W-:Y:S01]  /*69fa0*/  STL.64 [R1+0x6818], R10 ;  /* 0x0068180a01007387 */ /* 0x008fe20000100a00 */
[----:B--2---:R1:W-:Y:S03]  /*69fb0*/  STL.64 [R1+0x6810], R8 ;  /* 0x0068100801007387 */ /* 0x0043e60000100a00 */
[----:B-1----:R-:W2:Y:S01]  /*69fc0*/  LDL.LU R8, [R1+0xce0] ;  /* 0x000ce00001087983 */ /* 0x002ea20000300800 */
[----:B------:R-:W2:Y:S02]  /*69fd0*/  LDL.LU R9, [R1+0xce4] ;  /* 0x000ce40001097983 */ /* 0x000ea40000300800 */
[----:B------:R-:W2:Y:S02]  /*69fe0*/  LDL.LU R10, [R1+0xce8] ;  /* 0x000ce800010a7983 */ /* 0x000ea40000300800 */
[----:B------:R-:W2:Y:S01]  /*69ff0*/  LDL.LU R11, [R1+0xcec] ;  /* 0x000cec00010b7983 */ /* 0x000ea20000300800 */
        /* <DEDUP_REMOVED lines=17> */
[----:B0-----:R0:W-:Y:S01]  /*6a110*/  STL.64 [R1+0x6668], R26 ;  /* 0x0066681a01007387 */ /* 0x0011e20000100a00 */
[----:B------:R-:W-:Y:S03]  /*6a120*/  STL.64 [R1+0x6660], R24 ;  /* 0x0066601801007387 */ /* 0x000fe60000100a00 */
[----:B0-----:R-:W4:Y:S02]  /*6a130*/  LDL.64 R26, [R1+0x138] ;  /* 0x00013800011a7983 */ /* 0x001f240000100a00 */
[----:B------:R-:W-:Y:S02]  /*6a140*/  STL.64 [R1+0x520], R8 ;  /* 0x0005200801007387 */ /* 0x000fe40000100a00 */
[----:B------:R0:W-:Y:S02]  /*6a150*/  STL.64 [R1+0x528], R10 ;  /* 0x0005280a01007387 */ /* 0x0001e40000100a00 */
[----:B0-----:R-:W2:Y:S01]  /*6a160*/  LDL.LU.64 R10, [R1+0x6818] ;  /* 0x00681800010a7983 */ /* 0x001ea20000300a00 */
[----:B------:R-:W2:Y:S02]  /*6a170*/  LDL.LU.64 R8, [R1+0x6810] ;  /* 0x0068100001087983 */ /* 0x000ea40000300a00 */
        /* <DEDUP_REMOVED lines=16> */
[----:B0-----:R-:W4:Y:S01]  /*6a280*/  LDL.LU.64 R14, [R1+0x67e0] ;  /* 0x0067e000010e7983 */ /* 0x001f220000300a00 */
[----:B------:R-:W4:Y:S02]  /*6a290*/  LDL.LU.64 R12, [R1+0x67d8] ;  /* 0x0067d800010c7983 */ /* 0x000f240000300a00 */
[----:B----4-:R-:W-:Y:S11]  /*6a2a0*/  HMMA.16816.F32 R12, R16, R26, R12 ;  /* 0x0000001a100c723c */ /* 0x010ff6000000180c */
[----:B------:R-:W-:Y:S11]  /*6a2b0*/  @!UPT UIADD3 URZ, URZ, URZ, URZ ;  /* 0x0000003f3f3ff290 */ /* 0x000ff6000fffe03f */
[----:B------:R-:W-:Y:S01]  /*6a2c0*/  @!UPT UIADD3 URZ, URZ, URZ, URZ ;  /* 0x0000003f3f3ff290 */ /* 0x000fe2000fffe03f */
[----:B------:R0:W-:Y:S01]  /*6a2d0*/  STL.64 [R1+0x4f0], R12 ;  /* 0x0004f00c01007387 */ /* 0x0001e20000100a00 */
[----:B------:R-:W-:Y:S03]  /*6a2e0*/  STL.64 [R1+0x4f8], R14 ;  /* 0x0004f80e01007387 */ /* 0x000fe60000100a00 */
[----:B0-----:R-:W4:Y:S01]  /*6a2f0*/  LDL.LU.64 R12, [R1+0x67d0] ;  /* 0x0067d000010c7983 */ /* 0x001f220000300a00 */
[----:B------:R0:W-:Y:S02]  /*6a300*/  STL.64 [R1+0x66e8], R26 ;  /* 0x0066e81a01007387 */ /* 0x0001e40000100a00 */
[----:B------:R-:W2:Y:S02]  /*6a310*/  LDL.LU R24, [R1+0xe10] ;  /* 0x000e100001187983 */ /* 0x000ea40000300800 */
[----:B------:R-:W2:Y:S01]  /*6a320*/  LDL.LU R25, [R1+0xe14] ;  /* 0x000e140001197983 */ /* 0x000ea20000300800 */
[----:B0-----:R-:W2:Y:S01]  /*6a330*/  LDL.LU R26, [R1+0xe18] ;  /* 0x000e1800011a7983 */ /* 0x001ea20000300800 */
[----:B------:R-:W2:Y:S02]  /*6a340*/  LDL.LU R27, [R1+0xe1c] ;  /* 0x000e1c00011b7983 */ /* 0x000ea40000300800 */
[----:B------:R-:W-:-:S02]  /*6a350*/  IMAD.MOV.U32 R14, RZ, RZ, R29 ;  /* 0x000000ffff0e7224 */ /* 0x000fc400078e001d */
[----:B------:R-:W-:-:S05]  /*6a360*/  IMAD.MOV.U32 R15, RZ, RZ, R28 ;  /* 0x000000ffff0f7224 */ /* 0x000fca00078e001c */
[----:B------:R-:W-:Y:S04]  /*6a370*/  STL.64 [R1+0x6750], R14 ;  /* 0x0067500e01007387 */ /* 0x000fe80000100a00 */
[----:B--2---:R0:W-:Y:S01]  /*6a380*/  STL.64 [R1+0x66f8], R26 ;  /* 0x0066f81a01007387 */ /* 0x0041e20000100a00 */
[----:B------:R1:W-:Y:S02]  /*6a390*/  STL.64 [R1+0x66f0], R24 ;  /* 0x0066f01801007387 */ /* 0x0003e40000100a00 */
[----:B0-----:R-:W-:Y:S02]  /*6a3a0*/  IMAD.MOV.U32 R26, RZ, RZ, R9 ;  /* 0x000000ffff1a7224 */ /* 0x001fe400078e0009 */
[----:B------:R-:W-:-:S05]  /*6a3b0*/  IMAD.MOV.U32 R27, RZ, RZ, R8 ;  /* 0x000000ffff1b7224 */ /* 0x000fca00078e0008 */
[----:B------:R0:W-:Y:S01]  /*6a3c0*/  STL.64 [R1+0x6710], R26 ;  /* 0x0067101a01007387 */ /* 0x0001e20000100a00 */
[----:B-1----:R-:W2:Y:S02]  /*6a3d0*/  LDL.LU R24, [R1+0xd50] ;  /* 0x000d500001187983 */ /* 0x002ea40000300800 */
[----:B------:R-:W2:Y:S01]  /*6a3e0*/  LDL.LU R25, [R1+0xd54] ;  /* 0x000d540001197983 */ /* 0x000ea20000300800 */
[----:B------:R-:W-:Y:S01]  /*6a3f0*/  HMMA.16816.F32 R8, R16, R10, R4 ;  /* 0x0000000a1008723c */ /* 0x000fe20000001804 */
[----:B0-----:R-:W2:Y:S01]  /*6a400*/  LDL.LU R26, [R1+0xd58] ;  /* 0x000d5800011a7983 */ /* 0x001ea20000300800 */
[----:B------:R-:W2:Y:S02]  /*6a410*/  LDL.LU R27, [R1+0xd5c] ;  /* 0x000d5c00011b7983 */ /* 0x000ea40000300800 */
[----:B------:R-:W2:Y:S02]  /*6a420*/  LDL.LU.64 R6, [R1+0x67c8] ;  /* 0x0067c80001067983 */ /* 0x000ea40000300a00 */
[----:B------:R-:W2:Y:S02]  /*6a430*/  LDL.LU.64 R4, [R1+0x67c0] ;  /* 0x0067c00001047983 */ /* 0x000ea40000300a00 */
[----:B----4-:R-:W-:-:S02]  /*6a440*/  IMAD.MOV.U32 R14, RZ, RZ, R13 ;  /* 0x000000ffff0e7224 */ /* 0x010fc400078e000d */
[----:B------:R-:W-:-:S07]  /*6a450*/  IMAD.MOV.U32 R15, RZ, RZ, R12 ;  /* 0x000000ffff0f7224 */ /* 0x000fce00078e000c */
[----:B---3--:R-:W-:Y:S06]  /*6a460*/  HMMA.16816.F32 R12, R16, R14, R20 ;  /* 0x0000000e100c723c */ /* 0x008fec0000001814 */
[----:B------:R-:W-:Y:S01]  /*6a470*/  STL.64 [R1+0x4e0], R8 ;  /* 0x0004e00801007387 */ /* 0x000fe20000100a00 */
[----:B------:R0:W-:Y:S03]  /*6a480*/  STL.64 [R1+0x4e8], R10 ;  /* 0x0004e80a01007387 */ /* 0x0001e60000100a00 */
[----:B0-----:R-:W3:Y:S01]  /*6a490*/  LDL.LU.64 R10, [R1+0x67b8] ;  /* 0x0067b800010a7983 */ /* 0x001ee20000300a00 */
[----:B------:R-:W3:Y:S02]  /*6a4a0*/  LDL.LU.64 R8, [R1+0x67b0] ;  /* 0x0067b00001087983 */ /* 0x000ee40000300a00 */
[----:B------:R-:W3:Y:S10]  /*6a4b0*/  LDL.LU.64 R22, [R1+0x67a8] ;  /* 0x0067a80001167983 */ /* 0x000ef40000300a00 */
[----:B------:R-:W-:Y:S01]  /*6a4c0*/  STL.64 [R1+0x4d0], R12 ;  /* 0x0004d00c01007387 */ /* 0x000fe20000100a00 */
[----:B------:R2:W-:Y:S02]  /*6a4d0*/  STL.64 [R1+0x4d8], R14 ;  /* 0x0004d80e01007387 */ /* 0x0005e40000100a00 */
[----:B--2---:R-:W-:-:S02]  /*6a4e0*/  IMAD.MOV.U32 R14, RZ, RZ, R5 ;  /* 0x000000ffff0e7224 */ /* 0x004fc400078e0005 */
[----:B------:R-:W-:-:S05]  /*6a4f0*/  IMAD.MOV.U32 R15, RZ, RZ, R4 ;  /* 0x000000ffff0f7224 */ /* 0x000fca00078e0004 */
[----:B------:R0:W-:Y:S04]  /*6a500*/  STL.64 [R1+0x6768], R14 ;  /* 0x0067680e01007387 */ /* 0x0001e80000100a00 */
[----:B0-----:R-:W2:Y:S01]  /*6a510*/  LDL.64 R14, [R1+0x28] ;  /* 0x00002800010e7983 */ /* 0x001ea20000100a00 */
[C---:B------:R-:W-:Y:S08]  /*6a520*/  HMMA.16816.F32 R24, R16.reuse, R6, R24 ;  /* 0x000000061018723c */ /* 0x040ff00000001818 */
[C---:B---3--:R-:W-:Y:S11]  /*6a530*/  HMMA.16816.F32 R4, R16.reuse, R22, R8 ;  /* 0x000000161004723c */ /* 0x048ff60000001808 */
[----:B------:R-:W-:Y:S04]  /*6a540*/  @!UPT UIADD3 URZ, URZ, URZ, URZ ;  /* 0x0000003f3f3ff290 */ /* 0x000fe8000fffe03f */
[----:B------:R-:W-:Y:S01]  /*6a550*/  STL.64 [R1+0x4c0], R24 ;  /* 0x0004c01801007387 */ /* 0x000fe20000100a00 */
[----:B------:R0:W-:Y:S02]  /*6a560*/  STL.64 [R1+0x4c8], R26 ;  /* 0x0004c81a01007387 */ /* 0x0001e40000100a00 */
[----:B0-----:R-:W-:Y:S02]  /*6a570*/  IMAD.MOV.U32 R26, RZ, RZ, R3 ;  /* 0x000000ffff1a7224 */ /* 0x001fe400078e0003 */
[----:B------:R-:W-:Y:S01]  /*6a580*/  IMAD.MOV.U32 R27, RZ, RZ, R0 ;  /* 0x000000ffff1b7224 */ /* 0x000fe200078e0000 */
[----:B--2---:R0:W-:Y:S02]  /*6a590*/  STL.64 [R1+0x6790], R14 ;  /* 0x0067900e01007387 */ /* 0x0041e40000100a00 */
[----:B------:R-:W-:Y:S02]  /*6a5a0*/  STL.64 [R1+0x4b0], R4 ;  /* 0x0004b00401007387 */ /* 0x000fe40000100a00 */
[----:B------:R-:W-:Y:S02]  /*6a5b0*/  STL.64 [R1+0x4b8], R6 ;  /* 0x0004b80601007387 */ /* 0x000fe40000100a00 */
[----:B------:R-:W2:Y:S01]  /*6a5c0*/  LDL.LU R8, [R1+0xd80] ;  /* 0x000d800001087983 */ /* 0x000ea20000300800 */
[----:B------:R-:W2:Y:S01]  /*6a5d0*/  LDL.LU R9, [R1+0xd84] ;  /* 0x000d840001097983 */ /* 0x000ea20000300800 */
[----:B------:R-:W2:Y:S02]  /*6a5e0*/  LDL.LU R10, [R1+0xd88] ;  /* 0x000d8800010a7983 */ /* 0x000ea40000300800 */
[----:B------:R-:W2:Y:S02]  /*6a5f0*/  LDL.LU R11, [R1+0xd8c] ;  /* 0x000d8c00010b7983 */ /* 0x000ea40000300800 */
[----:B------:R-:W2:Y:S01]  /*6a600*/  LDL.64 R22, [R1+0xe8] ;  /* 0x0000e80001167983 */ /* 0x000ea20000100a00 */
[----:B------:R-:W3:Y:S01]  /*6a610*/  LDL.LU R12, [R1+0xd70] ;  /* 0x000d7000010c7983 */ /* 0x000ee20000300800 */
[----:B------:R-:W3:Y:S03]  /*6a620*/  LDL.LU R13, [R1+0xd74] ;  /* 0x000d7400010d7983 */ /* 0x000ee60000300800 */
[----:B0-----:R-:W3:Y:S01]  /*6a630*/  LDL.LU R14, [R1+0xd78] ;  /* 0x000d7800010e7983 */ /* 0x001ee20000300800 */
[----:B------:R-:W3:Y:S02]  /*6a640*/  LDL.LU R15, [R1+0xd7c] ;  /* 0x000d7c00010f7983 */ /* 0x000ee40000300800 */
[----:B------:R0:W-:Y:S02]  /*6a650*/  STL.64 [R1+0x6730], R26 ;  /* 0x0067301a01007387 */ /* 0x0001e40000100a00 */
[----:B------:R-:W4:Y:S01]  /*6a660*/  LDL.LU R24, [R1+0xdc0] ;  /* 0x000dc00001187983 */ /* 0x000f220000300800 */
[----:B------:R-:W4:Y:S04]  /*6a670*/  LDL.LU R25, [R1+0xdc4] ;  /* 0x000dc40001197983 */ /* 0x000f280000300800 */
[----:B0-----:R-:W2:Y:S01]  /*6a680*/  LDL.LU R26, [R1+0xdc8] ;  /* 0x000dc800011a7983 */ /* 0x001ea20000300800 */
[----:B------:R-:W2:Y:S03]  /*6a690*/  LDL.LU R27, [R1+0xdcc] ;  /* 0x000dcc00011b7983 */ /* 0x000ea60000300800 */
        /* <DEDUP_REMOVED lines=23> */
[----:B------:R0:W-:Y:S01]  /*6a810*/  STL.64 [R1+0x4a0], R8 ;  /* 0x0004a00801007387 */ /* 0x0001e20000100a00 */
[----:B------:R1:W-:Y:S02]  /*6a820*/  STL.64 [R1+0x4a8], R10 ;  /* 0x0004a80a01007387 */ /* 0x0003e40000100a00 */
[----:B0-----:R-:W-:Y:S01]  /*6a830*/  IMAD.MOV.U32 R9, RZ, RZ, R22 ;  /* 0x000000ffff097224 */ /* 0x001fe200078e0016 */
[----:B-1----:R-:W4:Y:S01]  /*6a840*/  LDL.LU.64 R10, [R1+0x67a0] ;  /* 0x0067a000010a7983 */ /* 0x002f220000300a00 */
[----:B------:R-:W-:-:S02]  /*6a850*/  IMAD.MOV.U32 R8, RZ, RZ, R23 ;  /* 0x000000ffff087224 */ /* 0x000fc400078e0017 */
        /* <DEDUP_REMOVED lines=45> */
[----:B------:R-:W2:Y:S01]  /*6ab30*/  LDL.LU R15, [R1+0xe2c] ;  /* 0x000e2c00010f7983 */ /* 0x000ea20000300800 */
[C---:B----4-:R-:W-:Y:S02]  /*6ab40*/  HMMA.16816.F32 R4, R20.reuse, R10, R4 ;  /* 0x0000000a1404723c */ /* 0x050fe40000001804 */
        /* <DEDUP_REMOVED lines=15> */
[----:B------:R-:W-:Y:S01]  /*6ac40*/  STL.64 [R1+0x66e0], R10 ;  /* 0x0066e00a01007387 */ /* 0x000fe20000100a00 */
[C---:B---3--:R-:W-:Y:S02]  /*6ac50*/  HMMA.16816.F32 R16, R20.reuse, R6, R16 ;  /* 0x000000061410723c */ /* 0x048fe40000001810 */
[----:B------:R0:W-:Y:S04]  /*6ac60*/  STL.64 [R1+0x6640], R6 ;  /* 0x0066400601007387 */ /* 0x0001e80000100a00 */
[----:B0-----:R-:W3:Y:S11]  /*6ac70*/  LDL.64 R6, [R1+0x148] ;  /* 0x0001480001067983 */ /* 0x001ef60000100a00 */
[----:B------:R-:W-:Y:S06]  /*6ac80*/  @!UPT UIADD3 URZ, URZ, URZ, URZ ;  /* 0x0000003f3f3ff290 */ /* 0x000fec000fffe03f */
[----:B------:R-:W-:Y:S01]  /*6ac90*/  STL.64 [R1+0x170], R16 ;  /* 0x0001701001007387 */ /* 0x000fe20000100a00 */
[----:B------:R-:W-:Y:S02]  /*6aca0*/  STL.64 [R1+0x178], R18 ;  /* 0x0001781201007387 */ /* 0x000fe40000100a00 */
[----:B------:R-:W0:Y:S01]  /*6acb0*/  LDSM.16.MT88.4 R16, [R2+0xc080] ;  /* 0x00c080000210783b */ /* 0x000e220000004200 */
[C---:B--2---:R-:W-:Y:S01]  /*6acc0*/  HMMA.16816.F32 R24, R20.reuse, R26, R12 ;  /* 0x0000001a1418723c */ /* 0x044fe2000000180c */
[----:B0-----:R0:W-:Y:S02]  /*6acd0*/  STL.64 [R1+0x6550], R18 ;  /* 0x0065501201007387 */ /* 0x0011e40000100a00 */
[----:B------:R-:W-:Y:S02]  /*6ace0*/  STL.64 [R1+0x6548], R16 ;  /* 0x0065481001007387 */ /* 0x000fe40000100a00 */
[----:B0-----:R-:W2:Y:S01]  /*6acf0*/  LDL.64 R18, [R1+0xd8] ;  /* 0x0000d80001127983 */ /* 0x001ea20000100a00 */
[----:B------:R-:W4:Y:S02]  /*6ad00*/  LDL.LU.64 R14, [R1+0x6720] ;  /* 0x00672000010e7983 */ /* 0x000f240000300a00 */
[----:B------:R-:W4:Y:S11]  /*6ad10*/  LDL.LU.64 R12, [R1+0x6718] ;  /* 0x00671800010c7983 */ /* 0x000f360000300a00 */
[----:B------:R-:W-:Y:S04]  /*6ad20*/  @!UPT UIADD3 URZ, URZ, URZ, URZ ;  /* 0x0000003f3f3ff290 */ /* 0x000fe8000fffe03f */
[----:B------:R-:W-:Y:S01]  /*6ad30*/  STL.64 [R1+0x490], R24 ;  /* 0x0004901801007387 */ /* 0x000fe20000100a00 */
[----:B------:R0:W-:Y:S04]  /*6ad40*/  STL.64 [R1+0x498], R26 ;  /* 0x0004981a01007387 */ /* 0x0001e80000100a00 */
[----:B0-----:R-:W4:Y:S02]  /*6ad50*/  LDL.LU.64 R26, [R1+0x6710] ;  /* 0x00671000011a7983 */ /* 0x001f240000300a00 */
[C---:B----4-:R-:W-:Y:S02]  /*6ad60*/  HMMA.16816.F32 R24, R20.reuse, R26, R12 ;  /* 0x0000001a1418723c */ /* 0x050fe4000000180c */
[----:B------:R-:W4:Y:S01]  /*6ad70*/  LDL.LU.64 R14, [R1+0x6708] ;  /* 0x00670800010e7983 */ /* 0x000f220000300a00 */
[----:B------:R-:W4:Y:S11]  /*6ad80*/  LDL.LU.64 R12, [R1+0x6700] ;  /* 0x00670000010c7983 */ /* 0x000f360000300a00 */
        /* <DEDUP_REMOVED lines=13> */
[----:B----4-:R-:W-:Y:S01]  /*6ae60*/  HMMA.16816.F32 R4, R20, R26, R12 ;  /* 0x0000001a1404723c */ /* 0x010fe2000000180c */
[----:B------:R-:W-:-:S02]  /*6ae70*/  IMAD.MOV.U32 R17, RZ, RZ, R26 ;  /* 0x000000ffff117224 */ /* 0x000fc400078e001a */
[----:B------:R-:W-:Y:S11]  /*6ae80*/  IMAD.MOV.U32 R16, RZ, RZ, R27 ;  /* 0x000000ffff107224 */ /* 0x000ff600078e001b */
[----:B------:R-:W-:Y:S09]  /*6ae90*/  @!UPT UIADD3 URZ, URZ, URZ, URZ ;  /* 0x0000003f3f3ff290 */ /* 0x000ff2000fffe03f */
[----:B------:R0:W-:Y:S01]  /*6aea0*/  STL.64 [R1+0x460], R4 ;  /* 0x0004600401007387 */ /* 0x0001e20000100a00 */
[----:B------:R1:W-:Y:S02]  /*6aeb0*/  STL.64 [R1+0x468], R6 ;  /* 0x0004680601007387 */ /* 0x0003e40000100a00 */
[----:B--2---:R2:W-:Y:S02]  /*6aec0*/  STL.64 [R1+0x6678], R18 ;  /* 0x0066781201007387 */ /* 0x0045e40000100a00 */
[----:B------:R-:W-:Y:S01]  /*6aed0*/  STL.64 [R1+0x6670], R16 ;  /* 0x0066701001007387 */ /* 0x000fe20000100a00 */
[----:B0-----:R-:W3:Y:S01]  /*6aee0*/  LDL.LU R4, [R1+0xea0] ;  /* 0x000ea00001047983 */ /* 0x001ee20000300800 */
[----:B------:R-:W3:Y:S02]  /*6aef0*/  LDL.LU R5, [R1+0xea4] ;  /* 0x000ea40001057983 */ /* 0x000ee40000300800 */
[----:B-1----:R-:W4:Y:S02]  /*6af00*/  LDL.LU R6, [R1+0xea8] ;  /* 0x000ea80001067983 */ /* 0x002f240000300800 */
[----:B------:R-:W4:Y:S01]  /*6af10*/  LDL.LU R7, [R1+0xeac] ;  /* 0x000eac0001077983 */ /* 0x000f220000300800 */
[----:B------:R-:W3:Y:S01]  /*6af20*/  LDL.LU R24, [R1+0xe70] ;  /* 0x000e700001187983 */ /* 0x000ee20000300800 */
[----:B------:R-:W3:Y:S02]  /*6af30*/  LDL.LU R25, [R1+0xe74] ;  /* 0x000e740001197983 */ /* 0x000ee40000300800 */
[----:B------:R-:W3:Y:S02]  /*6af40*/  LDL.LU R26, [R1+0xe78] ;  /* 0x000e7800011a7983 */ /* 0x000ee40000300800 */
[----:B------:R-:W3:Y:S02]  /*6af50*/  LDL.LU R27, [R1+0xe7c] ;  /* 0x000e7c00011b7983 */ /* 0x000ee40000300800 */
[----:B--2---:R-:W-:-:S02]  /*6af60*/  IMAD.MOV.U32 R18, RZ, RZ, R9 ;  /* 0x000000ffff127224 */ /* 0x004fc400078e0009 */
[----:B------:R-:W-:Y:S01]  /*6af70*/  IMAD.MOV.U32 R19, RZ, RZ, R8 ;  /* 0x000000ffff137224 */ /* 0x000fe200078e0008 */
[----:B---3--:R-:W-:Y:S01]  /*6af80*/  STL.64 [R1+0x6688], R26 ;  /* 0x0066881a01007387 */ /* 0x008fe20000100a00 */
[----:B------:R-:W-:Y:S02]  /*6af90*/  STL.64 [R1+0x6680], R24 ;  /* 0x0066801801007387 */ /* 0x000fe40000100a00 */
[----:B------:R-:W2:Y:S02]  /*6afa0*/  LDL.LU R8, [R1+0xe30] ;  /* 0x000e300001087983 */ /* 0x000ea40000300800 */
[----:B------:R-:W2:Y:S01]  /*6afb0*/  LDL.LU R9, [R1+0xe34] ;  /* 0x000e340001097983 */ /* 0x000ea20000300800 */
[----:B------:R-:W2:Y:S01]  /*6afc0*/  LDL.LU R10, [R1+0xe38] ;  /* 0x000e3800010a7983 */ /* 0x000ea20000300800 */
[----:B------:R-:W2:Y:S02]  /*6afd0*/  LDL.LU R11, [R1+0xe3c] ;  /* 0x000e3c00010b7983 */ /* 0x000ea40000300800 */
[----:B------:R0:W-:Y:S02]  /*6afe0*/  STL.64 [R1+0x6690], R18 ;  /* 0x0066901201007387 */ /* 0x0001e40000100a00 */
[----:B0-----:R-:W3:Y:S04]  /*6aff0*/  LDL.64 R18, [R1+0xf8] ;  /* 0x0000f80001127983 */ /* 0x001ee80000100a00 */
[----:B---3--:R0:W-:Y:S01]  /*6b000*/  STL.64 [R1+0x66a8], R18 ;  /* 0x0066a81201007387 */ /* 0x0081e20000100a00 */
[----:B------:R-:W3:Y:S02]  /*6b010*/  LDL.LU R24, [R1+0xe80] ;  /* 0x000e800001187983 */ /* 0x000ee40000300800 */
[----:B------:R-:W3:Y:S02]  /*6b020*/  LDL.LU R25, [R1+0xe84] ;  /* 0x000e840001197983 */ /* 0x000ee40000300800 */
[----:B------:R-:W2:Y:S01]  /*6b030*/  LDL.LU R26, [R1+0xe88] ;  /* 0x000e8800011a7983 */ /* 0x000ea20000300800 */
[----:B------:R-:W2:Y:S01]  /*6b040*/  LDL.LU R27, [R1+0xe8c] ;  /* 0x000e8c00011b7983 */ /* 0x000ea20000300800 */
[----:B------:R-:W2:Y:S02]  /*6b050*/  LDL.LU R12, [R1+0xe40] ;  /* 0x000e4000010c7983 */ /* 0x000ea40000300800 */
[----:B------:R-:W2:Y:S02]  /*6b060*/  LDL.LU R13, [R1+0xe44] ;  /* 0x000e4400010d7983 */ /* 0x000ea40000300800 */
[----:B------:R-:W2:Y:S01]  /*6b070*/  LDL.LU R14, [R1+0xe48] ;  /* 0x000e4800010e7983 */ /* 0x000ea20000300800 */
[----:B------:R-:W2:Y:S04]  /*6b080*/  LDL.LU R15, [R1+0xe4c] ;  /* 0x000e4c00010f7983 */ /* 0x000ea80000300800 */
[----:B--2---:R1:W-:Y:S01]  /*6b090*/  STL.64 [R1+0x66d8], R14 ;  /* 0x0066d80e01007387 */ /* 0x0043e20000100a00 */
[----:B------:R-:W-:Y:S02]  /*6b0a0*/  STL.64 [R1+0x66d0], R12 ;  /* 0x0066d00c01007387 */ /* 0x000fe40000100a00 */
[----:B0-----:R-:W2:Y:S01]  /*6b0b0*/  LDL.64 R18, [R1+0x108] ;  /* 0x0001080001127983 */ /* 0x001ea20000100a00 */
[----:B-1----:R-:W3:Y:S04]  /*6b0c0*/  LDL.64 R14, [R1+0x128] ;  /* 0x00012800010e7983 */ /* 0x002ee80000100a00 */
[----:B--2---:R0:W-:Y:S04]  /*6b0d0*/  STL.64 [R1+0x66c0], R18 ;  /* 0x0066c01201007387 */ /* 0x0041e80000100a00 */
[----:B0-----:R-:W2:Y:S01]  /*6b0e0*/  LDL.64 R18, [R1+0x118] ;  /* 0x0001180001127983 */ /* 0x001ea20000100a00 */
[----:B------:R-:W-:Y:S02]  /*6b0f0*/  STL.64 [R1+0x66a0], R26 ;  /* 0x0066a01a01007387 */ /* 0x000fe40000100a00 */
[----:B---3--:R0:W-:Y:S02]  /*6b100*/  STL.64 [R1+0x6698], R24 ;  /* 0x0066981801007387 */ /* 0x0081e40000100a00 */
[----:B0-----:R-:W3:Y:S01]  /*6b110*/  LDL.LU R24, [R1+0xe60] ;  /* 0x000e600001187983 */ /* 0x001ee20000300800 */
[----:B------:R-:W3:Y:S02]  /*6b120*/  LDL.LU R25, [R1+0xe64] ;  /* 0x000e640001197983 */ /* 0x000ee40000300800 */
[----:B------:R-:W2:Y:S02]  /*6b130*/  LDL.LU R26, [R1+0xe68] ;  /* 0x000e6800011a7983 */ /* 0x000ea40000300800 */
[----:B------:R-:W2:Y:S01]  /*6b140*/  LDL.LU R27, [R1+0xe6c] ;  /* 0x000e6c00011b7983 */ /* 0x000ea20000300800 */
[----:B------:R-:W-:Y:S01]  /*6b150*/  HMMA.16816.F32 R8, R20, R14, R8 ;  /* 0x0000000e1408723c */ /* 0x000fe20000001808 */
[----:B--2---:R-:W-:Y:S01]  /*6b160*/  STL.64 [R1+0x66b8], R26 ;  /* 0x0066b81a01007387 */ /* 0x004fe20000100a00 */
[----:B---3--:R0:W-:Y:S03]  /*6b170*/  STL.64 [R1+0x66b0], R24 ;  /* 0x0066b01801007387 */ /* 0x0081e60000100a00 */
[----:B0-----:R-:W2:Y:S01]  /*6b180*/  LDL.LU R24, [R1+0xe50] ;  /* 0x000e500001187983 */ /* 0x001ea20000300800 */
[----:B------:R-:W2:Y:S02]  /*6b190*/  LDL.LU R25, [R1+0xe54] ;  /* 0x000e540001197983 */ /* 0x000ea40000300800 */
[----:B------:R-:W2:Y:S02]  /*6b1a0*/  LDL.LU R26, [R1+0xe58] ;  /* 0x000e5800011a7983 */ /* 0x000ea40000300800 */
[----:B------:R-:W2:Y:S01]  /*6b1b0*/  LDL.LU R27, [R1+0xe5c] ;  /* 0x000e5c00011b7983 */ /* 0x000ea20000300800 */
[----:B----4-:R-:W-:Y:S01]  /*6b1c0*/  STL.64 [R1+0x6650], R6 ;  /* 0x0066500601007387 */ /* 0x010fe20000100a00 */
[----:B------:R-:W-:Y:S11]  /*6b1d0*/  STL.64 [R1+0x6648], R4 ;  /* 0x0066480401007387 */ /* 0x000ff60000100a00 */
[----:B------:R-:W-:Y:S02]  /*6b1e0*/  STL.64 [R1+0x450], R8 ;  /* 0x0004500801007387 */ /* 0x000fe40000100a00 */
[----:B------:R0:W-:Y:S02]  /*6b1f0*/  STL.64 [R1+0x458], R10 ;  /* 0x0004580a01007387 */ /* 0x0001e40000100a00 */
[----:B0-----:R-:W3:Y:S01]  /*6b200*/  LDL.LU.64 R10, [R1+0x66e0] ;  /* 0x0066e000010a7983 */ /* 0x001ee20000300a00 */
[----:B------:R-:W-:-:S02]  /*6b210*/  IMAD.MOV.U32 R8, RZ, RZ, R14 ;  /* 0x000000ffff087224 */ /* 0x000fc400078e000e */
[----:B------:R-:W-:Y:S02]  /*6b220*/  IMAD.MOV.U32 R9, RZ, RZ, R15 ;  /* 0x000000ffff097224 */ /* 0x000fe400078e000f */
[----:B------:R-:W4:Y:S01]  /*6b230*/  LDL.LU.64 R14, [R1+0x66d8] ;  /* 0x0066d800010e7983 */ /* 0x000f220000300a00 */
[----:B------:R-:W4:Y:S03]  /*6b240*/  LDL.LU.64 R12, [R1+0x66d0] ;  /* 0x0066d000010c7983 */ /* 0x000f260000300a00 */
[----:B---3--:R-:W-:Y:S01]  /*6b250*/  STL.64 [R1+0x6628], R10 ;  /* 0x0066280a01007387 */ /* 0x008fe20000100a00 */
[----:B------:R0:W-:Y:S03]  /*6b260*/  STL.64 [R1+0x6620], R8 ;  /* 0x0066200801007387 */ /* 0x0001e60000100a00 */
[----:B0-----:R-:W3:Y:S01]  /*6b270*/  LDL.LU R8, [R1+0xeb0] ;  /* 0x000eb00001087983 */ /* 0x001ee20000300800 */
[----:B------:R-:W3:Y:S02]  /*6b280*/  LDL.LU R9, [R1+0xeb4] ;  /* 0x000eb40001097983 */ /* 0x000ee40000300800 */
[----:B------:R-:W2:Y:S02]  /*6b290*/  LDL.LU R10, [R1+0xeb8] ;  /* 0x000eb800010a7983 */ /* 0x000ea40000300800 */
[----:B------:R-:W2:Y:S01]  /*6b2a0*/  LDL.LU R11, [R1+0xebc] ;  /* 0x000ebc00010b7983 */ /* 0x000ea20000300800 */
[----:B----4-:R-:W-:Y:S01]  /*6b2b0*/  HMMA.16816.F32 R12, R20, R18, R12 ;  /* 0x00000012140c723c */ /* 0x010fe2000000180c */
[----:B--2---:R0:W-:Y:S01]  /*6b2c0*/  STL.64 [R1+0x6638], R10 ;  /* 0x0066380a01007387 */ /* 0x0041e20000100a00 */
[----:B---3--:R1:W-:Y:S03]  /*6b2d0*/  STL.64 [R1+0x6630], R8 ;  /* 0x0066300801007387 */ /* 0x0083e60000100a00 */
[----:B0-----:R-:W2:Y:S04]  /*6b2e0*/  LDL.64 R10, [R1+0x18] ;  /* 0x00001800010a7983 */ /* 0x001ea80000100a00 */
[----:B--2---:R0:W-:Y:S01]  /*6b2f0*/  STL.64 [R1+0x6658], R10 ;  /* 0x0066580a01007387 */ /* 0x0041e20000100a00 */
[----:B-1----:R-:W2:Y:S02]  /*6b300*/  LDL.LU R8, [R1+0xe90] ;  /* 0x000e900001087983 */ /* 0x002ea40000300800 */
[----:B------:R-:W2:Y:S01]  /*6b310*/  LDL.LU R9, [R1+0xe94] ;  /* 0x000e940001097983 */ /* 0x000ea20000300800 */
[----:B0-----:R-:W2:Y:S01]  /*6b320*/  LDL.LU R10, [R1+0xe98] ;  /* 0x000e9800010a7983 */ /* 0x001ea20000300800 */
[----:B------:R-:W2:Y:S09]  /*6b330*/  LDL.LU R11, [R1+0xe9c] ;  /* 0x000e9c00010b7983 */ /* 0x000eb20000300800 */
[----:B------:R0:W-:Y:S02]  /*6b340*/  STL.64 [R1+0x440], R12 ;  /* 0x0004400c01007387 */ /* 0x0001e40000100a00 */
[----:B------:R1:W-:Y:S02]  /*6b350*/  STL.64 [R1+0x448], R14 ;  /* 0x0004480e01007387 */ /* 0x0003e40000100a00 */
[----:B0-----:R-:W-:Y:S01]  /*6b360*/  IMAD.MOV.U32 R13, RZ, RZ, R18 ;  /* 0x000000ffff0d7224 */ /* 0x001fe200078e0012 */
[----:B-1----:R-:W3:Y:S01]  /*6b370*/  LDL.LU.64 R14, [R1+0x66c8] ;  /* 0x0066c800010e7983 */ /* 0x002ee20000300a00 */
[----:B------:R-:W-:-:S02]  /*6b380*/  IMAD.MOV.U32 R12, RZ, RZ, R19 ;  /* 0x000000ffff0c7224 */ /* 0x000fc400078e0013 */
[----:B------:R-:W4:Y:S02]  /*6b390*/  LDL.LU.64 R18, [R1+0x66c0] ;  /* 0x0066c00001127983 */ /* 0x000f240000300a00 */
[----:B------:R-:W-:Y:S02]  /*6b3a0*/  IMAD.MOV.U32 R6, RZ, RZ, R29 ;  /* 0x000000ffff067224 */ /* 0x000fe400078e001d */
[----:B------:R-:W-:Y:S01]  /*6b3b0*/  IMAD.MOV.U32 R7, RZ, RZ, R28 ;  /* 0x000000ffff077224 */ /* 0x000fe200078e001c */
        /* <DEDUP_REMOVED lines=24> */
[----:B0-----:R-:W4:Y:S01]  /*6b540*/  LDL.LU.64 R18, [R1+0x6678] ;  /* 0x0066780001127983 */ /* 0x001f220000300a00 */
[----:B------:R-:W2:Y:S01]  /*6b550*/  LDL.LU.64 R16, [R1+0x6670] ;  /* 0x0066700001107983 */ /* 0x000ea20000300a00 */
[----:B----4-:R-:W-:Y:S02]  /*6b560*/  HMMA.16816.F32 R20, R20, R18, R24 ;  /* 0x000000121414723c */ /* 0x010fe40000001818 */
[----:B------:R-:W2:Y:S01]  /*6b570*/  LDL.LU.64 R26, [R1+0x6668] ;  /* 0x00666800011a7983 */ /* 0x000ea20000300a00 */
[----:B------:R-:W2:Y:S11]  /*6b580*/  LDL.LU.64 R24, [R1+0x6660] ;  /* 0x0066600001187983 */ /* 0x000eb60000300a00 */
[----:B------:R-:W-:Y:S09]  /*6b590*/  @!UPT UIADD3 URZ, URZ, URZ, URZ ;  /* 0x0000003f3f3ff290 */ /* 0x000ff2000fffe03f */
[----:B------:R0:W-:Y:S01]  /*6b5a0*/  STL.64 [R1+0x160], R20 ;  /* 0x0001601401007387 */ /* 0x0001e20000100a00 */
[----:B------:R1:W-:Y:S03]  /*6b5b0*/  STL.64 [R1+0x168], R22 ;  /* 0x0001681601007387 */ /* 0x0003e60000100a00 */
[----:B0-----:R-:W3:Y:S01]  /*6b5c0*/  LDL.LU R20, [R1+0xec0] ;  /* 0x000ec00001147983 */ /* 0x001ee20000300800 */
[----:B------:R-:W3:Y:S02]  /*6b5d0*/  LDL.LU R21, [R1+0xec4] ;  /* 0x000ec40001157983 */ /* 0x000ee40000300800 */
[----:B-1----:R-:W3:Y:S02]  /*6b5e0*/  LDL.LU R22, [R1+0xec8] ;  /* 0x000ec80001167983 */ /* 0x002ee40000300800 */
[----:B------:R-:W3:Y:S01]  /*6b5f0*/  LDL.LU R23, [R1+0xecc] ;  /* 0x000ecc0001177983 */ /* 0x000ee20000300800 */
[----:B------:R0:W-:Y:S02]  /*6b600*/  STL.64 [R1+0x6568], R18 ;  /* 0x0065681201007387 */ /* 0x0001e40000100a00 */
[----:B0-----:R-:W-:-:S02]  /*6b610*/  IMAD.MOV.U32 R18, RZ, RZ, R5 ;  /* 0x000000ffff127224 */ /* 0x001fc400078e0005 */
[----:B------:R-:W-:-:S05]  /*6b620*/  IMAD.MOV.U32 R19, RZ, RZ, R4 ;  /* 0x000000ffff137224 */ /* 0x000fca00078e0004 */
[----:B------:R-:W-:Y:S01]  /*6b630*/  STL.64 [R1+0x6580], R18 ;  /* 0x0065801201007387 */ /* 0x000fe20000100a00 */
[C---:B--2---:R-:W-:Y:S03]  /*6b640*/  HMMA.16816.F32 R4, R24.reuse, R6, R8 ;  /* 0x000000061804723c */ /* 0x044fe60000001808 */
[----:B------:R-:W2:Y:S11]  /*6b650*/  LDL.LU.64 R10, [R1+0x6658] ;  /* 0x00665800010a7983 */ /* 0x000eb60000300a00 */
[----:B------:R-:W-:Y:S09]  /*6b660*/  @!UPT UIADD3 URZ, URZ, URZ, URZ ;  /* 0x0000003f3f3ff290 */ /* 0x000ff2000fffe03f */
[----:B------:R-:W-:Y:S01]  /*6b670*/  STL.64 [R1+0x400], R4 ;  /* 0x0004000401007387 */ /* 0x000fe20000100a00 */
[----:B------:R0:W-:Y:S03]  /*6b680*/  STL.64 [R1+0x408], R6 ;  /* 0x0004080601007387 */ /* 0x0001e60000100a00 */
[----:B0-----:R-:W2:Y:S01]  /*6b690*/  LDL.LU.64 R6, [R1+0x6650] ;  /* 0x0066500001067983 */ /* 0x001ea20000300a00 */
[----:B------:R-:W2:Y:S02]  /*6b6a0*/  LDL.LU.64 R4, [R1+0x6648] ;  /* 0x0066480001047983 */ /* 0x000ea40000300a00 */
[----:B--2---:R-:W-:Y:S11]  /*6b6b0*/  HMMA.16816.F32 R4, R24, R10, R4 ;  /* 0x0000000a1804723c */ /* 0x004ff60000001804 */
[----:B------:R-:W-:Y:S11]  /*6b6c0*/  @!UPT UIADD3 URZ, URZ, URZ, URZ ;  /* 0x0000003f3f3ff290 */ /* 0x000ff6000fffe03f */
[----:B------:R-:W-:Y:S01]  /*6b6d0*/  @!UPT UIADD3 URZ, URZ, URZ, URZ ;  /* 0x0000003f3f3ff290 */ /* 0x000fe2000fffe03f */
[----:B------:R-:W-:Y:S01]  /*6b6e0*/  STL.64 [R1+0x3f0], R4 ;  /* 0x0003f00401007387 */ /* 0x000fe20000100a00 */
[----:B------:R0:W-:Y:S03]  /*6b6f0*/  STL.64 [R1+0x3f8], R6 ;  /* 0x0003f80601007387 */ /* 0x0001e60000100a00 */
[----:B0-----:R-:W2:Y:S01]  /*6b700*/  LDL.LU.64 R6, [R1+0x6640] ;  /* 0x0066400001067983 */ /* 0x001ea20000300a00 */
[----:B------:R-:W-:Y:S02]  /*6b710*/  IMAD.MOV.U32 R5, RZ, RZ, R10 ;  /* 0x000000ffff057224 */ /* 0x000fe400078e000a */
[----:B------:R-:W-:Y:S02]  /*6b720*/  IMAD.MOV.U32 R4, RZ, RZ, R11 ;  /* 0x000000ffff047224 */ /* 0x000fe400078e000b */
[----:B------:R-:W4:Y:S01]  /*6b730*/  LDL.LU.64 R10, [R1+0x6638] ;  /* 0x00663800010a7983 */ /* 0x000f220000300a00 */
[----:B------:R-:W4:Y:S03]  /*6b740*/  LDL.LU.64 R8, [R1+0x6630] ;  /* 0x0066300001087983 */ /* 0x000f260000300a00 */
[----:B--2---:R0:W-:Y:S01]  /*6b750*/  STL.64 [R1+0x6610], R6 ;  /* 0x0066100601007387 */ /* 0x0041e20000100a00 */
[----:B------:R4:W-:Y:S03]  /*6b760*/  STL.64 [R1+0x6608], R4 ;  /* 0x0066080401007387 */ /* 0x0009e60000100a00 */
[----:B0-----:R-:W4:Y:S04]  /*6b770*/  LDL R6, [R1+0x8] ;  /* 0x0000080001067983 */ /* 0x001f280000100800 */
[----:B------:R-:W4:Y:S01]  /*6b780*/  LDL R7, [R1+0xc] ;  /* 0x00000c0001077983 */ /* 0x000f220000100800 */
[----:B------:R-:W-:-:S02]  /*6b790*/  IMAD.MOV.U32 R18, RZ, RZ, R13 ;  /* 0x000000ffff127224 */ /* 0x000fc400078e000d */
[----:B------:R-:W-:Y:S01]  /*6b7a0*/  IMAD.MOV.U32 R19, RZ, RZ, R12 ;  /* 0x000000ffff137224 */ /* 0x000fe200078e000c */
[C---:B----4-:R-:W-:Y:S01]  /*6b7b0*/  HMMA.16816.F32 R4, R24.reuse, R6, R8 ;  /* 0x000000061804723c */ /* 0x050fe20000001808 */
[----:B------:R-:W2:Y:S01]  /*6b7c0*/  LDL.LU.64 R10, [R1+0x6628] ;  /* 0x00662800010a7983 */ /* 0x000ea20000300a00 */
[----:B------:R-:W4:Y:S11]  /*6b7d0*/  LDL.LU.64 R8, [R1+0x6620] ;  /* 0x0066200001087983 */ /* 0x000f360000300a00 */
[----:B------:R-:W-:Y:S10]  /*6b7e0*/  @!UPT UIADD3 URZ, URZ, URZ, URZ ;  /* 0x0000003f3f3ff290 */ /* 0x000ff4000fffe03f */
[----:B------:R-:W-:Y:S01]  /*6b7f0*/  STL.64 [R1+0x3e0], R4 ;  /* 0x0003e00401007387 */ /* 0x000fe20000100a00 */
[----:B------:R3:W-:Y:S02]  /*6b800*/  STL.64 [R1+0x3e8], R6 ;  /* 0x0003e80601007387 */ /* 0x0007e40000100a00 */
[----:B---3--:R-:W-:Y:S11]  /*6b810*/  HMMA.16816.F32 R4, R24, R14, R20 ;  /* 0x0000000e1804723c */ /* 0x008ff60000001814 */
[----:B------:R-:W-:Y:S11]  /*6b820*/  @!UPT UIADD3 URZ, URZ, URZ, URZ ;  /* 0x0000003f3f3ff290 */ /* 0x000ff6000fffe03f */
[----:B------:R-:W-:Y:S01]  /*6b830*/  @!UPT UIADD3 URZ, URZ, URZ, URZ ;  /* 0x0000003f3f3ff290 */ /* 0x000fe2000fffe03f */
[----:B------:R-:W-:Y:S01]  /*6b840*/  STL.64 [R1+0x3d0], R4 ;  /* 0x0003d00401007387 */ /* 0x000fe20000100a00 */
[----:B------:R-:W-:Y:S02]  /*6b850*/  STL.64 [R1+0x3d8], R6 ;  /* 0x0003d80601007387 */ /* 0x000fe40000100a00 */
[----:B------:R-:W-:Y:S02]  /*6b860*/  STL.64 [R1+0x6598], R18 ;  /* 0x0065981201007387 */ /* 0x000fe40000100a00 */
[----:B------:R0:W-:Y:S01]  /*6b870*/  STL.64 [R1+0x6518], R14 ;  /* 0x0065180e01007387 */ /* 0x0001e20000100a00 */
[----:B------:R-:W3:Y:S01]  /*6b880*/  LDL.LU R12, [R1+0xf60] ;  /* 0x000f6000010c7983 */ /* 0x000ee20000300800 */
[----:B------:R-:W3:Y:S03]  /*6b890*/  LDL.LU R13, [R1+0xf64] ;  /* 0x000f6400010d7983 */ /* 0x000ee60000300800 */
[----:B0-----:R-:W2:Y:S01]  /*6b8a0*/  LDL.LU R14, [R1+0xf68] ;  /* 0x000f6800010e7983 */ /* 0x001ea20000300800 */
[----:B------:R-:W2:Y:S02]  /*6b8b0*/  LDL.LU R15, [R1+0xf6c] ;  /* 0x000f6c00010f7983 */ /* 0x000ea40000300800 */
[----:B----4-:R-:W-:-:S02]  /*6b8c0*/  IMAD.MOV.U32 R18, RZ, RZ, R8 ;  /* 0x000000ffff127224 */ /* 0x010fc400078e0008 */
[----:B------:R-:W-:Y:S01]  /*6b8d0*/  IMAD.MOV.U32 R19, RZ, RZ, R9 ;  /* 0x000000ffff137224 */ /* 0x000fe200078e0009 */
[----:B------:R-:W4:Y:S01]  /*6b8e0*/  LDL.LU R8, [R1+0x661c] ;  /* 0x00661c0001087983 */ /* 0x000f220000300800 */
[----:B------:R-:W4:Y:S03]  /*6b8f0*/  LDL.LU R9, [R1+0x6618] ;  /* 0x0066180001097983 */ /* 0x000f260000300800 */
        /* <DEDUP_REMOVED lines=9> */
[----:B------:R0:W-:Y:S01]  /*6b990*/  STL.64 [R1+0x65c8], R18 ;  /* 0x0065c81201007387 */ /* 0x0001e20000100a00 */
[----:B------:R-:W2:Y:S02]  /*6b9a0*/  LDL.LU R16, [R1+0xf10] ;  /* 0x000f100001107983 */ /* 0x000ea40000300800 */
[----:B------:R-:W2:Y:S01]  /*6b9b0*/  LDL.LU R17, [R1+0xf14] ;  /* 0x000f140001117983 */ /* 0x000ea20000300800 */
[----:B0-----:R-:W2:Y:S01]  /*6b9c0*/  LDL.LU R18, [R1+0xf18] ;  /* 0x000f180001127983 */ /* 0x001ea20000300800 */
[----:B------:R-:W2:Y:S02]  /*6b9d0*/  LDL.LU R19, [R1+0xf1c] ;  /* 0x000f1c0001137983 */ /* 0x000ea40000300800 */
[----:B------:R-:W3:Y:S02]  /*6b9e0*/  LDL.LU R4, [R1+0xed0] ;  /* 0x000ed00001047983 */ /* 0x000ee40000300800 */
[----:B------:R-:W3:Y:S01]  /*6b9f0*/  LDL.LU R5, [R1+0xed4] ;  /* 0x000ed40001057983 */ /* 0x000ee20000300800 */
[----:B------:R-:W3:Y:S01]  /*6ba00*/  LDL.LU R6, [R1+0xed8] ;  /* 0x000ed80001067983 */ /* 0x000ee20000300800 */
[----:B------:R-:W3:Y:S02]  /*6ba10*/  LDL.LU R7, [R1+0xedc] ;  /* 0x000edc0001077983 */ /* 0x000ee40000300800 */
[----:B------:R-:W3:Y:S02]  /*6ba20*/  LDL.LU R20, [R1+0xee0] ;  /* 0x000ee00001147983 */ /* 0x000ee40000300800 */
[----:B------:R-:W3:Y:S01]  /*6ba30*/  LDL.LU R21, [R1+0xee4] ;  /* 0x000ee40001157983 */ /* 0x000ee20000300800 */
[----:B------:R-:W3:Y:S01]  /*6ba40*/  LDL.LU R22, [R1+0xee8] ;  /* 0x000ee80001167983 */ /* 0x000ee20000300800 */
[----:B------:R-:W3:Y:S03]  /*6ba50*/  LDL.LU R23, [R1+0xeec] ;  /* 0x000eec0001177983 */ /* 0x000ee60000300800 */
[----:B--2---:R0:W-:Y:S01]  /*6ba60*/  STL.64 [R1+0x65d8], R18 ;  /* 0x0065d81201007387 */ /* 0x0041e20000100a00 */
[----:B------:R-:W-:Y:S03]  /*6ba70*/  STL.64 [R1+0x65d0], R16 ;  /* 0x0065d01001007387 */ /* 0x000fe60000100a00 */
[----:B0-----:R-:W2:Y:S04]  /*6ba80*/  LDL.64 R18, [R1+0x158] ;  /* 0x0001580001127983 */ /* 0x001ea80000100a00 */
[----:B--2---:R0:W-:Y:S04]  /*6ba90*/  STL.64 [R1+0x65f0], R18 ;  /* 0x0065f01201007387 */ /* 0x0041e80000100a00 */
[----:B0-----:R-:W2:Y:S01]  /*6baa0*/  LDL.64 R18, [R1+0x38] ;  /* 0x0000380001127983 */ /* 0x001ea20000100a00 */
        /* <DEDUP_REMOVED lines=28> */
[----:B------:R-:W2:Y:S02]  /*6bc70*/  LDL.LU.64 R4, [R1+0x6608] ;  /* 0x0066080001047983 */ /* 0x000ea40000300a00 */
[----:B------:R-:W-:Y:S02]  /*6bc80*/  STL.64 [R1+0x6500], R10 ;  /* 0x0065000a01007387 */ /* 0x000fe40000100a00 */
[----:B----4-:R-:W-:Y:S01]  /*6bc90*/  STL.64 [R1+0x64f8], R8 ;  /* 0x0064f80801007387 */ /* 0x010fe20000100a00 */
[C---:B---3--:R-:W-:Y:S01]  /*6bca0*/  HMMA.16816.F32 R20, R24.reuse, R6, R20 ;  /* 0x000000061814723c */ /* 0x048fe20000001814 */
[----:B------:R-:W-:Y:S07]  /*6bcb0*/  STL.64 [R1+0x6540], R6 ;  /* 0x0065400601007387 */ /* 0x000fee0000100a00 */
        /* <DEDUP_REMOVED lines=15> */
[----:B------:R-:W2:Y:S01]  /*6bdb0*/  LDL.LU.64 R18, [R1+0x65f0] ;  /* 0x0065f00001127983 */ /* 0x000ea20000300a00 */
[----:B------:R-:W-:Y:S02]  /*6bdc0*/  IMAD.MOV.U32 R10, RZ, RZ, R29 ;  /* 0x000000ffff0a7224 */ /* 0x000fe400078e001d */
        /* <DEDUP_REMOVED lines=16> */
[----:B0-----:R-:W2:Y:S01]  /*6bed0*/  LDL.LU.64 R18, [R1+0x65c8] ;  /* 0x0065c80001127983 */ /* 0x001ea20000300a00 */
[----:B------:R0:W-:Y:S02]  /*6bee0*/  STL.64 [R1+0x64c8], R22 ;  /* 0x0064c81601007387 */ /* 0x0001e40000100a00 */
        /* <DEDUP_REMOVED lines=25> */
[C---:B---3--:R-:W-:Y:S01]  /*6c080*/  HMMA.16816.F32 R20, R24.reuse, R10, R20 ;  /* 0x0000000a1814723c */ /* 0x048fe20000001814 */
[----:B------:R-:W3:Y:S11]  /*6c090*/  LDL.LU R8, [R1+0xfc0] ;  /* 0x000fc00001087983 */ /* 0x000ef60000300800 */
[----:B------:R-:W-:Y:S11]  /*6c0a0*/  @!UPT UIADD3 URZ, URZ, URZ, URZ ;  /* 0x0000003f3f3ff290 */ /* 0x000ff6000fffe03f */
[----:B------:R-:W-:Y:S01]  /*6c0b0*/  STL.64 [R1+0x780], R20 ;  /* 0x0007801401007387 */ /* 0x000fe20000100a00 */
[----:B------:R-:W-:Y:S01]  /*6c0c0*/  STL.64 [R1+0x788], R22 ;  /* 0x0007881601007387 */ /* 0x000fe20000100a00 */
[----:B--2---:R-:W-:Y:S11]  /*6c0d0*/  HMMA.16816.F32 R12, R24, R18, R12 ;  /* 0x00000012180c723c */ /* 0x004ff6000000180c */
[----:B------:R-:W-:Y:S11]  /*6c0e0*/  @!UPT UIADD3 URZ, URZ, URZ, URZ ;  /* 0x0000003f3f3ff290 */ /* 0x000ff6000fffe03f */
[----:B------:R-:W-:Y:S01]  /*6c0f0*/  @!UPT UIADD3 URZ, URZ, URZ, URZ ;  /* 0x0000003f3f3ff290 */ /* 0x000fe2000fffe03f */
[----:B------:R0:W-:Y:S01]  /*6c100*/  STL.64 [R1+0x770], R12 ;  /* 0x0007700c01007387 */ /* 0x0001e20000100a00 */
[----:B------:R1:W-:Y:S02]  /*6c110*/  STL.64 [R1+0x778], R14 ;  /* 0x0007780e01007387 */ /* 0x0003e40000100a00 */
[----:B------:R-:W3:Y:S02]  /*6c120*/  LDL.LU R9, [R1+0xfc4] ;  /* 0x000fc40001097983 */ /* 0x000ee40000300800 */
[----:B------:R-:W2:Y:S01]  /*6c130*/  LDL.LU R10, [R1+0xfc8] ;  /* 0x000fc800010a7983 */ /* 0x000ea20000300800 */
[----:B------:R-:W2:Y:S04]  /*6c140*/  LDL.LU R11, [R1+0xfcc] ;  /* 0x000fcc00010b7983 */ /* 0x000ea80000300800 */
[----:B0-----:R-:W4:Y:S01]  /*6c150*/  LDL.LU R12, [R1+0xfb0] ;  /* 0x000fb000010c7983 */ /* 0x001f220000300800 */
[----:B------:R-:W4:Y:S02]  /*6c160*/  LDL.LU R13, [R1+0xfb4] ;  /* 0x000fb400010d7983 */ /* 0x000f240000300800 */
[----:B-1----:R-:W2:Y:S02]  /*6c170*/  LDL.LU R14, [R1+0xfb8] ;  /* 0x000fb800010e7983 */ /* 0x002ea40000300800 */
[----:B------:R-:W2:Y:S01]  /*6c180*/  LDL.LU R15, [R1+0xfbc] ;  /* 0x000fbc00010f7983 */ /* 0x000ea20000300800 */
[----:B------:R-:W3:Y:S04]  /*6c190*/  LDL.64 R18, [R1+0xe8] ;  /* 0x0000e80001127983 */ /* 0x000ee80000100a00 */
[----:B--2---:R0:W-:Y:S01]  /*6c1a0*/  STL.64 [R1+0x6528], R14 ;  /* 0x0065280e01007387 */ /* 0x0041e20000100a00 */
[----:B----4-:R-:W-:Y:S02]  /*6c1b0*/  STL.64 [R1+0x6520], R12 ;  /* 0x0065200c01007387 */ /* 0x010fe40000100a00 */
[----:B0-----:R-:W-:-:S02]  /*6c1c0*/  IMAD.MOV.U32 R15, RZ, RZ, R4 ;  /* 0x000000ffff0f7224 */ /* 0x001fc400078e0004 */
[----:B------:R-:W-:Y:S01]  /*6c1d0*/  IMAD.MOV.U32 R14, RZ, RZ, R5 ;  /* 0x000000ffff0e7224 */ /* 0x000fe200078e0005 */
[----:B------:R-:W2:Y:S01]  /*6c1e0*/  LDL.LU R4, [R1+0xf90] ;  /* 0x000f900001047983 */ /* 0x000ea20000300800 */
[----:B------:R-:W2:Y:S02]  /*6c1f0*/  LDL.LU R5, [R1+0xf94] ;  /* 0x000f940001057983 */ /* 0x000ea40000300800 */
[----:B------:R-:W4:Y:S02]  /*6c200*/  LDL.LU R6, [R1+0xf98] ;  /* 0x000f980001067983 */ /* 0x000f240000300800 */
[----:B------:R-:W4:Y:S02]  /*6c210*/  LDL.LU R7, [R1+0xf9c] ;  /* 0x000f9c0001077983 */ /* 0x000f240000300800 */
        /* <DEDUP_REMOVED lines=12> */
[----:B------:R0:W-:Y:S04]  /*6c2e0*/  STL.64 [R1+0x6538], R14 ;  /* 0x0065380e01007387 */ /* 0x0001e80000100a00 */
[----:B0-----:R-:W4:Y:S01]  /*6c2f0*/  LDL.64 R14, [R1+0x28] ;  /* 0x00002800010e7983 */ /* 0x001f220000100a00 */
[----:B------:R0:W-:Y:S02]  /*6c300*/  STL.64 [R1+0x6510], R10 ;  /* 0x0065100a01007387 */ /* 0x0001e40000100a00 */
[----:B---3--:R1:W-:Y:S01]  /*6c310*/  STL.64 [R1+0x6508], R8 ;  /* 0x0065080801007387 */ /* 0x0083e20000100a00 */
[----:B0-----:R-:W3:Y:S04]  /*6c320*/  LDL.64 R10, [R1+0x8] ;  /* 0x00000800010a7983 */ /* 0x001ee80000100a00 */
[----:B---3--:R0:W-:Y:S01]  /*6c330*/  STL.64 [R1+0x6530], R10 ;  /* 0x0065300a01007387 */ /* 0x0081e20000100a00 */
[----:B-1----:R-:W3:Y:S02]  /*6c340*/  LDL.LU R8, [R1+0xfa0] ;  /* 0x000fa00001087983 */ /* 0x002ee40000300800 */
[----:B------:R-:W3:Y:S01]  /*6c350*/  LDL.LU R9, [R1+0xfa4] ;  /* 0x000fa40001097983 */ /* 0x000ee20000300800 */
[----:B0-----:R-:W3:Y:S01]  /*6c360*/  LDL.LU R10, [R1+0xfa8] ;  /* 0x000fa800010a7983 */ /* 0x001ee20000300800 */
[----:B------:R-:W3:Y:S02]  /*6c370*/  LDL.LU R11, [R1+0xfac] ;  /* 0x000fac00010b7983 */ /* 0x000ee40000300800 */
[----:B------:R-:W3:Y:S02]  /*6c380*/  LDL.LU R20, [R1+0x1000] ;  /* 0x0010000001147983 */ /* 0x000ee40000300800 */
[----:B------:R-:W3:Y:S01]  /*6c390*/  LDL.LU R21, [R1+0x1004] ;  /* 0x0010040001157983 */ /* 0x000ee20000300800 */
[----:B------:R-:W3:Y:S01]  /*6c3a0*/  LDL.LU R22, [R1+0x1008] ;  /* 0x0010080001167983 */ /* 0x000ee20000300800 */
[----:B------:R-:W3:Y:S01]  /*6c3b0*/  LDL.LU R23, [R1+0x100c] ;  /* 0x00100c0001177983 */ /* 0x000ee20000300800 */
[----:B--2---:R-:W-:Y:S02]  /*6c3c0*/  HMMA.16816.F32 R4, R24, R18, R4 ;  /* 0x000000121804723c */ /* 0x004fe40000001804 */
[----:B---3--:R0:W-:Y:S01]  /*6c3d0*/  STL.64 [R1+0x64d8], R22 ;  /* 0x0064d81601007387 */ /* 0x0081e20000100a00 */
[----:B------:R-:W-:Y:S11]  /*6c3e0*/  STL.64 [R1+0x64d0], R20 ;  /* 0x0064d01401007387 */ /* 0x000ff60000100a00 */
[----:B------:R-:W-:Y:S09]  /*6c3f0*/  @!UPT UIADD3 URZ, URZ, URZ, URZ ;  /* 0x0000003f3f3ff290 */ /* 0x000ff2000fffe03f */
[----:B------:R-:W-:Y:S02]  /*6c400*/  STL.64 [R1+0x760], R4 ;  /* 0x0007600401007387 */ /* 0x000fe40000100a00 */
[----:B------:R1:W-:Y:S02]  /*6c410*/  STL.64 [R1+0x768], R6 ;  /* 0x0007680601007387 */ /* 0x0003e40000100a00 */
[----:B0-----:R-:W-:Y:S02]  /*6c420*/  IMAD.MOV.U32 R22, RZ, RZ, R3 ;  /* 0x000000ffff167224 */ /* 0x001fe400078e0003 */
[----:B------:R-:W-:Y:S02]  /*6c430*/  IMAD.MOV.U32 R23, RZ, RZ, R0 ;  /* 0x000000ffff177224 */ /* 0x000fe400078e0000 */
[----:B------:R-:W-:Y:S01]  /*6c440*/  IMAD.MOV.U32 R3, RZ, RZ, R18 ;  /* 0x000000ffff037224 */ /* 0x000fe200078e0012 */
[----:B-1----:R-:W2:Y:S01]  /*6c450*/  LDL.LU.64 R6, [R1+0x6578] ;  /* 0x0065780001067983 */ /* 0x002ea20000300a00 */
[----:B------:R-:W2:Y:S02]  /*6c460*/  LDL.LU.64 R4, [R1+0x6570] ;  /* 0x0065700001047983 */ /* 0x000ea40000300a00 */
[----:B------:R-:W-:-:S02]  /*6c470*/  IMAD.MOV.U32 R0, RZ, RZ, R19 ;  /* 0x000000ffff007224 */ /* 0x000fc400078e0013 */
[----:B------:R-:W2:Y:S02]  /*6c480*/  LDL.LU.64 R18, [R1+0x6568] ;  /* 0x0065680001127983 */ /* 0x000ea40000300a00 */
[----:B--2---:R-:W-:Y:S02]  /*6c490*/  HMMA.16816.F32 R24, R24, R18, R4 ;  /* 0x000000121818723c */ /* 0x004fe40000001804 */
[----:B------:R-:W4:Y:S01]  /*6c4a0*/  LDL.LU.64 R6, [R1+0x6560] ;  /* 0x0065600001067983 */ /* 0x000f220000300a00 */
[----:B------:R-:W4:Y:S02]  /*6c4b0*/  LDL.LU.64 R4, [R1+0x6558] ;  /* 0x0065580001047983 */ /* 0x000f240000300a00 */
[----:B------:R-:W-:Y:S02]  /*6c4c0*/  IMAD.MOV.U32 R21, RZ, RZ, R18 ;  /* 0x000000ffff157224 */ /* 0x000fe400078e0012 */
[----:B------:R-:W-:Y:S11]  /*6c4d0*/  IMAD.MOV.U32 R20, RZ, RZ, R19 ;  /* 0x000000ffff147224 */ /* 0x000ff600078e0013 */
[----:B------:R-:W-:Y:S05]  /*6c4e0*/  @!UPT UIADD3 URZ, URZ, URZ, URZ ;  /* 0x0000003f3f3ff290 */ /* 0x000fea000fffe03f */
[----:B------:R-:W-:Y:S01]  /*6c4f0*/  STL.64 [R1+0x3a0], R24 ;  /* 0x0003a01801007387 */ /* 0x000fe20000100a00 */
[----:B------:R-:W-:Y:S02]  /*6c500*/  STL.64 [R1+0x3a8], R26 ;  /* 0x0003a81a01007387 */ /* 0x000fe40000100a00 */
[----:B------:R-:W4:Y:S02]  /*6c510*/  LDL.LU.64 R18, [R1+0x6550] ;  /* 0x0065500001127983 */ /* 0x000f240000300a00 */
[----:B------:R-:W4:Y:S01]  /*6c520*/  LDL.LU.64 R16, [R1+0x6548] ;  /* 0x0065480001107983 */ /* 0x000f220000300a00 */
[----:B------:R-:W-:Y:S01]  /*6c530*/  STL.64 [R1+0x64f0], R22 ;  /* 0x0064f01601007387 */ /* 0x000fe20000100a00 */
        /* <DEDUP_REMOVED lines=9> */
[C---:B----4-:R-:W-:Y:S11]  /*6c5d0*/  HMMA.16816.F32 R4, R16.reuse, R14, R4 ;  /* 0x0000000e1004723c */ /* 0x050ff60000001804 */
        /* <DEDUP_REMOVED lines=30> */
[----:B0-----:R-:W2:Y:S01]  /*6c7c0*/  LDL.LU.64 R10, [R1+0x6500] ;  /* 0x00650000010a7983 */ /* 0x001ea20000300a00 */
[----:B------:R-:W4:Y:S02]  /*6c7d0*/  LDL.LU.64 R8, [R1+0x64f8] ;  /* 0x0064f80001087983 */ /* 0x000f240000300a00 */
[----:B------:R-:W-:Y:S02]  /*6c7e0*/  STL.64 [R1+0x63e8], R14 ;  /* 0x0063e80e01007387 */ /* 0x000fe40000100a00 */
[----:B------:R0:W-:Y:S02]  /*6c7f0*/  STL.64 [R1+0x64e0], R12 ;  /* 0x0064e00c01007387 */ /* 0x0001e40000100a00 */
[----:B0-----:R-:W4:Y:S01]  /*6c800*/  LDL.LU R12, [R1+0xff0] ;  /* 0x000ff000010c7983 */ /* 0x001f220000300800 */
[----:B------:R-:W4:Y:S02]  /*6c810*/  LDL.LU R13, [R1+0xff4] ;  /* 0x000ff400010d7983 */ /* 0x000f240000300800 */
[----:B------:R-:W4:Y:S02]  /*6c820*/  LDL.LU R14, [R1+0xff8] ;  /* 0x000ff800010e7983 */ /* 0x000f240000300800 */
[----:B------:R-:W4:Y:S01]  /*6c830*/  LDL.LU R15, [R1+0xffc] ;  /* 0x000ffc00010f7983 */ /* 0x000f220000300800 */
[C---:B---3--:R-:W-:Y:S08]  /*6c840*/  HMMA.16816.F32 R24, R16.reuse, R6, R24 ;  /* 0x000000061018723c */ /* 0x048ff00000001818 */
[----:B--2---:R-:W-:Y:S11]  /*6c850*/  HMMA.16816.F32 R20, R16, R10, R20 ;  /* 0x0000000a1014723c */ /* 0x004ff60000001814 */
[----:B------:R-:W-:Y:S11]  /*6c860*/  @!UPT UIADD3 URZ, URZ, URZ, URZ ;  /* 0x0000003f3f3ff290 */ /* 0x000ff6000fffe03f */
[----:B------:R-:W-:Y:S01]  /*6c870*/  @!UPT UIADD3 URZ, URZ, URZ, URZ ;  /* 0x0000003f3f3ff290 */ /* 0x000fe2000fffe03f */
[----:B------:R-:W-:Y:S01]  /*6c880*/  STL.64 [R1+0x350], R20 ;  /* 0x0003501401007387 */ /* 0x000fe20000100a00 */
[----:B------:R0:W-:Y:S03]  /*6c890*/  STL.64 [R1+0x358], R22 ;  /* 0x0003581601007387 */ /* 0x0001e60000100a00 */
[----:B0-----:R-:W2:Y:S01]  /*6c8a0*/  LDL.LU.64 R22, [R1+0x64f0] ;  /* 0x0064f00001167983 */ /* 0x001ea20000300a00 */
[----:B------:R-:W3:Y:S02]  /*6c8b0*/  LDL.LU.64 R20, [R1+0x64e8] ;  /* 0x0064e80001147983 */ /* 0x000ee40000300a00 */
[----:B------:R-:W-:Y:S02]  /*6c8c0*/  STL.64 [R1+0x63e0], R10 ;  /* 0x0063e00a01007387 */ /* 0x000fe40000100a00 */
[----:B----4-:R0:W-:Y:S02]  /*6c8d0*/  STL.64 [R1+0x63d8], R8 ;  /* 0x0063d80801007387 */ /* 0x0101e40000100a00 */
[----:B0-----:R-:W4:Y:S01]  /*6c8e0*/  LDL.LU R8, [R1+0x1010] ;  /* 0x0010100001087983 */ /* 0x001f220000300800 */
[----:B------:R-:W4:Y:S02]  /*6c8f0*/  LDL.LU R9, [R1+0x1014] ;  /* 0x0010140001097983 */ /* 0x000f240000300800 */
[----:B------:R-:W4:Y:S02]  /*6c900*/  LDL.LU R10, [R1+0x1018] ;  /* 0x00101800010a7983 */ /* 0x000f240000300800 */
[----:B------:R-:W4:Y:S01]  /*6c910*/  LDL.LU R11, [R1+0x101c] ;  /* 0x00101c00010b7983 */ /* 0x000f220000300800 */
[----:B------:R-:W-:Y:S01]  /*6c920*/  STL.64 [R1+0x64c0], R6 ;  /* 0x0064c00601007387 */ /* 0x000fe20000100a00 */
[----:B------:R-:W-:Y:S02]  /*6c930*/  STL.64 [R1+0x340], R24 ;  /* 0x0003401801007387 */ /* 0x000fe40000100a00 */
[----:B------:R-:W-:Y:S02]  /*6c940*/  STL.64 [R1+0x348], R26 ;  /* 0x0003481a01007387 */ /* 0x000fe40000100a00 */
[----:B------:R-:W0:Y:S04]  /*6c950*/  LDSM.16.MT88.4 R24, [R2+0xc180] ;  /* 0x00c180000218783b */ /* 0x000e280000004200 */
[----:B------:R-:W-:Y:S04]  /*6c960*/  STL [R1+0x63c8], R2 ;  /* 0x0063c80201007387 */ /* 0x000fe80000100800 */
[----:B0-----:R3:W-:Y:S01]  /*6c970*/  STL.64 [R1+0x62f8], R26 ;  /* 0x0062f81a01007387 */ /* 0x0017e20000100a00 */
[----:B------:R-:W-:Y:S02]  /*6c980*/  STL.64 [R1+0x62f0], R24 ;  /* 0x0062f01801007387 */ /* 0x000fe40000100a00 */
[----:B---3--:R-:W-:-:S02]  /*6c990*/  IMAD.MOV.U32 R26, RZ, RZ, R21 ;  /* 0x000000ffff1a7224 */ /* 0x008fc400078e0015 */
[----:B------:R-:W-:Y:S02]  /*6c9a0*/  IMAD.MOV.U32 R27, RZ, RZ, R20 ;  /* 0x000000ffff1b7224 */ /* 0x000fe400078e0014 */
[----:B--2---:R-:W-:Y:S03]  /*6c9b0*/  HMMA.16816.F32 R20, R16, R22, R12 ;  /* 0x000000161014723c */ /* 0x004fe6000000180c */
[----:B------:R-:W-:Y:S01]  /*6c9c0*/  STL.64 [R1+0x64a8], R26 ;  /* 0x0064a81a01007387 */ /* 0x000fe20000100a00 */
[----:B------:R-:W2:Y:S11]  /*6c9d0*/  LDL.LU.64 R12, [R1+0x64e0] ;  /* 0x0064e000010c7983 */ /* 0x000eb60000300a00 */
[----:B------:R-:W-:Y:S08]  /*6c9e0*/  @!UPT UIADD3 URZ, URZ, URZ, URZ ;  /* 0x0000003f3f3ff290 */ /* 0x000ff0000fffe03f */
[----:B------:R-:W-:Y:S01]  /*6c9f0*/  STL.64 [R1+0x750], R20 ;  /* 0x0007501401007387 */ /* 0x000fe20000100a00 */
[----:B------:R0:W-:Y:S03]  /*6ca00*/  STL.64 [R1+0x758], R22 ;  /* 0x0007581601007387 */ /* 0x0001e60000100a00 */
[----:B0-----:R-:W3:Y:S01]  /*6ca10*/  LDL.LU.64 R22, [R1+0x64d8] ;  /* 0x0064d80001167983 */ /* 0x001ee20000300a00 */
[----:B------:R-:W3:Y:S02]  /*6ca20*/  LDL.LU.64 R20, [R1+0x64d0] ;  /* 0x0064d00001147983 */ /* 0x000ee40000300a00 */
[----:B------:R-:W-:Y:S02]  /*6ca30*/  IMAD.MOV.U32 R26, RZ, RZ, R29 ;  /* 0x000000ffff1a7224 */ /* 0x000fe400078e001d */
[----:B------:R-:W-:-:S07]  /*6ca40*/  IMAD.MOV.U32 R27, RZ, RZ, R28 ;  /* 0x000000ffff1b7224 */ /* 0x000fce00078e001c */
[C---:B---3--:R-:W-:Y:S01]  /*6ca50*/  HMMA.16816.F32 R24, R16.reuse, R26, R20 ;  /* 0x0000001a1018723c */ /* 0x048fe20000001814 */
[----:B------:R-:W4:Y:S01]  /*6ca60*/  LDL.LU.64 R22, [R1+0x64c8] ;  /* 0x0064c80001167983 */ /* 0x000f220000300a00 */
[----:B--2---:R-:W-:Y:S02]  /*6ca70*/  IMAD.MOV.U32 R14, RZ, RZ, R13 ;  /* 0x000000ffff0e7224 */ /* 0x004fe400078e000d */
[----:B------:R-:W-:Y:S11]  /*6ca80*/  IMAD.MOV.U32 R15, RZ, RZ, R12 ;  /* 0x000000ffff0f7224 */ /* 0x000ff600078e000c */
[----:B------:R-:W-:Y:S08]  /*6ca90*/  @!UPT UIADD3 URZ, URZ, URZ, URZ ;  /* 0x0000003f3f3ff290 */ /* 0x000ff0000fffe03f */
[----:B------:R-:W-:Y:S01]  /*6caa0*/  STL.64 [R1+0x740], R24 ;  /* 0x0007401801007387 */ /* 0x000fe20000100a00 */
[----:B------:R-:W-:Y:S01]  /*6cab0*/  STL.64 [R1+0x748], R26 ;  /* 0x0007481a01007387 */ /* 0x000fe20000100a00 */
[----:B----4-:R-:W-:Y:S11]  /*6cac0*/  HMMA.16816.F32 R8, R16, R22, R8 ;  /* 0x000000161008723c */ /* 0x010ff60000001808 */
[----:B------:R-:W-:Y:S11]  /*6cad0*/  @!UPT UIADD3 URZ, URZ, URZ, URZ ;  /* 0x0000003f3f3ff290 */ /* 0x000ff6000fffe03f */
[----:B------:R-:W-:Y:S01]  /*6cae0*/  @!UPT UIADD3 URZ, URZ, URZ, URZ ;  /* 0x0000003f3f3ff290 */ /* 0x000fe2000fffe03f */
[----:B------:R0:W-:Y:S01]  /*6caf0*/  STL.64 [R1+0x730], R8 ;  /* 0x0007300801007387 */ /* 0x0001e20000100a00 */
[----:B------:R1:W-:Y:S02]  /*6cb00*/  STL.64 [R1+0x738], R10 ;  /* 0x0007380a01007387 */ /* 0x0003e40000100a00 */
[----:B------:R2:W-:Y:S01]  /*6cb10*/  STL.64 [R1+0x6400], R14 ;  /* 0x0064000e01007387 */ /* 0x0005e20000100a00 */
[----:B0-----:R-:W3:Y:S01]  /*6cb20*/  LDL.LU R8, [R1+0x10c0] ;  /* 0x0010c00001087983 */ /* 0x001ee20000300800 */
[----:B------:R-:W3:Y:S02]  /*6cb30*/  LDL.LU R9, [R1+0x10c4] ;  /* 0x0010c40001097983 */ /* 0x000ee40000300800 */
[----:B-1----:R-:W4:Y:S02]  /*6cb40*/  LDL.LU R10, [R1+0x10c8] ;  /* 0x0010c800010a7983 */ /* 0x002f240000300800 */
[----:B------:R-:W4:Y:S01]  /*6cb50*/  LDL.LU R11, [R1+0x10cc] ;  /* 0x0010cc00010b7983 */ /* 0x000f220000300800 */
[----:B--2---:R-:W2:Y:S04]  /*6cb60*/  LDL.64 R14, [R1+0x18] ;  /* 0x00001800010e7983 */ /* 0x004ea80000100a00 */
[----:B--2---:R0:W-:Y:S01]  /*6cb70*/  STL.64 [R1+0x6418], R14 ;  /* 0x0064180e01007387 */ /* 0x0041e20000100a00 */
[----:B----4-:R-:W-:Y:S02]  /*6cb80*/  STL.64 [R1+0x63f8], R10 ;  /* 0x0063f80a01007387 */ /* 0x010fe40000100a00 */
[----:B---3--:R1:W-:Y:S02]  /*6cb90*/  STL.64 [R1+0x63f0], R8 ;  /* 0x0063f00801007387 */ /* 0x0083e40000100a00 */
[----:B0-----:R-:W-:-:S02]  /*6cba0*/  IMAD.MOV.U32 R14, RZ, RZ, R5 ;  /* 0x000000ffff0e7224 */ /* 0x001fc400078e0005 */
[----:B------:R-:W-:Y:S01]  /*6cbb0*/  IMAD.MOV.U32 R15, RZ, RZ, R4 ;  /* 0x000000ffff0f7224 */ /* 0x000fe200078e0004 */
[----:B-1----:R-:W2:Y:S01]  /*6cbc0*/  LDL.LU R8, [R1+0x10b0] ;  /* 0x0010b00001087983 */ /* 0x002ea20000300800 */
[----:B------:R-:W2:Y:S02]  /*6cbd0*/  LDL.LU R9, [R1+0x10b4] ;  /* 0x0010b40001097983 */ /* 0x000ea40000300800 */
[----:B------:R-:W3:Y:S02]  /*6cbe0*/  LDL.LU R10, [R1+0x10b8] ;  /* 0x0010b800010a7983 */ /* 0x000ee40000300800 */
[----:B------:R-:W3:Y:S01]  /*6cbf0*/  LDL.LU R11, [R1+0x10bc] ;  /* 0x0010bc00010b7983 */ /* 0x000ee20000300800 */
[----:B------:R0:W-:Y:S01]  /*6cc00*/  STL.64 [R1+0x6440], R14 ;  /* 0x0064400e01007387 */ /* 0x0001e20000100a00 */
[----:B------:R-:W4:Y:S02]  /*6cc10*/  LDL.LU R20, [R1+0x1070] ;  /* 0x0010700001147983 */ /* 0x000f240000300800 */
[----:B------:R-:W4:Y:S02]  /*6cc20*/  LDL.LU R21, [R1+0x1074] ;  /* 0x0010740001157983 */ /* 0x000f240000300800 */
[----:B------:R-:W2:Y:S01]  /*6cc30*/  LDL.LU R22, [R1+0x1078] ;  /* 0x0010780001167983 */ /* 0x000ea20000300800 */
[----:B------:R-:W2:Y:S01]  /*6cc40*/  LDL.LU R23, [R1+0x107c] ;  /* 0x00107c0001177983 */ /* 0x000ea20000300800 */
[----:B0-----:R-:W-:-:S02]  /*6cc50*/  IMAD.MOV.U32 R14, RZ, RZ, R3 ;  /* 0x000000ffff0e7224 */ /* 0x001fc400078e0003 */
[----:B------:R-:W-:Y:S01]  /*6cc60*/  IMAD.MOV.U32 R15, RZ, RZ, R0 ;  /* 0x000000ffff0f7224 */ /* 0x000fe200078e0000 */
[----:B--2---:R-:W-:Y:S01]  /*6cc70*/  STL.64 [R1+0x6450], R22 ;  /* 0x0064501601007387 */ /* 0x004fe20000100a00 */
[----:B----4-:R-:W-:Y:S03]  /*6cc80*/  STL.64 [R1+0x6448], R20 ;  /* 0x0064481401007387 */ /* 0x010fe60000100a00 */
        /* <DEDUP_REMOVED lines=8> */
[----:B------:R-:W2:Y:S02]  /*6cd10*/  LDL.LU R25, [R1+0x1034] ;  /* 0x0010340001197983 */ /* 0x000ea40000300800 */
[----:B------:R-:W2:Y:S01]  /*6cd20*/  LDL.LU R26, [R1+0x1038] ;  /* 0x00103800011a7983 */ /* 0x000ea20000300800 */
[----:B------:R-:W2:Y:S01]  /*6cd30*/  LDL.LU R27, [R1+0x103c] ;  /* 0x00103c00011b7983 */ /* 0x000ea20000300800 */
[----:B------:R-:W3:Y:S02]  /*6cd40*/  LDL.LU R4, [R1+0x1020] ;  /* 0x0010200001047983 */ /* 0x000ee40000300800 */
[----:B------:R-:W3:Y:S02]  /*6cd50*/  LDL.LU R5, [R1+0x1024] ;  /* 0x0010240001057983 */ /* 0x000ee40000300800 */
[----:B------:R-:W3:Y:S01]  /*6cd60*/  LDL.LU R6, [R1+0x1028] ;  /* 0x0010280001067983 */ /* 0x000ee20000300800 */
[----:B------:R-:W3:Y:S04]  /*6cd70*/  LDL.LU R7, [R1+0x102c] ;  /* 0x00102c0001077983 */ /* 0x000ee80000300800 */
[----:B--2---:R1:W-:Y:S01]  /*6cd80*/  STL.64 [R1+0x64b8], R26 ;  /* 0x0064b81a01007387 */ /* 0x0043e20000100a00 */
[----:B------:R-:W-:Y:S02]  /*6cd90*/  STL.64 [R1+0x64b0], R24 ;  /* 0x0064b01801007387 */ /* 0x000fe40000100a00 */
[----:B0-----:R-:W2:Y:S01]  /*6cda0*/  LDL.64 R14, [R1+0x108] ;  /* 0x00010800010e7983 */ /* 0x001ea20000100a00 */
[----:B-1----:R-:W3:Y:S04]  /*6cdb0*/  LDL.64 R26, [R1+0x138] ;  /* 0x00013800011a7983 */ /* 0x002ee80000100a00 */
[----:B--2---:R0:W-:Y:S04]  /*6cdc0*/  STL.64 [R1+0x6488], R14 ;  /* 0x0064880e01007387 */ /* 0x0041e80000100a00 */
[----:B0-----:R-:W2:Y:S04]  /*6cdd0*/  LDL.64 R14, [R1+0x118] ;  /* 0x00011800010e7983 */ /* 0x001ea80000100a00 */
[----:B--2---:R0:W-:Y:S04]  /*6cde0*/  STL.64 [R1+0x64a0], R14 ;  /* 0x0064a00e01007387 */ /* 0x0041e80000100a00 */
[----:B0-----:R-:W2:Y:S01]  /*6cdf0*/  LDL.64 R14, [R1+0x128] ;  /* 0x00012800010e7983 */ /* 0x001ea20000100a00 */
[----:B----4-:R-:W-:Y:S02]  /*6ce00*/  STL.64 [R1+0x6468], R22 ;  /* 0x0064681601007387 */ /* 0x010fe40000100a00 */
        /* <DEDUP_REMOVED lines=31> */
[----:B------:R0:W-:Y:S01]  /*6d000*/  STL.64 [R1+0x720], R4 ;  /* 0x0007200401007387 */ /* 0x0001e20000100a00 */
[----:B------:R1:W-:Y:S02]  /*6d010*/  STL.64 [R1+0x728], R6 ;  /* 0x0007280601007387 */ /* 0x0003e40000100a00 */
[----:B0-----:R-:W-:Y:S01]  /*6d020*/  IMAD.MOV.U32 R4, RZ, RZ, R26 ;  /* 0x000000ffff047224 */ /* 0x001fe200078e001a */
[----:B-1----:R-:W4:Y:S01]  /*6d030*/  LDL.LU.64 R6, [R1+0x64c0] ;  /* 0x0064c00001067983 */ /* 0x002f220000300a00 */
[----:B------:R-:W2:Y:S02]  /*6d040*/  LDL.LU.64 R26, [R1+0x64b8] ;  /* 0x0064b800011a7983 */ /* 0x000ea40000300a00 */
[----:B------:R-:W2:Y:S02]  /*6d050*/  LDL.LU.64 R24, [R1+0x64b0] ;  /* 0x0064b00001187983 */ /* 0x000ea40000300a00 */
[----:B------:R-:W-:Y:S01]  /*6d060*/  STL [R1+0x63d0], R3 ;  /* 0x0063d00301007387 */ /* 0x000fe20000100800 */
[----:B------:R-:W-:Y:S01]  /*6d070*/  STL [R1+0x63cc], R4 ;  /* 0x0063cc0401007387 */ /* 0x000fe20000100800 */
        /* <DEDUP_REMOVED lines=8> */
[----:B------:R-:W2:Y:S03]  /*6d100*/  LDL.LU.64 R14, [R1+0x64a0] ;  /* 0x0064a000010e7983 */ /* 0x000ea60000300a00 */
        /* <DEDUP_REMOVED lines=34> */
[----:B0-----:R-:W3:Y:S01]  /*6d330*/  LDL.LU.64 R14, [R1+0x6440] ;  /* 0x00644000010e7983 */ /* 0x001ee20000300a00 */
[----:B--2---:R-:W-:Y:S03]  /*6d340*/  HMMA.16816.F32 R16, R16, R26, R20 ;  /* 0x0000001a1010723c */ /* 0x004fe60000001814 */
[----:B------:R-:W3:Y:S01]  /*6d350*/  LDL.LU.64 R22, [R1+0x6438] ;  /* 0x0064380001167983 */ /* 0x000ee20000300a00 */
[----:B------:R-:W3:Y:S11]  /*6d360*/  LDL.LU.64 R20, [R1+0x6430] ;  /* 0x0064300001147983 */ /* 0x000ef60000300a00 */
[----:B------:R-:W-:Y:S08]  /*6d370*/  @!UPT UIADD3 URZ, URZ, URZ, URZ ;  /* 0x0000003f3f3ff290 */ /* 0x000ff0000fffe03f */
        /* <DEDUP_REMOVED lines=8> */
[----:B------:R-:W2:Y:S01]  /*6d400*/  LDL.LU.64 R10, [R1+0x6428] ;  /* 0x00642800010a7983 */ /* 0x000ea20000300a00 */
[----:B------:R-:W2:Y:S11]  /*6d410*/  LDL.LU.64 R8, [R1+0x6420] ;  /* 0x0064200001087983 */ /* 0x000eb60000300a00 */
[----:B------:R-:W-:Y:S08]  /*6d420*/  @!UPT UIADD3 URZ, URZ, URZ, URZ ;  /* 0x0000003f3f3ff290 */ /* 0x000ff0000fffe03f */
        /* <DEDUP_REMOVED lines=25> */
[----:B------:R-:W3:Y:S02]  /*6d5c0*/  LDL.LU.64 R8, [R1+0x63d8] ;  /* 0x0063d80001087983 */ /* 0x000ee40000300a00 */
[----:B------:R0:W-:Y:S02]  /*6d5d0*/  STL.64 [R1+0x62d0], R14 ;  /* 0x0062d00e01007387 */ /* 0x0001e40000100a00 */
[----:B------:R-:W4:Y:S01]  /*6d5e0*/  LDL.LU R12, [R1+0x10d0] ;  /* 0x0010d000010c7983 */ /* 0x000f220000300800 */
[----:B------:R-:W4:Y:S04]  /*6d5f0*/  LDL.LU R13, [R1+0x10d4] ;  /* 0x0010d400010d7983 */ /* 0x000f280000300800 */
[----:B0-----:R-:W4:Y:S01]  /*6d600*/  LDL.LU R14, [R1+0x10d8] ;  /* 0x0010d800010e7983 */ /* 0x001f220000300800 */
[----:B------:R-:W4:Y:S03]  /*6d610*/  LDL.LU R15, [R1+0x10dc] ;  /* 0x0010dc00010f7983 */ /* 0x000f260000300800 */
[----:B--2---:R-:W-:Y:S01]  /*6d620*/  STL.64 [R1+0x62c8], R10 ;  /* 0x0062c80a01007387 */ /* 0x004fe20000100a00 */
[----:B---3--:R0:W-:Y:S01]  /*6d630*/  STL.64 [R1+0x62c0], R8 ;  /* 0x0062c00801007387 */ /* 0x0081e20000100a00 */
[C---:B----4-:R-:W-:Y:S08]  /*6d640*/  HMMA.16816.F32 R12, R20.reuse, R10, R12 ;  /* 0x0000000a140c723c */ /* 0x050ff0000000180c */
[----:B0-----:R-:W-:Y:S11]  /*6d650*/  HMMA.16816.F32 R8, R20, R6, R16 ;  /* 0x000000061408723c */ /* 0x001ff60000001810 */
[----:B------:R-:W-:Y:S04]  /*6d660*/  @!UPT UIADD3 URZ, URZ, URZ, URZ ;  /* 0x0000003f3f3ff290 */ /* 0x000fe8000fffe03f */
[----:B------:R0:W-:Y:S01]  /*6d670*/  STL.64 [R1+0x2e0], R12 ;  /* 0x0002e00c01007387 */ /* 0x0001e20000100a00 */
[----:B------:R1:W-:Y:S03]  /*6d680*/  STL.64 [R1+0x2e8], R14 ;  /* 0x0002e80e01007387 */ /* 0x0003e60000100a00 */
[----:B0-----:R-:W2:Y:S04]  /*6d690*/  LDL.LU R12, [R1+0x13f0] ;  /* 0x0013f000010c7983 */ /* 0x001ea80000300800 */
[----:B------:R-:W-:Y:S02]  /*6d6a0*/  STL.64 [R1+0x2d0], R8 ;  /* 0x0002d00801007387 */ /* 0x000fe40000100a00 */
[----:B------:R-:W-:Y:S02]  /*6d6b0*/  STL.64 [R1+0x2d8], R10 ;  /* 0x0002d80a01007387 */ /* 0x000fe40000100a00 */
[----:B------:R-:W2:Y:S01]  /*6d6c0*/  LDL.LU R13, [R1+0x13f4] ;  /* 0x0013f400010d7983 */ /* 0x000ea20000300800 */
[----:B-1----:R-:W3:Y:S01]  /*6d6d0*/  LDL.LU R14, [R1+0x13f8] ;  /* 0x0013f800010e7983 */ /* 0x002ee20000300800 */
[----:B------:R-:W3:Y:S02]  /*6d6e0*/  LDL.LU R15, [R1+0x13fc] ;  /* 0x0013fc00010f7983 */ /* 0x000ee40000300800 */
[----:B------:R-:W4:Y:S02]  /*6d6f0*/  LDL.64 R26, [R1+0xe8] ;  /* 0x0000e800011a7983 */ /* 0x000f240000100a00 */
[----:B----4-:R-:W-:Y:S01]  /*6d700*/  STL.64 [R1+0x6328], R26 ;  /* 0x0063281a01007387 */ /* 0x010fe20000100a00 */
[----:B---3--:R-:W-:Y:S02]  /*6d710*/  STL.64 [R1+0x62e8], R14 ;  /* 0x0062e80e01007387 */ /* 0x008fe40000100a00 */
[----:B--2---:R0:W-:Y:S02]  /*6d720*/  STL.64 [R1+0x62e0], R12 ;  /* 0x0062e00c01007387 */ /* 0x0041e40000100a00 */
        /* <DEDUP_REMOVED lines=22> */
[----:B----4-:R-:W1:Y:S04]  /*6d890*/  LDSM.16.MT88.4 R16, [R2+0xc200] ;  /* 0x00c200000210783b */ /* 0x010e680000004200 */
        /* <DEDUP_REMOVED lines=31> */
[----:B0-----:R-:W2:Y:S04]  /*6da90*/  LDL.64 R10, [R1+0x158] ;  /* 0x00015800010a7983 */ /* 0x001ea80000100a00 */
[----:B--2---:R0:W-:Y:S01]  /*6daa0*/  STL.64 [R1+0x63c0], R10 ;  /* 0x0063c00a01007387 */ /* 0x0041e20000100a00 */
[----:B------:R-:W2:Y:S03]  /*6dab0*/  LDL.64 R26, [R1+0x148] ;  /* 0x00014800011a7983 */ /* 0x000ea60000100a00 */
[----:B0-----:R-:W4:Y:S04]  /*6dac0*/  LDL.64 R10, [R1+0x38] ;  /* 0x00003800010a7983 */ /* 0x001f280000100a00 */
        /* <DEDUP_REMOVED lines=23> */
[----:B------:R0:W-:Y:S01]  /*6dc40*/  STL.64 [R1+0x62b8], R6 ;  /* 0x0062b80601007387 */ /* 0x0001e20000100a00 */
[----:B------:R-:W4:Y:S02]  /*6dc50*/  LDL.LU R4, [R1+0x10f0] ;  /* 0x0010f00001047983 */ /* 0x000f240000300800 */
[----:B------:R-:W4:Y:S01]  /*6dc60*/  LDL.LU R5, [R1+0x10f4] ;  /* 0x0010f40001057983 */ /* 0x000f220000300800 */
[----:B0-----:R-:W4:Y:S01]  /*6dc70*/  LDL.LU R6, [R1+0x10f8] ;  /* 0x0010f80001067983 */ /* 0x001f220000300800 */
[----:B------:R-:W4:Y:S02]  /*6dc80*/  LDL.LU R7, [R1+0x10fc] ;  /* 0x0010fc0001077983 */ /* 0x000f240000300800 */
[----:B-1----:R-:W-:Y:S02]  /*6dc90*/  STL.64 [R1+0x61e8], R18 ;  /* 0x0061e81201007387 */ /* 0x002fe40000100a00 */
[----:B------:R0:W-:Y:S02]  /*6dca0*/  STL.64 [R1+0x61e0], R16 ;  /* 0x0061e01001007387 */ /* 0x0001e40000100a00 */
[----:B0-----:R-:W3:Y:S01]  /*6dcb0*/  LDL.LU R16, [R1+0x13e0] ;  /* 0x0013e00001107983 */ /* 0x001ee20000300800 */
        /* <DEDUP_REMOVED lines=24> */
[----:B------:R-:W-:Y:S02]  /*6de40*/  STL.64 [R1+0x6a8], R10 ;  /* 0x0006a80a01007387 */ /* 0x000fe40000100a00 */
[----:B0-----:R-:W-:Y:S02]  /*6de50*/  IMAD.MOV.U32 R9, RZ, RZ, R26 ;  /* 0x000000ffff097224 */ /* 0x001fe400078e001a */
        /* <DEDUP_REMOVED lines=47> */
[----:B------:R-:W2:Y:S01]  /*6e150*/  LDL.LU.64 R14, [R1+0x6308] ;  /* 0x00630800010e7983 */ /* 0x000ea20000300a00 */
[----:B------:R-:W2:Y:S02]  /*6e160*/  LDL.LU.64 R12, [R1+0x6300] ;  /* 0x00630000010c7983 */ /* 0x000ea40000300a00 */
[----:B------:R-:W2:Y:S02]  /*6e170*/  LDL.LU.64 R26, [R1+0x62f8] ;  /* 0x0062f800011a7983 */ /* 0x000ea40000300a00 */
[----:B------:R-:W2:Y:S11]  /*6e180*/  LDL.LU.64 R24, [R1+0x62f0] ;  /* 0x0062f00001187983 */ /* 0x000eb60000300a00 */
[----:B------:R-:W-:Y:S06]  /*6e190*/  @!UPT UIADD3 URZ, URZ, URZ, URZ ;  /* 0x0000003f3f3ff290 */ /* 0x000fec000fffe03f */
[----:B------:R-:W-:Y:S01]  /*6e1a0*/  STL.64 [R1+0x2c0], R20 ;  /* 0x0002c01401007387 */ /* 0x000fe20000100a00 */
[----:B------:R0:W-:Y:S03]  /*6e1b0*/  STL.64 [R1+0x2c8], R22 ;  /* 0x0002c81601007387 */ /* 0x0001e60000100a00 */
[----:B0-----:R-:W4:Y:S04]  /*6e1c0*/  LDL.64 R22, [R1+0xf8] ;  /* 0x0000f80001167983 */ /* 0x001f280000100a00 */
[----:B----4-:R0:W-:Y:S04]  /*6e1d0*/  STL.64 [R1+0x6210], R22 ;  /* 0x0062101601007387 */ /* 0x0101e80000100a00 */
[----:B0-----:R-:W2:Y:S04]  /*6e1e0*/  LDL R22, [R1+0x28] ;  /* 0x0000280001167983 */ /* 0x001ea80000100800 */
[----:B------:R-:W2:Y:S02]  /*6e1f0*/  LDL R23, [R1+0x2c] ;  /* 0x00002c0001177983 */ /* 0x000ea40000100800 */
[----:B--2---:R-:W-:Y:S02]  /*6e200*/  HMMA.16816.F32 R20, R24, R22, R12 ;  /* 0x000000161814723c */ /* 0x004fe4000000180c */
[----:B------:R-:W2:Y:S01]  /*6e210*/  LDL.LU.64 R14, [R1+0x62e8] ;  /* 0x0062e800010e7983 */ /* 0x000ea20000300a00 */
[----:B------:R-:W2:Y:S11]  /*6e220*/  LDL.LU.64 R12, [R1+0x62e0] ;  /* 0x0062e000010c7983 */ /* 0x000eb60000300a00 */
[----:B------:R-:W-:Y:S09]  /*6e230*/  @!UPT UIADD3 URZ, URZ, URZ, URZ ;  /* 0x0000003f3f3ff290 */ /* 0x000ff2000fffe03f */
[----:B------:R-:W-:Y:S01]  /*6e240*/  STL.64 [R1+0x630], R20 ;  /* 0x0006301401007387 */ /* 0x000fe20000100a00 */
[----:B------:R0:W-:Y:S03]  /*6e250*/  STL.64 [R1+0x638], R22 ;  /* 0x0006381601007387 */ /* 0x0001e60000100a00 */
[----:B0-----:R-:W4:Y:S04]  /*6e260*/  LDL.64 R22, [R1+0x108] ;  /* 0x0001080001167983 */ /* 0x001f280000100a00 */
[----:B----4-:R0:W-:Y:S02]  /*6e270*/  STL.64 [R1+0x6220], R22 ;  /* 0x0062201601007387 */ /* 0x0101e40000100a00 */
[----:B0-----:R-:W-:-:S02]  /*6e280*/  IMAD.MOV.U32 R22, RZ, RZ, R0 ;  /* 0x000000ffff167224 */ /* 0x001fc400078e0000 */
[----:B------:R-:W-:Y:S01]  /*6e290*/  IMAD.MOV.U32 R23, RZ, RZ, R28 ;  /* 0x000000ffff177224 */ /* 0x000fe200078e001c */
[----:B------:R-:W4:Y:S06]  /*6e2a0*/  LDL.LU R0, [R1+0x62d8] ;  /* 0x0062d80001007983 */ /* 0x000f2c0000300800 */
[C---:B--2---:R-:W-:Y:S01]  /*6e2b0*/  HMMA.16816.F32 R20, R24.reuse, R22, R12 ;  /* 0x000000161814723c */ /* 0x044fe2000000180c */
[----:B------:R-:W2:Y:S11]  /*6e2c0*/  LDL.LU.64 R14, [R1+0x62d0] ;  /* 0x0062d000010e7983 */ /* 0x000eb60000300a00 */
[----:B------:R-:W-:Y:S11]  /*6e2d0*/  @!UPT UIADD3 URZ, URZ, URZ, URZ ;  /* 0x0000003f3f3ff290 */ /* 0x000ff6000fffe03f */
[----:B------:R-:W-:Y:S01]  /*6e2e0*/  STL.64 [R1+0x800], R20 ;  /* 0x0008001401007387 */ /* 0x000fe20000100a00 */
[----:B------:R0:W-:Y:S03]  /*6e2f0*/  STL.64 [R1+0x808], R22 ;  /* 0x0008081601007387 */ /* 0x0001e60000100a00 */
[----:B0-----:R-:W2:Y:S04]  /*6e300*/  LDL.64 R22, [R1+0x118] ;  /* 0x0001180001167983 */ /* 0x001ea80000100a00 */
[----:B--2---:R0:W-:Y:S04]  /*6e310*/  STL.64 [R1+0x6238], R22 ;  /* 0x0062381601007387 */ /* 0x0041e80000100a00 */
[----:B0-----:R-:W2:Y:S04]  /*6e320*/  LDL.64 R22, [R1+0x128] ;  /* 0x0001280001167983 */ /* 0x001ea80000100a00 */
[----:B--2---:R0:W-:Y:S04]  /*6e330*/  STL.64 [R1+0x6250], R22 ;  /* 0x0062501601007387 */ /* 0x0041e80000100a00 */
[----:B0-----:R-:W2:Y:S04]  /*6e340*/  LDL.64 R22, [R1+0x138] ;  /* 0x0001380001167983 */ /* 0x001ea80000100a00 */
[----:B--2---:R0:W-:Y:S04]  /*6e350*/  STL.64 [R1+0x6268], R22 ;  /* 0x0062681601007387 */ /* 0x0041e80000100a00 */
[----:B0-----:R-:W3:Y:S02]  /*6e360*/  LDL.64 R22, [R1+0x8] ;  /* 0x0000080001167983 */ /* 0x001ee40000100a00 */
[----:B---3--:R-:W-:Y:S11]  /*6e370*/  HMMA.16816.F32 R16, R24, R22, R16 ;  /* 0x000000161810723c */ /* 0x008ff60000001810 */
[----:B------:R-:W-:Y:S11]  /*6e380*/  @!UPT UIADD3 URZ, URZ, URZ, URZ ;  /* 0x0000003f3f3ff290 */ /* 0x000ff6000fffe03f */
[----:B------:R-:W-:Y:S01]  /*6e390*/  @!UPT UIADD3 URZ, URZ, URZ, URZ ;  /* 0x0000003f3f3ff290 */ /* 0x000fe2000fffe03f */
[----:B------:R0:W-:Y:S01]  /*6e3a0*/  STL.64 [R1+0x830], R16 ;  /* 0x0008301001007387 */ /* 0x0001e20000100a00 */
[----:B------:R-:W-:Y:S02]  /*6e3b0*/  STL.64 [R1+0x838], R18 ;  /* 0x0008381201007387 */ /* 0x000fe40000100a00 */
[----:B0-----:R-:W-:Y:S02]  /*6e3c0*/  IMAD.MOV.U32 R17, RZ, RZ, R22 ;  /* 0x000000ffff117224 */ /* 0x001fe400078e0016 */
[----:B------:R-:W-:Y:S02]  /*6e3d0*/  IMAD.MOV.U32 R16, RZ, RZ, R23 ;  /* 0x000000ffff107224 */ /* 0x000fe400078e0017 */
[----:B------:R-:W-:Y:S02]  /*6e3e0*/  IMAD.MOV.U32 R22, RZ, RZ, R9 ;  /* 0x000000ffff167224 */ /* 0x000fe400078e0009 */
[----:B------:R-:W-:-:S05]  /*6e3f0*/  IMAD.MOV.U32 R23, RZ, RZ, R8 ;  /* 0x000000ffff177224 */ /* 0x000fca00078e0008 */
[----:B------:R-:W-:Y:S01]  /*6e400*/  STL.64 [R1+0x6280], R22 ;  /* 0x0062801601007387 */ /* 0x000fe20000100a00 */
        /* <DEDUP_REMOVED lines=24> */
[----:B------:R-:W-:Y:S04]  /*6e590*/  STL.64 [R1+0x62b0], R22 ;  /* 0x0062b01601007387 */ /* 0x000fe80000100a00 */
[----:B---3--:R-:W-:Y:S01]  /*6e5a0*/  STL.64 [R1+0x6248], R18 ;  /* 0x0062481201007387 */ /* 0x008fe20000100a00 */
[----:B--2---:R0:W-:Y:S03]  /*6e5b0*/  STL.64 [R1+0x6240], R16 ;  /* 0x0062401001007387 */ /* 0x0041e60000100a00 */
        /* <DEDUP_REMOVED lines=43> */
[----:B------:R-:W-:Y:S02]  /*6e870*/  STL.64 [R1+0x6188], R10 ;  /* 0x0061880a01007387 */ /* 0x000fe40000100a00 */
[----:B----4-:R0:W-:Y:S02]  /*6e880*/  STL.64 [R1+0x6180], R8 ;  /* 0x0061800801007387 */ /* 0x0101e40000100a00 */
        /* <DEDUP_REMOVED lines=70> */
[----:B------:R-:W4:Y:S02]  /*6ecf0*/  LDL.LU.64 R22, [R1+0x6210] ;  /* 0x0062100001167983 */ /* 0x000f240000300a00 */
[----:B----4-:R-:W-:Y:S01]  /*6ed00*/  HMMA.16816.F32 R8, R24, R22, R8 ;  /* 0x000000161808723c */ /* 0x010fe20000001808 */
[----:B------:R-:W-:Y:S11]  /*6ed10*/  IMAD.MOV.U32 R12, RZ, RZ, R23 ;  /* 0x000000ffff0c7224 */ /* 0x000ff600078e0017 */
[----:B------:R-:W-:Y:S11]  /*6ed20*/  @!UPT UIADD3 URZ, URZ, URZ, URZ ;  /* 0x0000003f3f3ff290 */ /* 0x000ff6000fffe03f */
[----:B------:R-:W-:Y:S01]  /*6ed30*/  STL.64 [R1+0x980], R8 ;  /* 0x0009800801007387 */ /* 0x000fe20000100a00 */
[----:B------:R-:W-:Y:S02]  /*6ed40*/  STL.64 [R1+0x988], R10 ;  /* 0x0009880a01007387 */ /* 0x000fe40000100a00 */
[----:B------:R2:W-:Y:S02]  /*6ed50*/  STL.64 [R1+0x6198], R14 ;  /* 0x0061980e01007387 */ /* 0x0005e40000100a00 */
[----:B------:R-:W-:Y:S02]  /*6ed60*/  STL.64 [R1+0x6190], R12 ;  /* 0x0061900c01007387 */ /* 0x000fe40000100a00 */
[----:B--2---:R-:W-:Y:S02]  /*6ed70*/  IMAD.MOV.U32 R15, RZ, RZ, R16 ;  /* 0x000000ffff0f7224 */ /* 0x004fe400078e0010 */
[----:B------:R-:W-:Y:S01]  /*6ed80*/  IMAD.MOV.U32 R14, RZ, RZ, R17 ;  /* 0x000000ffff0e7224 */ /* 0x000fe200078e0011 */
[----:B------:R-:W2:Y:S01]  /*6ed90*/  LDL.LU R16, [R1+0x9a0] ;  /* 0x0009a00001107983 */ /* 0x000ea20000300800 */
[----:B------:R-:W2:Y:S02]  /*6eda0*/  LDL.LU R17, [R1+0x9a4] ;  /* 0x0009a40001117983 */ /* 0x000ea40000300800 */
[----:B------:R-:W3:Y:S02]  /*6edb0*/  LDL.LU R18, [R1+0x9a8] ;  /* 0x0009a80001127983 */ /* 0x000ee40000300800 */
[----:B------:R-:W3:Y:S02]  /*6edc0*/  LDL.LU R19, [R1+0x9ac] ;  /* 0x0009ac0001137983 */ /* 0x000ee40000300800 */
[----:B---3--:R0:W-:Y:S01]  /*6edd0*/  STL.64 [R1+0x61f8], R18 ;  /* 0x0061f81201007387 */ /* 0x0081e20000100a00 */
[----:B--2---:R-:W-:Y:S02]  /*6ede0*/  STL.64 [R1+0x61f0], R16 ;  /* 0x0061f01001007387 */ /* 0x004fe40000100a00 */
[----:B0-----:R-:W-:-:S02]  /*6edf0*/  IMAD.MOV.U32 R18, RZ, RZ, R29 ;  /* 0x000000ffff127224 */ /* 0x001fc400078e001d */
[----:B------:R-:W2:Y:S01]  /*6ee00*/  LDL.LU R29, [R1+0x6208] ;  /* 0x00620800011d7983 */ /* 0x000ea20000300800 */
[----:B------:R0:W-:Y:S02]  /*6ee10*/  STL.64 [R1+0x61b0], R14 ;  /* 0x0061b00e01007387 */ /* 0x0001e40000100a00 */
[----:B------:R-:W2:Y:S02]  /*6ee20*/  LDL.LU R8, [R1+0x1310] ;  /* 0x0013100001087983 */ /* 0x000ea40000300800 */
[----:B------:R-:W2:Y:S01]  /*6ee30*/  LDL.LU R9, [R1+0x1314] ;  /* 0x0013140001097983 */ /* 0x000ea20000300800 */
[----:B------:R-:W4:Y:S01]  /*6ee40*/  LDL.LU R10, [R1+0x1318] ;  /* 0x00131800010a7983 */ /* 0x000f220000300800 */
[----:B------:R-:W4:Y:S02]  /*6ee50*/  LDL.LU R11, [R1+0x131c] ;  /* 0x00131c00010b7983 */ /* 0x000f240000300800 */
[----:B------:R-:W2:Y:S02]  /*6ee60*/  LDL.LU R12, [R1+0x1330] ;  /* 0x00133000010c7983 */ /* 0x000ea40000300800 */
[----:B------:R-:W2:Y:S01]  /*6ee70*/  LDL.LU R13, [R1+0x1334] ;  /* 0x00133400010d7983 */ /* 0x000ea20000300800 */
[----:B0-----:R-:W2:Y:S01]  /*6ee80*/  LDL.LU R14, [R1+0x1338] ;  /* 0x00133800010e7983 */ /* 0x001ea20000300800 */
[----:B------:R-:W2:Y:S03]  /*6ee90*/  LDL.LU R15, [R1+0x133c] ;  /* 0x00133c00010f7983 */ /* 0x000ea60000300800 */
[----:B--2---:R0:W-:Y:S01]  /*6eea0*/  STL.64 [R1+0x61d0], R14 ;  /* 0x0061d00e01007387 */ /* 0x0041e20000100a00 */
[----:B------:R1:W-:Y:S03]  /*6eeb0*/  STL.64 [R1+0x61c8], R12 ;  /* 0x0061c80c01007387 */ /* 0x0003e60000100a00 */
[----:B0-----:R-:W2:Y:S01]  /*6eec0*/  LDL.64 R14, [R1+0x28] ;  /* 0x00002800010e7983 */ /* 0x001ea20000100a00 */
[----:B------:R-:W-:-:S02]  /*6eed0*/  IMAD.MOV.U32 R5, RZ, RZ, R22 ;  /* 0x000000ffff057224 */ /* 0x000fc400078e0016 */
[----:B------:R-:W0:Y:S04]  /*6eee0*/  LDSM.16.MT88.4 R20, [R2+0xc280] ;  /* 0x00c280000214783b */ /* 0x000e280000004200 */
[----:B------:R-:W-:Y:S01]  /*6eef0*/  IMAD.MOV.U32 R19, RZ, RZ, R3 ;  /* 0x000000ffff137224 */ /* 0x000fe200078e0003 */
[----:B--2---:R2:W-:Y:S01]  /*6ef00*/  STL.64 [R1+0x6200], R14 ;  /* 0x0062000e01007387 */ /* 0x0045e20000100a00 */
[----:B-1----:R-:W3:Y:S02]  /*6ef10*/  LDL.LU R12, [R1+0x15b0] ;  /* 0x0015b000010c7983 */ /* 0x002ee40000300800 */
[----:B------:R-:W3:Y:S01]  /*6ef20*/  LDL.LU R13, [R1+0x15b4] ;  /* 0x0015b400010d7983 */ /* 0x000ee20000300800 */
[----:B--2---:R-:W3:Y:S01]  /*6ef30*/  LDL.LU R14, [R1+0x15b8] ;  /* 0x0015b800010e7983 */ /* 0x004ee20000300800 */
[----:B------:R-:W3:Y:S02]  /*6ef40*/  LDL.LU R15, [R1+0x15bc] ;  /* 0x0015bc00010f7983 */ /* 0x000ee40000300800 */
[----:B----4-:R-:W-:Y:S02]  /*6ef50*/  STL.64 [R1+0x61a8], R10 ;  /* 0x0061a80a01007387 */ /* 0x010fe40000100a00 */
[----:B------:R1:W-:Y:S02]  /*6ef60*/  STL.64 [R1+0x61a0], R8 ;  /* 0x0061a00801007387 */ /* 0x0003e40000100a00 */
[----:B-1----:R-:W2:Y:S01]  /*6ef70*/  LDL.LU R8, [R1+0x1320] ;  /* 0x0013200001087983 */ /* 0x002ea20000300800 */
[----:B------:R-:W2:Y:S02]  /*6ef80*/  LDL.LU R9, [R1+0x1324] ;  /* 0x0013240001097983 */ /* 0x000ea40000300800 */
[----:B------:R-:W4:Y:S02]  /*6ef90*/  LDL.LU R10, [R1+0x1328] ;  /* 0x00132800010a7983 */ /* 0x000f240000300800 */
[----:B------:R-:W4:Y:S01]  /*6efa0*/  LDL.LU R11, [R1+0x132c] ;  /* 0x00132c00010b7983 */ /* 0x000f220000300800 */
[C---:B---3--:R-:W-:Y:S01]  /*6efb0*/  HMMA.16816.F32 R16, R24.reuse, R18, R12 ;  /* 0x000000121810723c */ /* 0x048fe2000000180c */
[----:B----4-:R1:W-:Y:S01]  /*6efc0*/  STL.64 [R1+0x61c0], R10 ;  /* 0x0061c00a01007387 */ /* 0x0103e20000100a00 */
[----:B--2---:R-:W-:Y:S03]  /*6efd0*/  STL.64 [R1+0x61b8], R8 ;  /* 0x0061b80801007387 */ /* 0x004fe60000100a00 */
[----:B-1----:R-:W2:Y:S01]  /*6efe0*/  LDL.64 R10, [R1+0x18] ;  /* 0x00001800010a7983 */ /* 0x002ea20000100a00 */
[----:B------:R-:W-:Y:S02]  /*6eff0*/  STL.64 [R1+0x6178], R6 ;  /* 0x0061780601007387 */ /* 0x000fe40000100a00 */
[----:B------:R1:W-:Y:S02]  /*6f000*/  STL.64 [R1+0x6170], R4 ;  /* 0x0061700401007387 */ /* 0x0003e40000100a00 */
[----:B-1----:R-:W3:Y:S01]  /*6f010*/  LDL.LU R4, [R1+0x1300] ;  /* 0x0013000001047983 */ /* 0x002ee20000300800 */
[----:B------:R-:W3:Y:S02]  /*6f020*/  LDL.LU R5, [R1+0x1304] ;  /* 0x0013040001057983 */ /* 0x000ee40000300800 */
[----:B------:R-:W3:Y:S02]  /*6f030*/  LDL.LU R6, [R1+0x1308] ;  /* 0x0013080001067983 */ /* 0x000ee40000300800 */
[----:B------:R-:W3:Y:S01]  /*6f040*/  LDL.LU R7, [R1+0x130c] ;  /* 0x00130c0001077983 */ /* 0x000ee20000300800 */
[----:B0-----:R0:W-:Y:S01]  /*6f050*/  STL.64 [R1+0x6090], R22 ;  /* 0x0060901601007387 */ /* 0x0011e20000100a00 */
[----:B------:R-:W-:Y:S03]  /*6f060*/  STL.64 [R1+0x6088], R20 ;  /* 0x0060881401007387 */ /* 0x000fe60000100a00 */
[----:B0-----:R-:W4:Y:S01]  /*6f070*/  LDL.64 R22, [R1+0xd8] ;  /* 0x0000d80001167983 */ /* 0x001f220000100a00 */
[----:B------:R-:W2:Y:S02]  /*6f080*/  LDL.LU.64 R14, [R1+0x6200] ;  /* 0x00620000010e7983 */ /* 0x000ea40000300a00 */
[----:B------:R-:W-:Y:S02]  /*6f090*/  STL.64 [R1+0x9b0], R16 ;  /* 0x0009b01001007387 */ /* 0x000fe40000100a00 */
[----:B------:R0:W-:Y:S02]  /*6f0a0*/  STL.64 [R1+0x9b8], R18 ;  /* 0x0009b81201007387 */ /* 0x0001e40000100a00 */
[----:B0-----:R-:W4:Y:S01]  /*6f0b0*/  LDL.LU.64 R18, [R1+0x61f8] ;  /* 0x0061f80001127983 */ /* 0x001f220000300a00 */
[----:B------:R-:W4:Y:S02]  /*6f0c0*/  LDL.LU.64 R16, [R1+0x61f0] ;  /* 0x0061f00001107983 */ /* 0x000f240000300a00 */
[----:B----4-:R-:W-:Y:S01]  /*6f0d0*/  HMMA.16816.F32 R24, R24, R22, R16 ;  /* 0x000000161818723c */ /* 0x010fe20000001810 */
[----:B------:R-:W2:Y:S01]  /*6f0e0*/  LDL.LU.64 R18, [R1+0x61e8] ;  /* 0x0061e80001127983 */ /* 0x000ea20000300a00 */
[----:B------:R-:W2:Y:S11]  /*6f0f0*/  LDL.LU.64 R16, [R1+0x61e0] ;  /* 0x0061e00001107983 */ /* 0x000eb60000300a00 */
[----:B------:R-:W-:Y:S10]  /*6f100*/  @!UPT UIADD3 URZ, URZ, URZ, URZ ;  /* 0x0000003f3f3ff290 */ /* 0x000ff4000fffe03f */
[----:B------:R-:W-:Y:S01]  /*6f110*/  STL.64 [R1+0x9a0], R24 ;  /* 0x0009a01801007387 */ /* 0x000fe20000100a00 */
[----:B------:R0:W-:Y:S03]  /*6f120*/  STL.64 [R1+0x9a8], R26 ;  /* 0x0009a81a01007387 */ /* 0x0001e60000100a00 */
[----:B0-----:R-:W4:Y:S01]  /*6f130*/  LDL.64 R26, [R1+0x38] ;  /* 0x00003800011a7983 */ /* 0x001f220000100a00 */
[----:B------:R-:W-:Y:S02]  /*6f140*/  IMAD.MOV.U32 R24, RZ, RZ, R29 ;  /* 0x000000ffff187224 */ /* 0x000fe400078e001d */
[----:B------:R-:W-:Y:S01]  /*6f150*/  IMAD.MOV.U32 R25, RZ, RZ, R0 ;  /* 0x000000ffff197224 */ /* 0x000fe200078e0000 */
[----:B----4-:R0:W-:Y:S01]  /*6f160*/  STL.64 [R1+0x6168], R26 ;  /* 0x0061681a01007387 */ /* 0x0101e20000100a00 */
[----:B------:R-:W4:Y:S02]  /*6f170*/  LDL.LU R29, [R1+0x61dc] ;  /* 0x0061dc00011d7983 */ /* 0x000f240000300800 */
[----:B------:R-:W2:Y:S01]  /*6f180*/  LDL.LU R0, [R1+0x61d8] ;  /* 0x0061d80001007983 */ /* 0x000ea20000300800 */
[----:B0-----:R-:W3:Y:S01]  /*6f190*/  LDL.LU R26, [R1+0x12f8] ;  /* 0x0012f800011a7983 */ /* 0x001ee20000300800 */
[----:B------:R-:W3:Y:S02]  /*6f1a0*/  LDL.LU R27, [R1+0x12fc] ;  /* 0x0012fc00011b7983 */ /* 0x000ee40000300800 */
[----:B------:R4:W-:Y:S02]  /*6f1b0*/  STL.64 [R1+0x60a0], R22 ;  /* 0x0060a01601007387 */ /* 0x0009e40000100a00 */
[----:B------:R-:W3:Y:S01]  /*6f1c0*/  LDL.LU R20, [R1+0xa20] ;  /* 0x000a200001147983 */ /* 0x000ee20000300800 */
[----:B------:R-:W3:Y:S01]  /*6f1d0*/  LDL.LU R21, [R1+0xa24] ;  /* 0x000a240001157983 */ /* 0x000ee20000300800 */
[----:B----4-:R-:W-:-:S02]  /*6f1e0*/  IMAD.MOV.U32 R22, RZ, RZ, R29 ;  /* 0x000000ffff167224 */ /* 0x010fc400078e001d */
[----:B--2---:R-:W-:-:S07]  /*6f1f0*/  IMAD.MOV.U32 R23, RZ, RZ, R0 ;  /* 0x000000ffff177224 */ /* 0x004fce00078e0000 */
[----:B---3--:R-:W-:Y:S11]  /*6f200*/  HMMA.16816.F32 R20, R16, R14, R20 ;  /* 0x0000000e1014723c */ /* 0x008ff60000001814 */
[----:B------:R-:W-:Y:S11]  /*6f210*/  @!UPT UIADD3 URZ, URZ, URZ, URZ ;  /* 0x0000003f3f3ff290 */ /* 0x000ff6000fffe03f */
[----:B------:R-:W-:Y:S01]  /*6f220*/  @!UPT UIADD3 URZ, URZ, URZ, URZ ;  /* 0x0000003f3f3ff290 */ /* 0x000fe2000fffe03f */
[----:B------:R0:W-:Y:S01]  /*6f230*/  STL.64 [R1+0xa20], R20 ;  /* 0x000a201401007387 */ /* 0x0001e20000100a00 */
[----:B------:R1:W-:Y:S02]  /*6f240*/  STL.64 [R1+0xa28], R22 ;  /* 0x000a281601007387 */ /* 0x0003e40000100a00 */
[----:B0-----:R-:W-:Y:S02]  /*6f250*/  IMAD.MOV.U32 R21, RZ, RZ, R14 ;  /* 0x000000ffff157224 */ /* 0x001fe400078e000e */
[----:B------:R-:W-:Y:S02]  /*6f260*/  IMAD.MOV.U32 R20, RZ, RZ, R15 ;  /* 0x000000ffff147224 */ /* 0x000fe400078e000f */
[----:B------:R-:W2:Y:S01]  /*6f270*/  LDL.LU.64 R14, [R1+0x61d0] ;  /* 0x0061d000010e7983 */ /* 0x000ea20000300a00 */
[----:B------:R-:W2:Y:S02]  /*6f280*/  LDL.LU.64 R12, [R1+0x61c8] ;  /* 0x0061c800010c7983 */ /* 0x000ea40000300a00 */
[----:B-1----:R-:W-:-:S02]  /*6f290*/  IMAD.MOV.U32 R23, RZ, RZ, R10 ;  /* 0x000000ffff177224 */ /* 0x002fc400078e000a */
[----:B------:R-:W-:Y:S01]  /*6f2a0*/  IMAD.MOV.U32 R22, RZ, RZ, R11 ;  /* 0x000000ffff167224 */ /* 0x000fe200078e000b */
[C---:B--2---:R-:W-:Y:S01]  /*6f2b0*/  HMMA.16816.F32 R12, R16.reuse, R10, R12 ;  /* 0x0000000a100c723c */ /* 0x044fe2000000180c */
[----:B------:R-:W2:Y:S01]  /*6f2c0*/  LDL.LU.64 R10, [R1+0x61c0] ;  /* 0x0061c000010a7983 */ /* 0x000ea20000300a00 */
[----:B------:R-:W2:Y:S11]  /*6f2d0*/  LDL.LU.64 R8, [R1+0x61b8] ;  /* 0x0061b80001087983 */ /* 0x000eb60000300a00 */
[----:B------:R-:W-:Y:S10]  /*6f2e0*/  @!UPT UIADD3 URZ, URZ, URZ, URZ ;  /* 0x0000003f3f3ff290 */ /* 0x000ff4000fffe03f */
[----:B------:R2:W-:Y:S01]  /*6f2f0*/  STL.64 [R1+0xab0], R12 ;  /* 0x000ab00c01007387 */ /* 0x0005e20000100a00 */
[----:B------:R-:W-:Y:S02]  /*6f300*/  IMAD.MOV.U32 R29, RZ, RZ, R14 ;  /* 0x000000ffff1d7224 */ /* 0x000fe400078e000e */
[----:B------:R-:W-:Y:S02]  /*6f310*/  IMAD.MOV.U32 R0, RZ, RZ, R15 ;  /* 0x000000ffff007224 */ /* 0x000fe400078e000f */
[----:B------:R-:W2:Y:S01]  /*6f320*/  LDL.LU.64 R14, [R1+0x61b0] ;  /* 0x0061b000010e7983 */ /* 0x000ea20000300a00 */
[----:B------:R-:W-:Y:S02]  /*6f330*/  STL [R1+0x4f5c], R29 ;  /* 0x004f5c1d01007387 */ /* 0x000fe40000100800 */
[----:B------:R-:W-:Y:S01]  /*6f340*/  STL [R1+0x4f58], R0 ;  /* 0x004f580001007387 */ /* 0x000fe20000100800 */
[C---:B--2---:R-:W-:Y:S01]  /*6f350*/  HMMA.16816.F32 R12, R16.reuse, R14, R8 ;  /* 0x0000000e100c723c */ /* 0x044fe20000001808 */
[----:B------:R-:W2:Y:S01]  /*6f360*/  LDL.LU.64 R10, [R1+0x61a8] ;  /* 0x0061a800010a7983 */ /* 0x000ea20000300a00 */
[----:B------:R-:W2:Y:S11]  /*6f370*/  LDL.LU.64 R8, [R1+0x61a0] ;  /* 0x0061a00001087983 */ /* 0x000eb60000300a00 */
[----:B------:R-:W-:Y:S10]  /*6f380*/  @!UPT UIADD3 URZ, URZ, URZ, URZ ;  /* 0x0000003f3f3ff290 */ /* 0x000ff4000fffe03f */
        /* <DEDUP_REMOVED lines=12> */
[C---:B--2---:R-:W-:Y:S11]  /*6f450*/  HMMA.16816.F32 R4, R16.reuse, R10, R4 ;  /* 0x0000000a1004723c */ /* 0x044ff60000001804 */
        /* <DEDUP_REMOVED lines=12> */
[C---:B--2---:R-:W-:Y:S11]  /*6f520*/  HMMA.16816.F32 R24, R16.reuse, R6, R24 ;  /* 0x000000061018723c */ /* 0x044ff60000001818 */
[----:B------:R-:W-:Y:S11]  /*6f530*/  @!UPT UIADD3 URZ, URZ, URZ, URZ ;  /* 0x0000003f3f3ff290 */ /* 0x000ff6000fffe03f */
[----:B------:R-:W-:Y:S01]  /*6f540*/  @!UPT UIADD3 URZ, URZ, URZ, URZ ;  /* 0x0000003f3f3ff290 */ /* 0x000fe2000fffe03f */
[----:B------:R0:W-:Y:S04]  /*6f550*/  STL.64 [R1+0xb88], R26 ;  /* 0x000b881a01007387 */ /* 0x0001e80000100a00 */
[----:B0-----:R-:W4:Y:S01]  /*6f560*/  LDL.LU.64 R26, [R1+0x6168] ;  /* 0x00616800011a7983 */ /* 0x001f220000300a00 */
[----:B------:R-:W-:Y:S02]  /*6f570*/  IMAD.MOV.U32 R0, RZ, RZ, R25 ;  /* 0x000000ffff007224 */ /* 0x000fe400078e0019 */
[----:B------:R-:W-:Y:S02]  /*6f580*/  IMAD.MOV.U32 R29, RZ, RZ, R24 ;  /* 0x000000ffff1d7224 */ /* 0x000fe400078e0018 */
[----:B------:R-:W-:Y:S01]  /*6f590*/  STL.64 [R1+0x6148], R6 ;  /* 0x0061480601007387 */ /* 0x000fe20000100a00 */
[----:B------:R-:W-:Y:S02]  /*6f5a0*/  STL [R1+0x5044], R0 ;  /* 0x0050440001007387 */ /* 0x000fe40000100800 */
[----:B------:R-:W-:Y:S01]  /*6f5b0*/  STL [R1+0x5040], R29 ;  /* 0x0050401d01007387 */ /* 0x000fe20000100800 */
[----:B----4-:R-:W-:Y:S11]  /*6f5c0*/  HMMA.16816.F32 R8, R16, R26, R8 ;  /* 0x0000001a1008723c */ /* 0x010ff60000001808 */
[----:B------:R-:W-:Y:S11]  /*6f5d0*/  @!UPT UIADD3 URZ, URZ, URZ, URZ ;  /* 0x0000003f3f3ff290 */ /* 0x000ff6000fffe03f */
[----:B------:R-:W-:Y:S01]  /*6f5e0*/  @!UPT UIADD3 URZ, URZ, URZ, URZ ;  /* 0x0000003f3f3ff290 */ /* 0x000fe2000fffe03f */
[----:B------:R0:W-:Y:S01]  /*6f5f0*/  STL.64 [R1+0xbb0], R8 ;  /* 0x000bb00801007387 */ /* 0x0001e20000100a00 */
[----:B------:R1:W-:Y:S03]  /*6f600*/  STL.64 [R1+0xbb8], R10 ;  /* 0x000bb80a01007387 */ /* 0x0003e60000100a00 */
[----:B0-----:R-:W2:Y:S01]  /*6f610*/  LDL.LU R8, [R1+0x14f0] ;  /* 0x0014f00001087983 */ /* 0x001ea20000300800 */
[----:B------:R-:W2:Y:S02]  /*6f620*/  LDL.LU R9, [R1+0x14f4] ;  /* 0x0014f40001097983 */ /* 0x000ea40000300800 */
[----:B-1----:R-:W4:Y:S02]  /*6f630*/  LDL.LU R10, [R1+0x14f8] ;  /* 0x0014f800010a7983 */ /* 0x002f240000300800 */
[----:B------:R-:W4:Y:S02]  /*6f640*/  LDL.LU R11, [R1+0x14fc] ;  /* 0x0014fc00010b7983 */ /* 0x000f240000300800 */
[----:B----4-:R-:W-:Y:S01]  /*6f650*/  STL.64 [R1+0x6050], R10 ;  /* 0x0060500a01007387 */ /* 0x010fe20000100a00 */
[----:B--2---:R0:W-:Y:S03]  /*6f660*/  STL.64 [R1+0x6048], R8 ;  /* 0x0060480801007387 */ /* 0x0041e60000100a00 */
[----:B0-----:R-:W2:Y:S01]  /*6f670*/  LDL.LU R8, [R1+0x1500] ;  /* 0x0015000001087983 */ /* 0x001ea20000300800 */
[----:B------:R-:W2:Y:S02]  /*6f680*/  LDL.LU R9, [R1+0x1504] ;  /* 0x0015040001097983 */ /* 0x000ea40000300800 */
[----:B------:R-:W4:Y:S02]  /*6f690*/  LDL.LU R10, [R1+0x1508] ;  /* 0x00150800010a7983 */ /* 0x000f240000300800 */
[----:B------:R-:W4:Y:S02]  /*6f6a0*/  LDL.LU R11, [R1+0x150c] ;  /* 0x00150c00010b7983 */ /* 0x000f240000300800 */
[----:B----4-:R0:W-:Y:S01]  /*6f6b0*/  STL.64 [R1+0x6060], R10 ;  /* 0x0060600a01007387 */ /* 0x0101e20000100a00 */
[----:B--2---:R-:W-:Y:S02]  /*6f6c0*/  STL.64 [R1+0x6058], R8 ;  /* 0x0060580801007387 */ /* 0x004fe40000100a00 */
[----:B0-----:R-:W-:-:S02]  /*6f6d0*/  IMAD.MOV.U32 R10, RZ, RZ, R23 ;  /* 0x000000ffff0a7224 */ /* 0x001fc400078e0017 */
[----:B------:R-:W-:-:S05]  /*6f6e0*/  IMAD.MOV.U32 R11, RZ, RZ, R22 ;  /* 0x000000ffff0b7224 */ /* 0x000fca00078e0016 */
[----:B------:R0:W-:Y:S02]  /*6f6f0*/  STL.64 [R1+0x6070], R10 ;  /* 0x0060700a01007387 */ /* 0x0001e40000100a00 */
[----:B0-----:R-:W-:Y:S02]  /*6f700*/  IMAD.MOV.U32 R11, RZ, RZ, R20 ;  /* 0x000000ffff0b7224 */ /* 0x001fe400078e0014 */
[----:B------:R-:W-:Y:S01]  /*6f710*/  IMAD.MOV.U32 R10, RZ, RZ, R21 ;  /* 0x000000ffff0a7224 */ /* 0x000fe200078e0015 */
[----:B------:R-:W2:Y:S01]  /*6f720*/  LDL.LU R20, [R1+0x1530] ;  /* 0x0015300001147983 */ /* 0x000ea20000300800 */
[----:B------:R-:W2:Y:S02]  /*6f730*/  LDL.LU R21, [R1+0x1534] ;  /* 0x0015340001157983 */ /* 0x000ea40000300800 */
[----:B------:R-:W4:Y:S02]  /*6f740*/  LDL.LU R22, [R1+0x1538] ;  /* 0x0015380001167983 */ /* 0x000f240000300800 */
[----:B------:R-:W4:Y:S02]  /*6f750*/  LDL.LU R23, [R1+0x153c] ;  /* 0x00153c0001177983 */ /* 0x000f240000300800 */
[----:B----4-:R3:W-:Y:S01]  /*6f760*/  STL.64 [R1+0x60b0], R22 ;  /* 0x0060b01601007387 */ /* 0x0107e20000100a00 */
[----:B--2---:R-:W-:Y:S02]  /*6f770*/  STL.64 [R1+0x60a8], R20 ;  /* 0x0060a81401007387 */ /* 0x004fe40000100a00 */
[----:B---3--:R-:W-:-:S02]  /*6f780*/  IMAD.MOV.U32 R22, RZ, RZ, R5 ;  /* 0x000000ffff167224 */ /* 0x008fc400078e0005 */
[----:B------:R-:W-:Y:S01]  /*6f790*/  IMAD.MOV.U32 R23, RZ, RZ, R12 ;  /* 0x000000ffff177224 */ /* 0x000fe200078e000c */
[----:B------:R-:W2:Y:S01]  /*6f7a0*/  LDL.LU R5, [R1+0x6164] ;  /* 0x0061640001057983 */ /* 0x000ea20000300800 */
[----:B------:R-:W3:Y:S03]  /*6f7b0*/  LDL.LU R12, [R1+0x6160] ;  /* 0x00616000010c7983 */ /* 0x000ee60000300800 */
[----:B------:R-:W-:Y:S01]  /*6f7c0*/  STL.64 [R1+0x60c8], R22 ;  /* 0x0060c81601007387 */ /* 0x000fe20000100a00 */
[----:B------:R0:W-:Y:S02]  /*6f7d0*/  STL.64 [R1+0x6098], R10 ;  /* 0x0060980a01007387 */ /* 0x0001e40000100a00 */
[----:B------:R-:W4:Y:S02]  /*6f7e0*/  LDL.LU R8, [R1+0x12d0] ;  /* 0x0012d00001087983 */ /* 0x000f240000300800 */
[----:B------:R-:W4:Y:S01]  /*6f7f0*/  LDL.LU R9, [R1+0x12d4] ;  /* 0x0012d40001097983 */ /* 0x000f220000300800 */
[----:B0-----:R-:W2:Y:S01]  /*6f800*/  LDL.LU R10, [R1+0x12d8] ;  /* 0x0012d800010a7983 */ /* 0x001ea20000300800 */
[----:B------:R-:W2:Y:S02]  /*6f810*/  LDL.LU R11, [R1+0x12dc] ;  /* 0x0012dc00010b7983 */ /* 0x000ea40000300800 */
[----:B------:R-:W-:-:S02]  /*6f820*/  IMAD.MOV.U32 R22, RZ, RZ, R13 ;  /* 0x000000ffff167224 */ /* 0x000fc400078e000d */
[----:B------:R-:W-:Y:S01]  /*6f830*/  IMAD.MOV.U32 R23, RZ, RZ, R4 ;  /* 0x000000ffff177224 */ /* 0x000fe200078e0004 */
[----:B------:R-:W3:Y:S01]  /*6f840*/  LDL.LU R13, [R1+0x615c] ;  /* 0x00615c00010d7983 */ /* 0x000ee20000300800 */
[----:B------:R-:W3:Y:S03]  /*6f850*/  LDL.LU R4, [R1+0x6158] ;  /* 0x0061580001047983 */ /* 0x000ee60000300800 */
[----:B------:R-:W-:Y:S04]  /*6f860*/  STL.64 [R1+0x60e0], R22 ;  /* 0x0060e01601007387 */ /* 0x000fe80000100a00 */
[----:B--2---:R-:W-:Y:S01]  /*6f870*/  STL.64 [R1+0x60c0], R10 ;  /* 0x0060c00a01007387 */ /* 0x004fe20000100a00 */
[----:B----4-:R0:W-:Y:S03]  /*6f880*/  STL.64 [R1+0x60b8], R8 ;  /* 0x0060b80801007387 */ /* 0x0101e60000100a00 */
[----:B0-----:R-:W2:Y:S01]  /*6f890*/  LDL.LU R8, [R1+0x1540] ;  /* 0x0015400001087983 */ /* 0x001ea20000300800 */
[----:B------:R-:W2:Y:S02]  /*6f8a0*/  LDL.LU R9, [R1+0x1544] ;  /* 0x0015440001097983 */ /* 0x000ea40000300800 */
[----:B------:R-:W4:Y:S02]  /*6f8b0*/  LDL.LU R10, [R1+0x1548] ;  /* 0x00154800010a7983 */ /* 0x000f240000300800 */
[----:B------:R-:W4:Y:S02]  /*6f8c0*/  LDL.LU R11, [R1+0x154c] ;  /* 0x00154c00010b7983 */ /* 0x000f240000300800 */
[----:B------:R-:W-:-:S02]  /*6f8d0*/  IMAD.MOV.U32 R22, RZ, RZ, R5 ;  /* 0x000000ffff167224 */ /* 0x000fc400078e0005 */
[----:B------:R-:W-:Y:S01]  /*6f8e0*/  IMAD.MOV.U32 R23, RZ, RZ, R28 ;  /* 0x000000ffff177224 */ /* 0x000fe200078e001c */
[----:B------:R-:W2:Y:S01]  /*6f8f0*/  LDL.LU R5, [R1+0x6154] ;  /* 0x0061540001057983 */ /* 0x000ea20000300800 */
[----:B------:R-:W2:Y:S03]  /*6f900*/  LDL.LU R28, [R1+0x6150] ;  /* 0x00615000011c7983 */ /* 0x000ea60000300800 */
[----:B------:R3:W-:Y:S02]  /*6f910*/  STL.64 [R1+0x60f8], R22 ;  /* 0x0060f81601007387 */ /* 0x0007e40000100a00 */
[----:B---3--:R-:W-:Y:S02]  /*6f920*/  IMAD.MOV.U32 R22, RZ, RZ, R13 ;  /* 0x000000ffff167224 */ /* 0x008fe400078e000d */
[----:B------:R-:W-:-:S05]  /*6f930*/  IMAD.MOV.U32 R23, RZ, RZ, R12 ;  /* 0x000000ffff177224 */ /* 0x000fca00078e000c */
[----:B------:R-:W-:Y:S04]  /*6f940*/  STL.64 [R1+0x6110], R22 ;  /* 0x0061101601007387 */ /* 0x000fe80000100a00 */
[----:B----4-:R-:W-:Y:S01]  /*6f950*/  STL.64 [R1+0x60d8], R10 ;  /* 0x0060d80a01007387 */ /* 0x010fe20000100a00 */
        /* <DEDUP_REMOVED lines=40> */
[----:B------:R-:W-:-:S02]  /*6fbe0*/  IMAD.MOV.U32 R3, RZ, RZ, R26 ;  /* 0x000000ffff037224 */ /* 0x000fc400078e001a */
[----:B------:R-:W-:Y:S02]  /*6fbf0*/  IMAD.MOV.U32 R0, RZ, RZ, R27 ;  /* 0x000000ffff007224 */ /* 0x000fe400078e001b */
[----:B------:R-:W0:Y:S01]  /*6fc00*/  LDSM.16.MT88.4 R24, [R2+0xc300] ;  /* 0x00c300000218783b */ /* 0x000e220000004200 */
[----:B----4-:R-:W-:Y:S03]  /*6fc10*/  HMMA.16816.F32 R4, R16, R22, R4 ;  /* 0x000000161004723c */ /* 0x010fe60000001804 */
[----:B---3--:R1:W-:Y:S01]  /*6fc20*/  STL.64 [R1+0x6068], R14 ;  /* 0x0060680e01007387 */ /* 0x0083e20000100a00 */
[----:B------:R-:W3:Y:S02]  /*6fc30*/  LDL.LU R12, [R1+0x1510] ;  /* 0x00151000010c7983 */ /* 0x000ee40000300800 */
[----:B------:R-:W3:Y:S01]  /*6fc40*/  LDL.LU R13, [R1+0x1514] ;  /* 0x00151400010d7983 */ /* 0x000ee20000300800 */
[----:B-1----:R-:W4:Y:S01]  /*6fc50*/  LDL.LU R14, [R1+0x1518] ;  /* 0x00151800010e7983 */ /* 0x002f220000300800 */
[----:B------:R-:W4:Y:S03]  /*6fc60*/  LDL.LU R15, [R1+0x151c] ;  /* 0x00151c00010f7983 */ /* 0x000f260000300800 */
[----:B----4-:R-:W-:Y:S01]  /*6fc70*/  STL.64 [R1+0x6080], R14 ;  /* 0x0060800e01007387 */ /* 0x010fe20000100a00 */
[----:B---3--:R1:W-:Y:S03]  /*6fc80*/  STL.64 [R1+0x6078], R12 ;  /* 0x0060780c01007387 */ /* 0x0083e60000100a00 */
[----:B-1----:R-:W3:Y:S01]  /*6fc90*/  LDL.LU R12, [R1+0x1520] ;  /* 0x00152000010c7983 */ /* 0x002ee20000300800 */
[----:B------:R-:W3:Y:S02]  /*6fca0*/  LDL.LU R13, [R1+0x1524] ;  /* 0x00152400010d7983 */ /* 0x000ee40000300800 */
[----:B------:R-:W3:Y:S02]  /*6fcb0*/  LDL.LU R14, [R1+0x1528] ;  /* 0x00152800010e7983 */ /* 0x000ee40000300800 */
[----:B------:R-:W3:Y:S01]  /*6fcc0*/  LDL.LU R15, [R1+0x152c] ;  /* 0x00152c00010f7983 */ /* 0x000ee20000300800 */
[----:B0-----:R0:W-:Y:S01]  /*6fcd0*/  STL.64 [R1+0x5f78], R26 ;  /* 0x005f781a01007387 */ /* 0x0011e20000100a00 */
[----:B------:R-:W-:Y:S03]  /*6fce0*/  STL.64 [R1+0x5f70], R24 ;  /* 0x005f701801007387 */ /* 0x000fe60000100a00 */
[----:B0-----:R-:W4:Y:S01]  /*6fcf0*/  LDL.64 R26, [R1+0xe8] ;  /* 0x0000e800011a7983 */ /* 0x001f220000100a00 */
[----:B------:R0:W-:Y:S02]  /*6fd00*/  STL.64 [R1+0xbe0], R4 ;  /* 0x000be00401007387 */ /* 0x0001e40000100a00 */
[----:B------:R1:W-:Y:S02]  /*6fd10*/  STL.64 [R1+0xbe8], R6 ;  /* 0x000be80601007387 */ /* 0x0003e40000100a00 */
[----:B0-----:R-:W-:Y:S01]  /*6fd20*/  IMAD.MOV.U32 R5, RZ, RZ, R22 ;  /* 0x000000ffff057224 */ /* 0x001fe200078e0016 */
[----:B-1----:R-:W2:Y:S01]  /*6fd30*/  LDL.LU.64 R6, [R1+0x6148] ;  /* 0x0061480001067983 */ /* 0x002ea20000300a00 */
[----:B------:R-:W-:-:S02]  /*6fd40*/  IMAD.MOV.U32 R4, RZ, RZ, R23 ;  /* 0x000000ffff047224 */ /* 0x000fc400078e0017 */
        /* <DEDUP_REMOVED lines=52> */
[----:B------:R-:W-:Y:S01]  /*70090*/  STL.64 [R1+0x5f80], R26 ;  /* 0x005f801a01007387 */ /* 0x000fe20000100a00 */
[----:B--2---:R-:W-:Y:S02]  /*700a0*/  HMMA.16816.F32 R16, R16, R22, R8 ;  /* 0x000000161010723c */ /* 0x004fe40000001808 */
[----:B------:R-:W3:Y:S05]  /*700b0*/  LDL.LU.64 R10, [R1+0x6098] ;  /* 0x00609800010a7983 */ /* 0x000eea0000300a00 */
[----:B------:R-:W-:-:S02]  /*700c0*/  IMAD.MOV.U32 R9, RZ, RZ, R22 ;  /* 0x000000ffff097224 */ /* 0x000fc400078e0016 */
[----:B------:R-:W-:Y:S11]  /*700d0*/  IMAD.MOV.U32 R8, RZ, RZ, R23 ;  /* 0x000000ffff087224 */ /* 0x000ff600078e0017 */
[----:B------:R-:W-:Y:S03]  /*700e0*/  @!UPT UIADD3 URZ, URZ, URZ, URZ ;  /* 0x0000003f3f3ff290 */ /* 0x000fe6000fffe03f */
[----:B------:R-:W-:Y:S01]  /*700f0*/  STL.64 [R1+0xd40], R16 ;  /* 0x000d401001007387 */ /* 0x000fe20000100a00 */
[----:B------:R-:W-:Y:S02]  /*70100*/  STL.64 [R1+0xd48], R18 ;  /* 0x000d481201007387 */ /* 0x000fe40000100a00 */
[----:B------:R-:W3:Y:S02]  /*70110*/  LDL.LU.64 R22, [R1+0x6090] ;  /* 0x0060900001167983 */ /* 0x000ee40000300a00 */
[----:B------:R-:W3:Y:S01]  /*70120*/  LDL.LU.64 R20, [R1+0x6088] ;  /* 0x0060880001147983 */ /* 0x000ee20000300a00 */
[----:B------:R-:W0:Y:S04]  /*70130*/  LDSM.16.MT88.4 R16, [R2+0xc380] ;  /* 0x00c380000210783b */ /* 0x000e280000004200 */
[----:B0-----:R0:W-:Y:S02]  /*70140*/  STL.64 [R1+0x5e08], R18 ;  /* 0x005e081201007387 */ /* 0x0011e40000100a00 */
[----:B0-----:R-:W-:-:S02]  /*70150*/  IMAD.MOV.U32 R18, RZ, RZ, R9 ;  /* 0x000000ffff127224 */ /* 0x001fc400078e0009 */
[----:B------:R-:W-:Y:S01]  /*70160*/  IMAD.MOV.U32 R19, RZ, RZ, R8 ;  /* 0x000000ffff137224 */ /* 0x000fe200078e0008 */
[----:B------:R0:W-:Y:S04]  /*70170*/  STL.64 [R1+0x5e00], R16 ;  /* 0x005e001001007387 */ /* 0x0001e80000100a00 */
[----:B------:R1:W-:Y:S04]  /*70180*/  STL.64 [R1+0x5fa8], R18 ;  /* 0x005fa81201007387 */ /* 0x0003e80000100a00 */
[----:B0-----:R-:W2:Y:S01]  /*70190*/  LDL.LU R16, [R1+0x14e0] ;  /* 0x0014e00001107983 */ /* 0x001ea20000300800 */
[----:B------:R-:W2:Y:S03]  /*701a0*/  LDL.LU R17, [R1+0x14e4] ;  /* 0x0014e40001117983 */ /* 0x000ea60000300800 */
[----:B-1----:R-:W2:Y:S01]  /*701b0*/  LDL.LU R18, [R1+0x14e8] ;  /* 0x0014e80001127983 */ /* 0x002ea20000300800 */
[----:B------:R-:W-:Y:S01]  /*701c0*/  STL [R1+0x56f8], R2 ;  /* 0x0056f80201007387 */ /* 0x000fe20000100800 */
        /* <DEDUP_REMOVED lines=12> */
[----:B0-----:R-:W4:Y:S01]  /*70290*/  LDL.LU.64 R10, [R1+0x6060] ;  /* 0x00606000010a7983 */ /* 0x001f220000300a00 */
[----:B------:R-:W4:Y:S02]  /*702a0*/  LDL.LU.64 R8, [R1+0x6058] ;  /* 0x0060580001087983 */ /* 0x000f240000300a00 */
[----:B------:R-:W-:Y:S02]  /*702b0*/  IMAD.MOV.U32 R19, RZ, RZ, R28 ;  /* 0x000000ffff137224 */ /* 0x000fe400078e001c */
[----:B---3--:R-:W-:Y:S02]  /*702c0*/  IMAD.MOV.U32 R29, RZ, RZ, R14 ;  /* 0x000000ffff1d7224 */ /* 0x008fe400078e000e */
        /* <DEDUP_REMOVED lines=16> */
[----:B------:R2:W-:Y:S02]  /*703d0*/  STL.64 [R1+0x5fc0], R14 ;  /* 0x005fc00e01007387 */ /* 0x0005e40000100a00 */
[----:B--2---:R-:W-:Y:S01]  /*703e0*/  HMMA.16816.F32 R12, R20, R10, R16 ;  /* 0x0000000a140c723c */ /* 0x004fe20000001810 */
[----:B------:R-:W2:Y:S11]  /*703f0*/  LDL.LU R16, [R1+0x1470] ;  /* 0x0014700001107983 */ /* 0x000eb60000300800 */
[----:B------:R-:W-:Y:S11]  /*70400*/  @!UPT UIADD3 URZ, URZ, URZ, URZ ;  /* 0x0000003f3f3ff290 */ /* 0x000ff6000fffe03f */
[----:B------:R0:W-:Y:S01]  /*70410*/  STL.64 [R1+0xdf0], R12 ;  /* 0x000df00c01007387 */ /* 0x0001e20000100a00 */
[----:B------:R1:W-:Y:S02]  /*70420*/  STL.64 [R1+0xdf8], R14 ;  /* 0x000df80e01007387 */ /* 0x0003e40000100a00 */
[----:B------:R-:W2:Y:S02]  /*70430*/  LDL.LU R17, [R1+0x1474] ;  /* 0x0014740001117983 */ /* 0x000ea40000300800 */
[----:B------:R-:W4:Y:S01]  /*70440*/  LDL.LU R18, [R1+0x1478] ;  /* 0x0014780001127983 */ /* 0x000f220000300800 */
[----:B------:R-:W4:Y:S04]  /*70450*/  LDL.LU R19, [R1+0x147c] ;  /* 0x00147c0001137983 */ /* 0x000f280000300800 */
[----:B0-----:R-:W2:Y:S01]  /*70460*/  LDL.LU R12, [R1+0x1480] ;  /* 0x00148000010c7983 */ /* 0x001ea20000300800 */
[----:B------:R-:W2:Y:S02]  /*70470*/  LDL.LU R13, [R1+0x1484] ;  /* 0x00148400010d7983 */ /* 0x000ea40000300800 */
[----:B-1----:R-:W2:Y:S02]  /*70480*/  LDL.LU R14, [R1+0x1488] ;  /* 0x00148800010e7983 */ /* 0x002ea40000300800 */
[----:B------:R-:W2:Y:S02]  /*70490*/  LDL.LU R15, [R1+0x148c] ;  /* 0x00148c00010f7983 */ /* 0x000ea40000300800 */
[----:B--2---:R0:W-:Y:S01]  /*704a0*/  STL.64 [R1+0x5fd0], R14 ;  /* 0x005fd00e01007387 */ /* 0x0041e20000100a00 */
[----:B------:R-:W-:Y:S03]  /*704b0*/  STL.64 [R1+0x5fc8], R12 ;  /* 0x005fc80c01007387 */ /* 0x000fe60000100a00 */
[----:B0-----:R-:W2:Y:S04]  /*704c0*/  LDL.64 R14, [R1+0x138] ;  /* 0x00013800010e7983 */ /* 0x001ea80000100a00 */
[----:B--2---:R0:W-:Y:S02]  /*704d0*/  STL.64 [R1+0x5fe0], R14 ;  /* 0x005fe00e01007387 */ /* 0x0041e40000100a00 */
[----:B0-----:R-:W-:-:S02]  /*704e0*/  IMAD.MOV.U32 R14, RZ, RZ, R25 ;  /* 0x000000ffff0e7224 */ /* 0x001fc400078e0019 */
[----:B------:R-:W-:-:S05]  /*704f0*/  IMAD.MOV.U32 R15, RZ, RZ, R24 ;  /* 0x000000ffff0f7224 */ /* 0x000fca00078e0018 */
[----:B------:R-:W-:Y:S01]  /*70500*/  STL.64 [R1+0x5ff8], R14 ;  /* 0x005ff80e01007387 */ /* 0x000fe20000100a00 */
[----:B----4-:R0:W-:Y:S02]  /*70510*/  STL.64 [R1+0x5fb8], R18 ;  /* 0x005fb81201007387 */ /* 0x0101e40000100a00 */
[----:B------:R1:W-:Y:S01]  /*70520*/  STL.64 [R1+0x5fb0], R16 ;  /* 0x005fb01001007387 */ /* 0x0003e20000100a00 */
[----:B0-----:R-:W2:Y:S01]  /*70530*/  LDL.64 R18, [R1+0x128] ;  /* 0x0001280001127983 */ /* 0x001ea20000100a00 */
[----:B------:R-:W-:Y:S02]  /*70540*/  IMAD.MOV.U32 R14, RZ, RZ, R5 ;  /* 0x000000ffff0e7224 */ /* 0x000fe400078e0005 */
[----:B------:R-:W-:Y:S01]  /*70550*/  IMAD.MOV.U32 R15, RZ, RZ, R4 ;  /* 0x000000ffff0f7224 */ /* 0x000fe200078e0004 */
[----:B--2---:R0:W-:Y:S01]  /*70560*/  STL.64 [R1+0x5fd8], R18 ;  /* 0x005fd81201007387 */ /* 0x0041e20000100a00 */
[----:B-1----:R-:W2:Y:S02]  /*70570*/  LDL.LU R16, [R1+0x1490] ;  /* 0x0014900001107983 */ /* 0x002ea40000300800 */
[----:B------:R-:W2:Y:S01]  /*70580*/  LDL.LU R17, [R1+0x1494] ;  /* 0x0014940001117983 */ /* 0x000ea20000300800 */
[----:B0-----:R-:W4:Y:S01]  /*70590*/  LDL.LU R18, [R1+0x1498] ;  /* 0x0014980001127983 */ /* 0x001f220000300800 */
[----:B------:R-:W4:Y:S02]  /*705a0*/  LDL.LU R19, [R1+0x149c] ;  /* 0x00149c0001137983 */ /* 0x000f240000300800 */
[----:B------:R-:W-:Y:S01]  /*705b0*/  STL.64 [R1+0x6010], R14 ;  /* 0x0060100e01007387 */ /* 0x000fe20000100a00 */
[----:B----4-:R-:W-:Y:S01]  /*705c0*/  STL.64 [R1+0x5ff0], R18 ;  /* 0x005ff01201007387 */ /* 0x010fe20000100a00 */
[----:B--2---:R0:W-:Y:S03]  /*705d0*/  STL.64 [R1+0x5fe8], R16 ;  /* 0x005fe81001007387 */ /* 0x0041e60000100a00 */
[----:B0-----:R-:W2:Y:S01]  /*705e0*/  LDL.LU R16, [R1+0x14a0] ;  /* 0x0014a00001107983 */ /* 0x001ea20000300800 */
[----:B------:R-:W2:Y:S02]  /*705f0*/  LDL.LU R17, [R1+0x14a4] ;  /* 0x0014a40001117983 */ /* 0x000ea40000300800 */
[----:B------:R-:W4:Y:S02]  /*70600*/  LDL.LU R18, [R1+0x14a8] ;  /* 0x0014a80001127983 */ /* 0x000f240000300800 */
[----:B------:R-:W4:Y:S02]  /*70610*/  LDL.LU R19, [R1+0x14ac] ;  /* 0x0014ac0001137983 */ /* 0x000f240000300800 */
[----:B------:R-:W-:-:S02]  /*70620*/  IMAD.MOV.U32 R14, RZ, RZ, R3 ;  /* 0x000000ffff0e7224 */ /* 0x000fc400078e0003 */
[----:B------:R-:W-:-:S05]  /*70630*/  IMAD.MOV.U32 R15, RZ, RZ, R0 ;  /* 0x000000ffff0f7224 */ /* 0x000fca00078e0000 */
[----:B------:R0:W-:Y:S01]  /*70640*/  STL.64 [R1+0x6028], R14 ;  /* 0x0060280e01007387 */ /* 0x0001e20000100a00 */
[----:B------:R-:W3:Y:S02]  /*70650*/  LDL.LU R12, [R1+0x14d0] ;  /* 0x0014d000010c7983 */ /* 0x000ee40000300800 */
[----:B------:R-:W3:Y:S01]  /*70660*/  LDL.LU R13, [R1+0x14d4] ;  /* 0x0014d400010d7983 */ /* 0x000ee20000300800 */
[----:B0-----:R-:W3:Y:S01]  /*70670*/  LDL.LU R14, [R1+0x14d8] ;  /* 0x0014d800010e7983 */ /* 0x001ee20000300800 */
[----:B------:R-:W3:Y:S03]  /*70680*/  LDL.LU R15, [R1+0x14dc] ;  /* 0x0014dc00010f7983 */ /* 0x000ee60000300800 */
        /* <DEDUP_REMOVED lines=12> */
[----:B------:R-:W4:Y:S04]  /*70750*/  LDL.64 R26, [R1+0xf8] ;  /* 0x0000f800011a7983 */ /* 0x000f280000100a00 */
[----:B----4-:R0:W-:Y:S04]  /*70760*/  STL.64 [R1+0x5f98], R26 ;  /* 0x005f981a01007387 */ /* 0x0101e80000100a00 */
[----:B0-----:R-:W4:Y:S01]  /*70770*/  LDL.64 R26, [R1+0x108] ;  /* 0x00010800011a7983 */ /* 0x001f220000100a00 */
[C---:B---3--:R-:W-:Y:S03]  /*70780*/  HMMA.16816.F32 R12, R20.reuse, R6, R12 ;  /* 0x00000006140c723c */ /* 0x048fe6000000180c */
[----:B----4-:R0:W-:Y:S04]  /*70790*/  STL.64 [R1+0x5fa0], R26 ;  /* 0x005fa01a01007387 */ /* 0x0101e80000100a00 */
        /* <DEDUP_REMOVED lines=15> */
[----:B0-----:R-:W4:Y:S01]  /*70890*/  LDL.LU.64 R14, [R1+0x6028] ;  /* 0x00602800010e7983 */ /* 0x001f220000300a00 */
[----:B------:R0:W-:Y:S02]  /*708a0*/  STL [R1+0x5f00], R6 ;  /* 0x005f000601007387 */ /* 0x0001e40000100800 */
[----:B------:R1:W-:Y:S02]  /*708b0*/  STL [R1+0x5efc], R7 ;  /* 0x005efc0701007387 */ /* 0x0003e40000100800 */
[----:B------:R-:W2:Y:S01]  /*708c0*/  LDL.LU R4, [R1+0x1460] ;  /* 0x0014600001047983 */ /* 0x000ea20000300800 */
[----:B------:R-:W2:Y:S04]  /*708d0*/  LDL.LU R5, [R1+0x1464] ;  /* 0x0014640001057983 */ /* 0x000ea80000300800 */
[----:B0-----:R-:W2:Y:S01]  /*708e0*/  LDL.LU R6, [R1+0x1468] ;  /* 0x0014680001067983 */ /* 0x001ea20000300800 */
[----:B-1----:R-:W2:Y:S01]  /*708f0*/  LDL.LU R7, [R1+0x146c] ;  /* 0x00146c0001077983 */ /* 0x002ea20000300800 */
        /* <DEDUP_REMOVED lines=39> */
[----:B------:R-:W3:Y:S02]  /*70b70*/  LDL.LU.64 R18, [R1+0x5fb8] ;  /* 0x005fb80001127983 */ /* 0x000ee40000300a00 */
[----:B------:R-:W3:Y:S02]  /*70b80*/  LDL.LU.64 R16, [R1+0x5fb0] ;  /* 0x005fb00001107983 */ /* 0x000ee40000300a00 */
[C---:B---3--:R-:W-:Y:S01]  /*70b90*/  HMMA.16816.F32 R16, R20.reuse, R26, R16 ;  /* 0x0000001a1410723c */ /* 0x048fe20000001810 */
[----:B----4-:R-:W-:Y:S01]  /*70ba0*/  STL.64 [R1+0x5f30], R14 ;  /* 0x005f300e01007387 */ /* 0x010fe20000100a00 */
[----:B------:R0:W-:Y:S03]  /*70bb0*/  STL.64 [R1+0x5f28], R12 ;  /* 0x005f280c01007387 */ /* 0x0001e60000100a00 */
[----:B0-----:R-:W3:Y:S01]  /*70bc0*/  LDL.LU R12, [R1+0x1440] ;  /* 0x00144000010c7983 */ /* 0x001ee20000300800 */
[----:B------:R-:W3:Y:S02]  /*70bd0*/  LDL.LU R13, [R1+0x1444] ;  /* 0x00144400010d7983 */ /* 0x000ee40000300800 */
[----:B------:R-:W3:Y:S02]  /*70be0*/  LDL.LU R14, [R1+0x1448] ;  /* 0x00144800010e7983 */ /* 0x000ee40000300800 */
[----:B------:R-:W3:Y:S11]  /*70bf0*/  LDL.LU R15, [R1+0x144c] ;  /* 0x00144c00010f7983 */ /* 0x000ef60000300800 */
[----:B------:R-:W-:Y:S02]  /*70c00*/  @!UPT UIADD3 URZ, URZ, URZ, URZ ;  /* 0x0000003f3f3ff290 */ /* 0x000fe4000fffe03f */
[----:B------:R0:W-:Y:S01]  /*70c10*/  STL.64 [R1+0xee0], R16 ;  /* 0x000ee01001007387 */ /* 0x0001e20000100a00 */
[----:B------:R1:W-:Y:S02]  /*70c20*/  STL.64 [R1+0xee8], R18 ;  /* 0x000ee81201007387 */ /* 0x0003e40000100a00 */
[----:B0-----:R-:W-:Y:S01]  /*70c30*/  IMAD.MOV.U32 R17, RZ, RZ, R26 ;  /* 0x000000ffff117224 */ /* 0x001fe200078e001a */
[----:B-1----:R-:W4:Y:S01]  /*70c40*/  LDL.LU.64 R18, [R1+0x5fa8] ;  /* 0x005fa80001127983 */ /* 0x002f220000300a00 */
[----:B------:R-:W-:Y:S02]  /*70c50*/  IMAD.MOV.U32 R16, RZ, RZ, R27 ;  /* 0x000000ffff107224 */ /* 0x000fe400078e001b */
        /* <DEDUP_REMOVED lines=15> */
[----:B0-----:R-:W4:Y:S01]  /*70d50*/  LDL.LU.64 R10, [R1+0x5f90] ;  /* 0x005f9000010a7983 */ /* 0x001f220000300a00 */
[----:B------:R-:W4:Y:S02]  /*70d60*/  LDL.LU.64 R8, [R1+0x5f88] ;  /* 0x005f880001087983 */ /* 0x000f240000300a00 */
[----:B------:R-:W3:Y:S02]  /*70d70*/  LDL.LU.64 R26, [R1+0x5f80] ;  /* 0x005f8000011a7983 */ /* 0x000ee40000300a00 */
        /* <DEDUP_REMOVED lines=8> */
[----:B------:R-:W-:Y:S01]  /*70e00*/  STL.64 [R1+0x5f10], R6 ;  /* 0x005f100601007387 */ /* 0x000fe20000100a00 */
[----:B------:R4:W-:Y:S02]  /*70e10*/  STL.64 [R1+0x5f08], R4 ;  /* 0x005f080401007387 */ /* 0x0009e40000100a00 */
[----:B----4-:R-:W-:Y:S01]  /*70e20*/  HMMA.16816.F32 R4, R20, R18, R8 ;  /* 0x000000121404723c */ /* 0x010fe20000001808 */
[----:B------:R-:W3:Y:S11]  /*70e30*/  LDL.LU R8, [R1+0x1280] ;  /* 0x0012800001087983 */ /* 0x000ef60000300800 */
[----:B------:R-:W-:Y:S11]  /*70e40*/  @!UPT UIADD3 URZ, URZ, URZ, URZ ;  /* 0x0000003f3f3ff290 */ /* 0x000ff6000fffe03f */
[----:B------:R-:W-:Y:S01]  /*70e50*/  STL.64 [R1+0xf40], R4 ;  /* 0x000f400401007387 */ /* 0x000fe20000100a00 */
[----:B------:R-:W-:Y:S02]  /*70e60*/  STL.64 [R1+0xf48], R6 ;  /* 0x000f480601007387 */ /* 0x000fe40000100a00 */
[----:B------:R-:W3:Y:S02]  /*70e70*/  LDL.LU R9, [R1+0x1284] ;  /* 0x0012840001097983 */ /* 0x000ee40000300800 */
[----:B------:R-:W4:Y:S01]  /*70e80*/  LDL.LU R10, [R1+0x1288] ;  /* 0x00128800010a7983 */ /* 0x000f220000300800 */
[----:B------:R-:W4:Y:S04]  /*70e90*/  LDL.LU R11, [R1+0x128c] ;  /* 0x00128c00010b7983 */ /* 0x000f280000300800 */
[----:B----4-:R0:W-:Y:S01]  /*70ea0*/  STL.64 [R1+0x5f40], R10 ;  /* 0x005f400a01007387 */ /* 0x0101e20000100a00 */
[----:B---3--:R-:W-:Y:S03]  /*70eb0*/  STL.64 [R1+0x5f38], R8 ;  /* 0x005f380801007387 */ /* 0x008fe60000100a00 */
[----:B0-----:R-:W3:Y:S04]  /*70ec0*/  LDL.LU.64 R10, [R1+0x18] ;  /* 0x00001800010a7983 */ /* 0x001ee80000300a00 */
[----:B---3--:R0:W-:Y:S01]  /*70ed0*/  STL.64 [R1+0x5f58], R10 ;  /* 0x005f580a01007387 */ /* 0x0081e20000100a00 */
[----:B------:R-:W3:Y:S02]  /*70ee0*/  LDL.LU R12, [R1+0x1290] ;  /* 0x00129000010c7983 */ /* 0x000ee40000300800 */
[----:B------:R-:W3:Y:S02]  /*70ef0*/  LDL.LU R13, [R1+0x1294] ;  /* 0x00129400010d7983 */ /* 0x000ee40000300800 */
[----:B------:R-:W4:Y:S01]  /*70f00*/  LDL.LU R14, [R1+0x1298] ;  /* 0x00129800010e7983 */ /* 0x000f220000300800 */
[----:B------:R-:W4:Y:S04]  /*70f10*/  LDL.LU R15, [R1+0x129c] ;  /* 0x00129c00010f7983 */ /* 0x000f280000300800 */
[----:B0-----:R-:W2:Y:S04]  /*70f20*/  LDL.LU.64 R10, [R1+0x28] ;  /* 0x00002800010a7983 */ /* 0x001ea80000300a00 */
        /* <DEDUP_REMOVED lines=16> */
[----:B------:R-:W-:Y:S01]  /*71030*/  STL.64 [R1+0x5e18], R18 ;  /* 0x005e181201007387 */ /* 0x000fe20000100a00 */
[----:B------:R-:W4:Y:S02]  /*71040*/  LDL.LU R20, [R1+0x1150] ;  /* 0x0011500001147983 */ /* 0x000f240000300800 */
[----:B------:R-:W4:Y:S02]  /*71050*/  LDL.LU R21, [R1+0x1154] ;  /* 0x0011540001157983 */ /* 0x000f240000300800 */
[----:B------:R-:W2:Y:S01]  /*71060*/  LDL.LU R22, [R1+0x1158] ;  /* 0x0011580001167983 */ /* 0x000ea20000300800 */
[----:B------:R-:W2:Y:S04]  /*71070*/  LDL.LU R23, [R1+0x115c] ;  /* 0x00115c0001177983 */ /* 0x000ea80000300800 */
        /* <DEDUP_REMOVED lines=14> */
[----:B--2---:R0:W-:Y:S10]  /*71160*/  STL.64 [R1+0x5da8], R20 ;  /* 0x005da81401007387 */ /* 0x0041f40000100a00 */
[----:B------:R-:W-:Y:S02]  /*71170*/  STL.64 [R1+0xf70], R12 ;  /* 0x000f700c01007387 */ /* 0x000fe40000100a00 */
[----:B------:R1:W-:Y:S02]  /*71180*/  STL.64 [R1+0xf78], R14 ;  /* 0x000f780e01007387 */ /* 0x0003e40000100a00 */
[----:B0-----:R-:W-:-:S02]  /*71190*/  IMAD.MOV.U32 R21, RZ, RZ, R10 ;  /* 0x000000ffff157224 */ /* 0x001fc400078e000a */
[----:B------:R-:W-:Y:S01]  /*711a0*/  IMAD.MOV.U32 R20, RZ, RZ, R11 ;  /* 0x000000ffff147224 */ /* 0x000fe200078e000b */
[----:B-1----:R-:W2:Y:S01]  /*711b0*/  LDL.LU.64 R14, [R1+0x5f68] ;  /* 0x005f6800010e7983 */ /* 0x002ea20000300a00 */
[----:B------:R-:W2:Y:S02]  /*711c0*/  LDL.LU.64 R12, [R1+0x5f60] ;  /* 0x005f6000010c7983 */ /* 0x000ea40000300a00 */
[----:B------:R-:W2:Y:S02]  /*711d0*/  LDL.LU.64 R10, [R1+0x5f58] ;  /* 0x005f5800010a7983 */ /* 0x000ea40000300a00 */
[----:B--2---:R-:W-:Y:S11]  /*711e0*/  HMMA.16816.F32 R12, R24, R10, R12 ;  /* 0x0000000a180c723c */ /* 0x004ff6000000180c */
        /* <DEDUP_REMOVED lines=8> */
[----:B------:R-:W-:-:S02]  /*71270*/  IMAD.MOV.U32 R28, RZ, RZ, R10 ;  /* 0x000000ffff1c7224 */ /* 0x000fc400078e000a */
[----:B------:R-:W-:Y:S02]  /*71280*/  IMAD.MOV.U32 R29, RZ, RZ, R11 ;  /* 0x000000ffff1d7224 */ /* 0x000fe400078e000b */
[----:B------:R-:W4:Y:S01]  /*71290*/  LDL.LU.64 R10, [R1+0x5f40] ;  /* 0x005f4000010a7983 */ /* 0x000f220000300a00 */
[----:B------:R-:W4:Y:S01]  /*712a0*/  LDL.LU.64 R8, [R1+0x5f38] ;  /* 0x005f380001087983 */ /* 0x000f220000300a00 */
[C---:B--2---:R-:W-:Y:S11]  /*712b0*/  HMMA.16816.F32 R12, R24.reuse, R22, R12 ;  /* 0x00000016180c723c */ /* 0x044ff6000000180c */
[----:B------:R-:W-:Y:S11]  /*712c0*/  @!UPT UIADD3 URZ, URZ, URZ, URZ ;  /* 0x0000003f3f3ff290 */ /* 0x000ff6000fffe03f */
[----:B------:R-:W-:Y:S01]  /*712d0*/  @!UPT UIADD3 URZ, URZ, URZ, URZ ;  /* 0x0000003f3f3ff290 */ /* 0x000fe2000fffe03f */
[----:B------:R-:W-:Y:S01]  /*712e0*/  STL.64 [R1+0xfb0], R12 ;  /* 0x000fb00c01007387 */ /* 0x000fe20000100a00 */
[----:B------:R0:W-:Y:S03]  /*712f0*/  STL.64 [R1+0xfb8], R14 ;  /* 0x000fb80e01007387 */ /* 0x0001e60000100a00 */
[----:B0-----:R-:W4:Y:S01]  /*71300*/  LDL.LU.64 R14, [R1+0x5f30] ;  /* 0x005f3000010e7983 */ /* 0x001f220000300a00 */
[----:B------:R-:W2:Y:S02]  /*71310*/  LDL.LU.64 R12, [R1+0x5f28] ;  /* 0x005f2800010c7983 */ /* 0x000ea40000300a00 */
[----:B------:R-:W-:Y:S01]  /*71320*/  STL.64 [R1+0x5ed8], R22 ;  /* 0x005ed81601007387 */ /* 0x000fe20000100a00 */
[C---:B----4-:R-:W-:Y:S11]  /*71330*/  HMMA.16816.F32 R8, R24.reuse, R14, R8 ;  /* 0x0000000e1808723c */ /* 0x050ff60000001808 */
[----:B------:R-:W-:Y:S11]  /*71340*/  @!UPT UIADD3 URZ, URZ, URZ, URZ ;  /* 0x0000003f3f3ff290 */ /* 0x000ff6000fffe03f */
[----:B------:R-:W-:Y:S01]  /*71350*/  @!UPT UIADD3 URZ, URZ, URZ, URZ ;  /* 0x0000003f3f3ff290 */ /* 0x000fe2000fffe03f */
[----:B------:R-:W-:Y:S01]  /*71360*/  STL.64 [R1+0xfd0], R8 ;  /* 0x000fd00801007387 */ /* 0x000fe20000100a00 */
[----:B------:R0:W-:Y:S03]  /*71370*/  STL.64 [R1+0xfd8], R10 ;  /* 0x000fd80a01007387 */ /* 0x0001e60000100a00 */
[----:B0-----:R-:W3:Y:S01]  /*71380*/  LDL.LU.64 R10, [R1+0x5f20] ;  /* 0x005f2000010a7983 */ /* 0x001ee20000300a00 */
[----:B------:R-:W4:Y:S02]  /*71390*/  LDL.LU.64 R8, [R1+0x5f18] ;  /* 0x005f180001087983 */ /* 0x000f240000300a00 */
[----:B------:R-:W-:Y:S01]  /*713a0*/  STL.64 [R1+0x5eb0], R14 ;  /* 0x005eb00e01007387 */ /* 0x000fe20000100a00 */
        /* <DEDUP_REMOVED lines=8> */
[----:B----4-:R0:W-:Y:S02]  /*71430*/  STL.64 [R1+0x5db8], R8 ;  /* 0x005db80801007387 */ /* 0x0101e40000100a00 */
        /* <DEDUP_REMOVED lines=10> */
[----:B------:R-:W4:Y:S02]  /*714e0*/  LDL.LU R11, [R1+0x119c] ;  /* 0x00119c00010b7983 */ /* 0x000f240000300800 */
[----:B---3--:R-:W-:Y:S01]  /*714f0*/  IMAD.MOV.U32 R19, RZ, RZ, R6 ;  /* 0x000000ffff137224 */ /* 0x008fe200078e0006 */
[----:B------:R-:W3:Y:S01]  /*71500*/  LDL.LU R2, [R1+0x5f04] ;  /* 0x005f040001027983 */ /* 0x000ee20000300800 */
[----:B------:R-:W3:Y:S03]  /*71510*/  LDL.LU R6, [R1+0x5f00] ;  /* 0x005f000001067983 */ /* 0x000ee60000300800 */
[----:B------:R0:W-:Y:S02]  /*71520*/  STL.64 [R1+0x5e30], R18 ;  /* 0x005e301201007387 */ /* 0x0001e40000100a00 */
[----:B0-----:R-:W-:-:S02]  /*71530*/  IMAD.MOV.U32 R18, RZ, RZ, R7 ;  /* 0x000000ffff127224 */ /* 0x001fc400078e0007 */
[----:B------:R-:W-:Y:S01]  /*71540*/  IMAD.MOV.U32 R19, RZ, RZ, R3 ;  /* 0x000000ffff137224 */ /* 0x000fe200078e0003 */
[----:B----4-:R0:W-:Y:S01]  /*71550*/  STL.64 [R1+0x5de0], R10 ;  /* 0x005de00a01007387 */ /* 0x0101e20000100a00 */
[----:B--2---:R1:W-:Y:S02]  /*71560*/  STL.64 [R1+0x5dd8], R8 ;  /* 0x005dd80801007387 */ /* 0x0043e40000100a00 */
[----:B------:R-:W2:Y:S02]  /*71570*/  LDL.LU R7, [R1+0x5efc] ;  /* 0x005efc0001077983 */ /* 0x000ea40000300800 */
[----:B------:R-:W4:Y:S01]  /*71580*/  LDL.LU R3, [R1+0x5ef8] ;  /* 0x005ef80001037983 */ /* 0x000f220000300800 */
[----:B------:R-:W-:Y:S01]  /*71590*/  STL.64 [R1+0x5e48], R18 ;  /* 0x005e481201007387 */ /* 0x000fe20000100a00 */
[----:B0-----:R-:W-:Y:S02]  /*715a0*/  IMAD.MOV.U32 R10, RZ, RZ, R21 ;  /* 0x000000ffff0a7224 */ /* 0x001fe400078e0015 */
[----:B------:R-:W-:-:S05]  /*715b0*/  IMAD.MOV.U32 R11, RZ, RZ, R20 ;  /* 0x000000ffff0b7224 */ /* 0x000fca00078e0014 */
[----:B------:R0:W-:Y:S01]  /*715c0*/  STL.64 [R1+0x5e10], R10 ;  /* 0x005e100a01007387 */ /* 0x0001e20000100a00 */
[----:B-1----:R-:W2:Y:S02]  /*715d0*/  LDL.LU R8, [R1+0x11b0] ;  /* 0x0011b00001087983 */ /* 0x002ea40000300800 */
[----:B------:R-:W2:Y:S01]  /*715e0*/  LDL.LU R9, [R1+0x11b4] ;  /* 0x0011b40001097983 */ /* 0x000ea20000300800 */
[----:B0-----:R-:W2:Y:S01]  /*715f0*/  LDL.LU R10, [R1+0x11b8] ;  /* 0x0011b800010a7983 */ /* 0x001ea20000300800 */
[----:B------:R-:W2:Y:S02]  /*71600*/  LDL.LU R11, [R1+0x11bc] ;  /* 0x0011bc00010b7983 */ /* 0x000ea40000300800 */
[----:B------:R-:W-:Y:S02]  /*71610*/  IMAD.MOV.U32 R18, RZ, RZ, R5 ;  /* 0x000000ffff127224 */ /* 0x000fe400078e0005 */
[----:B------:R-:W-:Y:S01]  /*71620*/  IMAD.MOV.U32 R19, RZ, RZ, R4 ;  /* 0x000000ffff137224 */ /* 0x000fe200078e0004 */
[----:B------:R-:W3:Y:S01]  /*71630*/  LDL.LU R5, [R1+0x5ef4] ;  /* 0x005ef40001057983 */ /* 0x000ee20000300800 */
        /* <DEDUP_REMOVED lines=22> */
[----:B------:R-:W-:Y:S04]  /*717a0*/  STL.64 [R1+0x5ea8], R18 ;  /* 0x005ea81201007387 */ /* 0x000fe80000100a00 */
[----:B--2---:R-:W-:Y:S01]  /*717b0*/  STL.64 [R1+0x5e58], R10 ;  /* 0x005e580a01007387 */ /* 0x004fe20000100a00 */
[----:B------:R0:W-:Y:S03]  /*717c0*/  STL.64 [R1+0x5e50], R8 ;  /* 0x005e500801007387 */ /* 0x0001e60000100a00 */
[----:B0-----:R-:W2:Y:S01]  /*717d0*/  LDL.LU R8, [R1+0x11f0] ;  /* 0x0011f00001087983 */ /* 0x001ea20000300800 */
[----:B------:R-:W2:Y:S02]  /*717e0*/  LDL.LU R9, [R1+0x11f4] ;  /* 0x0011f40001097983 */ /* 0x000ea40000300800 */
[----:B------:R-:W3:Y:S02]  /*717f0*/  LDL.LU R10, [R1+0x11f8] ;  /* 0x0011f800010a7983 */ /* 0x000ee40000300800 */
[----:B------:R-:W3:Y:S01]  /*71800*/  LDL.LU R11, [R1+0x11fc] ;  /* 0x0011fc00010b7983 */ /* 0x000ee20000300800 */
        /* <DEDUP_REMOVED lines=14> */
[----:B------:R0:W-:Y:S01]  /*718f0*/  STL.64 [R1+0x5ec0], R14 ;  /* 0x005ec00e01007387 */ /* 0x0001e20000100a00 */
[----:B------:R-:W-:Y:S03]  /*71900*/  STL.64 [R1+0x5eb8], R12 ;  /* 0x005eb80c01007387 */ /* 0x000fe60000100a00 */
[----:B0-----:R-:W2:Y:S04]  /*71910*/  LDL.LU.64 R14, [R1+0x158] ;  /* 0x00015800010e7983 */ /* 0x001ea80000300a00 */
[----:B--2---:R0:W-:Y:S04]  /*71920*/  STL.64 [R1+0x5ed0], R14 ;  /* 0x005ed00e01007387 */ /* 0x0041e80000100a00 */
[----:B0-----:R-:W2:Y:S01]  /*71930*/  LDL.LU.64 R14, [R1+0x38] ;  /* 0x00003800010e7983 */ /* 0x001ea20000300a00 */
[----:B------:R-:W2:Y:S03]  /*71940*/  LDL.LU.64 R18, [R1+0x148] ;  /* 0x0001480001127983 */ /* 0x000ea60000300a00 */
        /* <DEDUP_REMOVED lines=27> */
[----:B------:R-:W3:Y:S02]  /*71b00*/  LDL.LU.64 R20, [R1+0x5ee0] ;  /* 0x005ee00001147983 */ /* 0x000ee40000300a00 */
        /* <DEDUP_REMOVED lines=80> */
[----:B------:R-:W-:Y:S01]  /*72010*/  STL.64 [R1+0x11c0], R24 ;  /* 0x0011c01801007387 */ /* 0x000fe20000100a00 */
[----:B------:R0:W-:Y:S02]  /*72020*/  STL.64 [R1+0x11c8], R26 ;  /* 0x0011c81a01007387 */ /* 0x0001e40000100a00 */
[----:B0-----:R-:W-:Y:S02]  /*72030*/  IMAD.MOV.U32 R26, RZ, RZ, R28 ;  /* 0x000000ffff1a7224 */ /* 0x001fe400078e001c */
[----:B------:R-:W3:Y:S01]  /*72040*/  LDL.LU R28, [R1+0x5df8] ;  /* 0x005df800011c7983 */ /* 0x000ee20000300800 */
[----:B--2---:R-:W-:Y:S03]  /*72050*/  HMMA.16816.F32 R8, R16, R10, R4 ;  /* 0x0000000a1008723c */ /* 0x004fe60000001804 */
[----:B------:R-:W2:Y:S01]  /*72060*/  LDL.LU.64 R6, [R1+0x5df0] ;  /* 0x005df00001067983 */ /* 0x000ea20000300a00 */
[----:B------:R-:W2:Y:S11]  /*72070*/  LDL.LU.64 R4, [R1+0x5de8] ;  /* 0x005de80001047983 */ /* 0x000eb60000300a00 */
[----:B------:R-:W-:Y:S08]  /*72080*/  @!UPT UIADD3 URZ, URZ, URZ, URZ ;  /* 0x0000003f3f3ff290 */ /* 0x000ff0000fffe03f */
[----:B------:R-:W-:Y:S01]  /*72090*/  STL.64 [R1+0x11b0], R8 ;  /* 0x0011b00801007387 */ /* 0x000fe20000100a00 */
[----:B------:R0:W-:Y:S03]  /*720a0*/  STL.64 [R1+0x11b8], R10 ;  /* 0x0011b80a01007387 */ /* 0x0001e60000100a00 */
[----:B0-----:R-:W2:Y:S01]  /*720b0*/  LDL.LU.64 R10, [R1+0x5de0] ;  /* 0x005de000010a7983 */ /* 0x001ea20000300a00 */
[----:B------:R-:W2:Y:S02]  /*720c0*/  LDL.LU.64 R8, [R1+0x5dd8] ;  /* 0x005dd80001087983 */ /* 0x000ea40000300a00 */
[----:B------:R-:W-:-:S07]  /*720d0*/  IMAD.MOV.U32 R27, RZ, RZ, R29 ;  /* 0x000000ffff1b7224 */ /* 0x000fce00078e001d */
[C---:B--2---:R-:W-:Y:S01]  /*720e0*/  HMMA.16816.F32 R24, R16.reuse, R26, R8 ;  /* 0x0000001a1018723c */ /* 0x044fe20000001808 */
[----:B------:R-:W3:Y:S01]  /*720f0*/  LDL.LU.64 R10, [R1+0x5dd0] ;  /* 0x005dd000010a7983 */ /* 0x000ee20000300a00 */
[----:B------:R-:W3:Y:S11]  /*72100*/  LDL.LU.64 R8, [R1+0x5dc8] ;  /* 0x005dc80001087983 */ /* 0x000ef60000300a00 */
[----:B------:R-:W-:Y:S10]  /*72110*/  @!UPT UIADD3 URZ, URZ, URZ, URZ ;  /* 0x0000003f3f3ff290 */ /* 0x000ff4000fffe03f */
[----:B------:R-:W-:Y:S01]  /*72120*/  STL.64 [R1+0x11a0], R24 ;  /* 0x0011a01801007387 */ /* 0x000fe20000100a00 */
[----:B------:R0:W-:Y:S02]  /*72130*/  STL.64 [R1+0x11a8], R26 ;  /* 0x0011a81a01007387 */ /* 0x0001e40000100a00 */
[----:B0-----:R-:W-:Y:S02]  /*72140*/  IMAD.MOV.U32 R26, RZ, RZ, R21 ;  /* 0x000000ffff1a7224 */ /* 0x001fe400078e0015 */
[----:B------:R-:W-:Y:S02]  /*72150*/  IMAD.MOV.U32 R27, RZ, RZ, R20 ;  /* 0x000000ffff1b7224 */ /* 0x000fe400078e0014 */
[C---:B---3--:R-:W-:Y:S01]  /*72160*/  HMMA.16816.F32 R20, R16.reuse, R22, R8 ;  /* 0x000000161014723c */ /* 0x048fe20000001808 */
[----:B------:R-:W2:Y:S01]  /*72170*/  LDL.LU.64 R10, [R1+0x5dc0] ;  /* 0x005dc000010a7983 */ /* 0x000ea20000300a00 */
[----:B------:R-:W3:Y:S11]  /*72180*/  LDL.LU.64 R8, [R1+0x5db8] ;  /* 0x005db80001087983 */ /* 0x000ef60000300a00 */
        /* <DEDUP_REMOVED lines=23> */
[----:B------:R-:W-:Y:S02]  /*72300*/  STL.64 [R1+0x1168], R22 ;  /* 0x0011681601007387 */ /* 0x000fe40000100a00 */
[----:B----4-:R-:W0:Y:S02]  /*72310*/  LDSM.16.MT88.4 R20, [R3+0x10000] ;  /* 0x010000000314783b */ /* 0x010e240000004200 */
[----:B0-----:R-:W-:Y:S02]  /*72320*/  STL.64 [R1+0x5d10], R22 ;  /* 0x005d101601007387 */ /* 0x001fe40000100a00 */
[----:B------:R-:W-:Y:S02]  /*72330*/  STL.64 [R1+0x5d08], R20 ;  /* 0x005d081401007387 */ /* 0x000fe40000100a00 */
[----:B------:R-:W0:Y:S02]  /*72340*/  LDSM.16.M88.4 R20, [R28+0x20080] ;  /* 0x020080001c14783b */ /* 0x000e240000000200 */
[----:B0-----:R-:W-:Y:S02]  /*72350*/  STL.64 [R1+0x20], R20 ;  /* 0x0000201401007387 */ /* 0x001fe40000100a00 */
[----:B------:R-:W-:Y:S02]  /*72360*/  STL.64 [R1+0x28], R22 ;  /* 0x0000281601007387 */ /* 0x000fe40000100a00 */
[----:B------:R-:W0:Y:S02]  /*72370*/  LDSM.16.M88.4 R20, [R28+0x22080] ;  /* 0x022080001c14783b */ /* 0x000e240000000200 */
[----:B0-----:R-:W-:Y:S02]  /*72380*/  STL.64 [R1+0x10], R20 ;  /* 0x0000101401007387 */ /* 0x001fe40000100a00 */
[----:B------:R-:W-:Y:S02]  /*72390*/  STL.64 [R1+0x18], R22 ;  /* 0x0000181601007387 */ /* 0x000fe40000100a00 */
[----:B------:R-:W0:Y:S02]  /*723a0*/  LDSM.16.M88.4 R20, [R28+0x24080] ;  /* 0x024080001c14783b */ /* 0x000e240000000200 */
[----:B0-----:R-:W-:Y:S02]  /*723b0*/  STL.64 [R1], R20 ;  /* 0x0000001401007387 */ /* 0x001fe40000100a00 */
[----:B------:R0:W-:Y:S02]  /*723c0*/  STL.64 [R1+0x8], R22 ;  /* 0x0000081601007387 */ /* 0x0001e40000100a00 */
[----:B0-----:R-:W-:-:S02]  /*723d0*/  IMAD.MOV.U32 R22, RZ, RZ, R13 ;  /* 0x000000ffff167224 */ /* 0x001fc400078e000d */
[----:B------:R-:W-:Y:S02]  /*723e0*/  IMAD.MOV.U32 R23, RZ, RZ, R12 ;  /* 0x000000ffff177224 */ /* 0x000fe400078e000c */
[----:B------:R-:W0:Y:S04]  /*723f0*/  LDSM.16.M88.4 R12, [R28+0x26080] ;  /* 0x026080001c0c783b */ /* 0x000e280000000200 */
[----:B0-----:R3:W-:Y:S01]  /*72400*/  STL [R1+0x4ba8], R14 ;  /* 0x004ba80e01007387 */ /* 0x0017e20000100800 */
[----:B------:R0:W-:Y:S02]  /*72410*/  STL [R1+0x4ba4], R15 ;  /* 0x004ba40f01007387 */ /* 0x0001e40000100800 */
[----:B---3--:R-:W-:Y:S02]  /*72420*/  IMAD.MOV.U32 R14, RZ, RZ, R9 ;  /* 0x000000ffff0e7224 */ /* 0x008fe400078e0009 */
[----:B0-----:R-:W-:-:S02]  /*72430*/  IMAD.MOV.U32 R15, RZ, RZ, R8 ;  /* 0x000000ffff0f7224 */ /* 0x001fc400078e0008 */
[----:B------:R-:W0:Y:S04]  /*72440*/  LDSM.16.M88.4 R8, [R28+0x28080] ;  /* 0x028080001c08783b */ /* 0x000e280000000200 */
[----:B------:R1:W-:Y:S02]  /*72450*/  STL.64 [R1+0x5d18], R12 ;  /* 0x005d180c01007387 */ /* 0x0003e40000100a00 */
[----:B-1----:R-:W-:Y:S02]  /*72460*/  IMAD.MOV.U32 R12, RZ, RZ, R4 ;  /* 0x000000ffff0c7224 */ /* 0x002fe400078e0004 */
[----:B------:R-:W-:Y:S01]  /*72470*/  IMAD.MOV.U32 R13, RZ, RZ, R5 ;  /* 0x000000ffff0d7224 */ /* 0x000fe200078e0005 */
[----:B------:R-:W2:Y:S01]  /*72480*/  LDL.LU R4, [R1+0x5d84] ;  /* 0x005d840001047983 */ /* 0x000ea20000300800 */
[----:B------:R-:W3:Y:S03]  /*72490*/  LDL.LU R5, [R1+0x5d80] ;  /* 0x005d800001057983 */ /* 0x000ee60000300800 */
[----:B0-----:R-:W-:Y:S01]  /*724a0*/  STL [R1+0x4a8c], R10 ;  /* 0x004a8c0a01007387 */ /* 0x001fe20000100800 */
[----:B------:R-:W-:Y:S02]  /*724b0*/  STL [R1+0x4a88], R11 ;  /* 0x004a880b01007387 */ /* 0x000fe40000100800 */
[----:B------:R0:W-:Y:S02]  /*724c0*/  STL.64 [R1+0x5cc0], R8 ;  /* 0x005cc00801007387 */ /* 0x0001e40000100a00 */
[----:B0-----:R-:W4:Y:S01]  /*724d0*/  LDL.LU R8, [R1+0x1620] ;  /* 0x0016200001087983 */ /* 0x001f220000300800 */
[----:B------:R-:W4:Y:S02]  /*724e0*/  LDL.LU R9, [R1+0x1624] ;  /* 0x0016240001097983 */ /* 0x000f240000300800 */
[----:B--2---:R-:W-:-:S02]  /*724f0*/  IMAD.MOV.U32 R11, RZ, RZ, R4 ;  /* 0x000000ffff0b7224 */ /* 0x004fc400078e0004 */
[----:B---3--:R-:W-:Y:S02]  /*72500*/  IMAD.MOV.U32 R10, RZ, RZ, R5 ;  /* 0x000000ffff0a7224 */ /* 0x008fe400078e0005 */
[----:B------:R-:W0:Y:S05]  /*72510*/  LDSM.16.M88.4 R4, [R28+0x2a080] ;  /* 0x02a080001c04783b */ /* 0x000e2a0000000200 */
[----:B----4-:R-:W-:Y:S01]  /*72520*/  HMMA.16816.F32 R24, R16, R26, R8 ;  /* 0x0000001a1018723c */ /* 0x010fe20000001808 */
[----:B------:R-:W1:Y:S04]  /*72530*/  LDSM.16.M88.4 R8, [R28+0x2c080] ;  /* 0x02c080001c08783b */ /* 0x000e680000000200 */
[----:B0-----:R0:W-:Y:S01]  /*72540*/  STL [R1+0x4ba0], R6 ;  /* 0x004ba00601007387 */ /* 0x0011e20000100800 */
[----:B------:R2:W-:Y:S02]  /*72550*/  STL [R1+0x4b9c], R7 ;  /* 0x004b9c0701007387 */ /* 0x0005e40000100800 */
[----:B------:R-:W-:Y:S11]  /*72560*/  STL.64 [R1+0x5cb8], R4 ;  /* 0x005cb80401007387 */ /* 0x000ff60000100a00 */
[----:B------:R-:W-:Y:S04]  /*72570*/  @!UPT UIADD3 URZ, URZ, URZ, URZ ;  /* 0x0000003f3f3ff290 */ /* 0x000fe8000fffe03f */
[----:B------:R-:W-:Y:S01]  /*72580*/  STL.64 [R1+0x1150], R24 ;  /* 0x0011501801007387 */ /* 0x000fe20000100a00 */
[----:B------:R-:W-:Y:S02]  /*72590*/  STL.64 [R1+0x1158], R26 ;  /* 0x0011581a01007387 */ /* 0x000fe40000100a00 */
[----:B------:R-:W3:Y:S01]  /*725a0*/  LDSM.16.M88.4 R24, [R28+0x2e080] ;  /* 0x02e080001c18783b */ /* 0x000ee20000000200 */
[----:B-1----:R-:W-:Y:S03]  /*725b0*/  STL.64 [R1+0x30], R8 ;  /* 0x0000300801007387 */ /* 0x002fe60000100a00 */
[----:B------:R-:W-:Y:S02]  /*725c0*/  STL.64 [R1+0x38], R10 ;  /* 0x0000380a01007387 */ /* 0x000fe40000100a00 */
[----:B------:R-:W1:Y:S04]  /*725d0*/  LDSM.16.M88.4 R8, [R28+0x30080] ;  /* 0x030080001c08783b */ /* 0x000e680000000200 */
[----:B0-----:R-:W-:-:S02]  /*725e0*/  IMAD.MOV.U32 R6, RZ, RZ, R2 ;  /* 0x000000ffff067224 */ /* 0x001fc400078e0002 */
[----:B--2---:R-:W-:Y:S01]  /*725f0*/  IMAD.MOV.U32 R7, RZ, RZ, R0 ;  /* 0x000000ffff077224 */ /* 0x004fe200078e0000 */
[----:B---3--:R-:W-:Y:S01]  /*72600*/  STL.64 [R1+0xc0], R24 ;  /* 0x0000c01801007387 */ /* 0x008fe20000100a00 */
[----:B------:R-:W-:Y:S02]  /*72610*/  STL.64 [R1+0xc8], R26 ;  /* 0x0000c81a01007387 */ /* 0x000fe40000100a00 */
[----:B------:R-:W-:Y:S01]  /*72620*/  LDSM.16.M88.4 R24, [R28+0x34080] ;  /* 0x034080001c18783b */ /* 0x000fe20000000200 */
[----:B-1----:R-:W-:Y:S03]  /*72630*/  STL.64 [R1+0xb0], R8 ;  /* 0x0000b00801007387 */ /* 0x002fe60000100a00 */
[----:B------:R-:W-:Y:S02]  /*72640*/  IMAD.MOV.U32 R2, RZ, RZ, R8 ;  /* 0x000000ffff027224 */ /* 0x000fe400078e0008 */
[----:B------:R-:W-:Y:S02]  /*72650*/  STL.64 [R1+0xb8], R10 ;  /* 0x0000b80a01007387 */ /* 0x000fe40000100a00 */
[----:B------:R-:W-:-:S02]  /*72660*/  IMAD.MOV.U32 R0, RZ, RZ, R9 ;  /* 0x000000ffff007224 */ /* 0x000fc400078e0009 */
[----:B------:R-:W0:Y:S04]  /*72670*/  LDSM.16.M88.4 R8, [R28+0x32080] ;  /* 0x032080001c08783b */ /* 0x000e280000000200 */
[----:B0-----:R-:W-:Y:S01]  /*72680*/  STL.64 [R1+0xa0], R8 ;  /* 0x0000a00801007387 */ /* 0x001fe20000100a00 */
[----:B------:R-:W-:Y:S02]  /*72690*/  STL.64 [R1+0xa8], R10 ;  /* 0x0000a80a01007387 */ /* 0x000fe40000100a00 */
[----:B------:R-:W0:Y:S04]  /*726a0*/  LDSM.16.M88.4 R8, [R28+0x36080] ;  /* 0x036080001c08783b */ /* 0x000e280000000200 */
[----:B------:R-:W-:Y:S01]  /*726b0*/  STL.64 [R1+0x90], R24 ;  /* 0x0000901801007387 */ /* 0x000fe20000100a00 */
[----:B------:R-:W-:Y:S02]  /*726c0*/  STL.64 [R1+0x98], R26 ;  /* 0x0000981a01007387 */ /* 0x000fe40000100a00 */
[----:B------:R-:W1:Y:S02]  /*726d0*/  LDSM.16.M88.4 R24, [R28+0x38080] ;  /* 0x038080001c18783b */ /* 0x000e640000000200 */
[----:B0-----:R-:W-:Y:S02]  /*726e0*/  STL.64 [R1+0x80], R8 ;  /* 0x0000800801007387 */ /* 0x001fe40000100a00 */
[----:B------:R-:W-:Y:S02]  /*726f0*/  STL.64 [R1+0x88], R10 ;  /* 0x0000880a01007387 */ /* 0x000fe40000100a00 */
[----:B------:R-:W0:Y:S04]  /*72700*/  LDSM.16.M88.4 R8, [R28+0x3a080] ;  /* 0x03a080001c08783b */ /* 0x000e280000000200 */
[----:B-1----:R-:W-:Y:S01]  /*72710*/  STL.64 [R1+0x70], R24 ;  /* 0x0000701801007387 */ /* 0x002fe20000100a00 */
[----:B------:R-:W-:Y:S02]  /*72720*/  STL.64 [R1+0x78], R26 ;  /* 0x0000781a01007387 */ /* 0x000fe40000100a00 */
[----:B------:R-:W-:Y:S02]  /*72730*/  LDSM.16.M88.4 R24, [R28+0x3c080] ;  /* 0x03c080001c18783b */ /* 0x000fe40000000200 */
[----:B0-----:R-:W-:Y:S02]  /*72740*/  STL.64 [R1+0x60], R8 ;  /* 0x0000600801007387 */ /* 0x001fe40000100a00 */
[----:B------:R-:W-:Y:S02]  /*72750*/  STL.64 [R1+0x68], R10 ;  /* 0x0000680a01007387 */ /* 0x000fe40000100a00 */
[----:B------:R-:W0:Y:S02]  /*72760*/  LDSM.16.M88.4 R8, [R28+0x3e080] ;  /* 0x03e080001c08783b */ /* 0x000e240000000200 */
[----:B0-----:R-:W-:Y:S02]  /*72770*/  STL.64 [R1+0x40], R8 ;  /* 0x0000400801007387 */ /* 0x001fe40000100a00 */
[----:B------:R-:W-:Y:S02]  /*72780*/  STL.64 [R1+0x50], R24 ;  /* 0x0000501801007387 */ /* 0x000fe40000100a00 */
[----:B------:R-:W-:Y:S02]  /*72790*/  STL.64 [R1+0x58], R26 ;  /* 0x0000581a01007387 */ /* 0x000fe40000100a00 */
[----:B------:R0:W-:Y:S02]  /*727a0*/  STL.64 [R1+0x48], R10 ;  /* 0x0000480a01007387 */ /* 0x0001e40000100a00 */
[----:B------:R-:W-:Y:S01]  /*727b0*/  IMAD.MOV.U32 R29, RZ, RZ, R9 ;  /* 0x000000ffff1d7224 */ /* 0x000fe200078e0009 */
[----:B------:R-:W1:Y:S04]  /*727c0*/  LDSM.16.MT88.4 R24, [R3+0x10080] ;  /* 0x010080000318783b */ /* 0x000e680000004200 */
[----:B0-----:R-:W2:Y:S01]  /*727d0*/  LDL.LU R10, [R1+0xf8] ;  /* 0x0000f800010a7983 */ /* 0x001ea20000300800 */
[----:B------:R-:W2:Y:S03]  /*727e0*/  LDL.LU R11, [R1+0xfc] ;  /* 0x0000fc00010b7983 */ /* 0x000ea60000300800 */
[----:B--2---:R0:W-:Y:S01]  /*727f0*/  STL.64 [R1+0x5d30], R10 ;  /* 0x005d300a01007387 */ /* 0x0041e20000100a00 */
[----:B------:R-:W2:Y:S02]  /*72800*/  LDL.LU R8, [R1+0x18a0] ;  /* 0x0018a00001087983 */ /* 0x000ea40000300800 */
[----:B------:R-:W2:Y:S01]  /*72810*/  LDL.LU R9, [R1+0x18a4] ;  /* 0x0018a40001097983 */ /* 0x000ea20000300800 */
[----:B0-----:R-:W2:Y:S01]  /*72820*/  LDL.LU R10, [R1+0x18a8] ;  /* 0x0018a800010a7983 */ /* 0x001ea20000300800 */
[----:B------:R-:W2:Y:S02]  /*72830*/  LDL.LU R11, [R1+0x18ac] ;  /* 0x0018ac00010b7983 */ /* 0x000ea40000300800 */
[----:B------:R-:W-:Y:S02]  /*72840*/  STL [R1+0x2b5c], R28 ;  /* 0x002b5c1c01007387 */ /* 0x000fe40000100800 */
[----:B-1----:R-:W-:Y:S01]  /*72850*/  STL.64 [R1+0x5c00], R26 ;  /* 0x005c001a01007387 */ /* 0x002fe20000100a00 */
[----:B------:R2:W-:Y:S02]  /*72860*/  STL.64 [R1+0x5bf8], R24 ;  /* 0x005bf81801007387 */ /* 0x0005e40000100a00 */
[C---:B--2---:R-:W-:Y:S08]  /*72870*/  HMMA.16816.F32 R24, R16.reuse, R6, R8 ;  /* 0x000000061018723c */ /* 0x044ff00000001808 */
[C---:B------:R-:W-:Y:S01]  /*72880*/  HMMA.16816.F32 R4, R16.reuse, R22, R12 ;  /* 0x000000161004723c */ /* 0x040fe2000000180c */
[----:B------:R-:W2:Y:S11]  /*72890*/  LDL.LU R10, [R1+0x108] ;  /* 0x00010800010a7983 */ /* 0x000eb60000300800 */
[----:B------:R-:W-:Y:S03]  /*728a0*/  @!UPT UIADD3 URZ, URZ, URZ, URZ ;  /* 0x0000003f3f3ff290 */ /* 0x000fe6000fffe03f */
[----:B------:R0:W-:Y:S01]  /*728b0*/  STL.64 [R1+0x1270], R24 ;  /* 0x0012701801007387 */ /* 0x0001e20000100a00 */
[----:B------:R1:W-:Y:S07]  /*728c0*/  STL.64 [R1+0x1278], R26 ;  /* 0x0012781a01007387 */ /* 0x0003ee0000100a00 */
[----:B------:R-:W-:Y:S02]  /*728d0*/  STL.64 [R1+0x1260], R4 ;  /* 0x0012600401007387 */ /* 0x000fe40000100a00 */
[----:B------:R-:W-:Y:S01]  /*728e0*/  STL.64 [R1+0x1268], R6 ;  /* 0x0012680601007387 */ /* 0x000fe20000100a00 */
[----:B------:R-:W2:Y:S04]  /*728f0*/  LDL.LU R11, [R1+0x10c] ;  /* 0x00010c00010b7983 */ /* 0x000ea80000300800 */
[----:B--2---:R2:W-:Y:S01]  /*72900*/  STL.64 [R1+0x5d48], R10 ;  /* 0x005d480a01007387 */ /* 0x0045e20000100a00 */
[----:B0-----:R-:W3:Y:S02]  /*72910*/  LDL.LU R24, [R1+0x1760] ;  /* 0x0017600001187983 */ /* 0x001ee40000300800 */
[----:B------:R-:W3:Y:S02]  /*72920*/  LDL.LU R25, [R1+0x1764] ;  /* 0x0017640001197983 */ /* 0x000ee40000300800 */
[----:B-1----:R-:W4:Y:S01]  /*72930*/  LDL.LU R26, [R1+0x1768] ;  /* 0x00176800011a7983 */ /* 0x002f220000300800 */
[----:B------:R-:W4:Y:S01]  /*72940*/  LDL.LU R27, [R1+0x176c] ;  /* 0x00176c00011b7983 */ /* 0x000f220000300800 */
[----:B------:R-:W3:Y:S02]  /*72950*/  LDL.LU R22, [R1+0xd8] ;  /* 0x0000d80001167983 */ /* 0x000ee40000300800 */
[----:B------:R-:W3:Y:S01]  /*72960*/  LDL.LU R23, [R1+0xdc] ;  /* 0x0000dc0001177983 */ /* 0x000ee20000300800 */
[----:B--2---:R-:W2:Y:S01]  /*72970*/  LDL.LU R10, [R1+0x118] ;  /* 0x00011800010a7983 */ /* 0x004ea20000300800 */
[----:B------:R-:W2:Y:S03]  /*72980*/  LDL.LU R11, [R1+0x11c] ;  /* 0x00011c00010b7983 */ /* 0x000ea60000300800 */
[----:B--2---:R0:W-:Y:S01]  /*72990*/  STL.64 [R1+0x5d60], R10 ;  /* 0x005d600a01007387 */ /* 0x0041e20000100a00 */
[----:B---3--:R-:W-:Y:S02]  /*729a0*/  STL.64 [R1+0x5d20], R22 ;  /* 0x005d201601007387 */ /* 0x008fe40000100a00 */
[----:B------:R-:W2:Y:S02]  /*729b0*/  LDL.LU R6, [R1+0xe8] ;  /* 0x0000e80001067983 */ /* 0x000ea40000300800 */
[----:B------:R-:W2:Y:S01]  /*729c0*/  LDL.LU R7, [R1+0xec] ;  /* 0x0000ec0001077983 */ /* 0x000ea20000300800 */
[----:B0-----:R-:W3:Y:S01]  /*729d0*/  LDL.LU R10, [R1+0x128] ;  /* 0x00012800010a7983 */ /* 0x001ee20000300800 */
[----:B------:R-:W3:Y:S03]  /*729e0*/  LDL.LU R11, [R1+0x12c] ;  /* 0x00012c00010b7983 */ /* 0x000ee60000300800 */
[----:B---3--:R-:W-:Y:S01]  /*729f0*/  STL.64 [R1+0x5d78], R10 ;  /* 0x005d780a01007387 */ /* 0x008fe20000100a00 */
[----:B--2---:R0:W-:Y:S02]  /*72a00*/  STL.64 [R1+0x5d28], R6 ;  /* 0x005d280601007387 */ /* 0x0041e40000100a00 */
[----:B------:R-:W2:Y:S02]  /*72a10*/  LDL.LU R4, [R1+0x1840] ;  /* 0x0018400001047983 */ /* 0x000ea40000300800 */
[----:B------:R-:W2:Y:S01]  /*72a20*/  LDL.LU R5, [R1+0x1844] ;  /* 0x0018440001057983 */ /* 0x000ea20000300800 */
[----:B0-----:R-:W3:Y:S01]  /*72a30*/  LDL.LU R6, [R1+0x1848] ;  /* 0x0018480001067983 */ /* 0x001ee20000300800 */
[----:B------:R-:W3:Y:S02]  /*72a40*/  LDL.LU R7, [R1+0x184c] ;  /* 0x00184c0001077983 */ /* 0x000ee40000300800 */
[----:B------:R-:W2:Y:S02]  /*72a50*/  LDL.LU R8, [R1+0x1880] ;  /* 0x0018800001087983 */ /* 0x000ea40000300800 */
[----:B------:R-:W4:Y:S01]  /*72a60*/  LDL.LU R9, [R1+0x1884] ;  /* 0x0018840001097983 */ /* 0x000f220000300800 */
[----:B------:R-:W4:Y:S01]  /*72a70*/  LDL.LU R10, [R1+0x1888] ;  /* 0x00188800010a7983 */ /* 0x000f220000300800 */
[----:B------:R-:W4:Y:S03]  /*72a80*/  LDL.LU R11, [R1+0x188c] ;  /* 0x00188c00010b7983 */ /* 0x000f260000300800 */
        /* <DEDUP_REMOVED lines=22> */
[----:B------:R-:W2:Y:S01]  /*72bf0*/  LDL.LU R12, [R1+0x1790] ;  /* 0x00179000010c7983 */ /* 0x000ea20000300800 */
[----:B------:R-:W2:Y:S02]  /*72c00*/  LDL.LU R13, [R1+0x1794] ;  /* 0x00179400010d7983 */ /* 0x000ea40000300800 */
[----:B------:R-:W2:Y:S02]  /*72c10*/  LDL.LU R14, [R1+0x1798] ;  /* 0x00179800010e7983 */ /* 0x000ea40000300800 */
[----:B------:R-:W2:Y:S01]  /*72c20*/  LDL.LU R15, [R1+0x179c] ;  /* 0x00179c00010f7983 */ /* 0x000ea20000300800 */
[----:B----4-:R-:W-:Y:S01]  /*72c30*/  STL.64 [R1+0x5ce0], R26 ;  /* 0x005ce01a01007387 */ /* 0x010fe20000100a00 */
[----:B------:R0:W-:Y:S03]  /*72c40*/  STL.64 [R1+0x5cd8], R24 ;  /* 0x005cd81801007387 */ /* 0x0001e60000100a00 */
[----:B0-----:R-:W4:Y:S04]  /*72c50*/  LDL.64 R24, [R1+0x10] ;  /* 0x0000100001187983 */ /* 0x001f280000100a00 */
[----:B----4-:R0:W-:Y:S01]  /*72c60*/  STL.64 [R1+0x5cf0], R24 ;  /* 0x005cf01801007387 */ /* 0x0101e20000100a00 */
[----:B------:R-:W0:Y:S02]  /*72c70*/  LDL.LU R26, [R1+0x138] ;  /* 0x00013800011a7983 */ /* 0x000e240000300800 */
[----:B------:R-:W0:Y:S02]  /*72c80*/  LDL.LU R27, [R1+0x13c] ;  /* 0x00013c00011b7983 */ /* 0x000e240000300800 */
[C---:B0-----:R-:W-:Y:S01]  /*72c90*/  HMMA.16816.F32 R24, R16.reuse, R26, R8 ;  /* 0x0000001a1018723c */ /* 0x041fe20000001808 */
[----:B------:R-:W2:Y:S11]  /*72ca0*/  LDL.LU.64 R10, [R1+0x5d78] ;  /* 0x005d7800010a7983 */ /* 0x000eb60000300a00 */
[----:B------:R-:W-:Y:S11]  /*72cb0*/  @!UPT UIADD3 URZ, URZ, URZ, URZ ;  /* 0x0000003f3f3ff290 */ /* 0x000ff6000fffe03f */
[----:B------:R0:W-:Y:S01]  /*72cc0*/  STL.64 [R1+0x1250], R24 ;  /* 0x0012501801007387 */ /* 0x0001e20000100a00 */
[----:B------:R-:W-:Y:S03]  /*72cd0*/  STL.64 [R1+0x1258], R26 ;  /* 0x0012581a01007387 */ /* 0x000fe60000100a00 */
[----:B0-----:R-:W4:Y:S04]  /*72ce0*/  LDL R24, [R1+0x20] ;  /* 0x0000200001187983 */ /* 0x001f280000100800 */
[----:B------:R-:W4:Y:S01]  /*72cf0*/  LDL R25, [R1+0x24] ;  /* 0x0000240001197983 */ /* 0x000f220000100800 */
        /* <DEDUP_REMOVED lines=22> */
[----:B------:R-:W3:Y:S11]  /*72e60*/  LDL.LU.64 R6, [R1+0x5d28] ;  /* 0x005d280001067983 */ /* 0x000ef60000300a00 */
[----:B------:R-:W-:Y:S10]  /*72e70*/  @!UPT UIADD3 URZ, URZ, URZ, URZ ;  /* 0x0000003f3f3ff290 */ /* 0x000ff4000fffe03f */
        /* <DEDUP_REMOVED lines=8> */
[----:B0-----:R-:W2:Y:S04]  /*72f00*/  LDL.64 R8, [R1] ;  /* 0x0000000001087983 */ /* 0x001ea80000100a00 */
        /* <DEDUP_REMOVED lines=8> */
[----:B0-----:R-:W4:Y:S01]  /*72f90*/  LDL.LU R8, [R1+0x1780] ;  /* 0x0017800001087983 */ /* 0x001f220000300800 */
[----:B------:R-:W4:Y:S02]  /*72fa0*/  LDL.LU R9, [R1+0x1784] ;  /* 0x0017840001097983 */ /* 0x000f240000300800 */
[----:B------:R-:W4:Y:S02]  /*72fb0*/  LDL.LU R10, [R1+0x1788] ;  /* 0x00178800010a7983 */ /* 0x000f240000300800 */
[----:B------:R-:W4:Y:S01]  /*72fc0*/  LDL.LU R11, [R1+0x178c] ;  /* 0x00178c00010b7983 */ /* 0x000f220000300800 */
[----:B------:R-:W2:Y:S11]  /*72fd0*/  LDL.LU.64 R22, [R1+0x5d20] ;  /* 0x005d200001167983 */ /* 0x000eb60000300a00 */
[----:B------:R-:W-:Y:S01]  /*72fe0*/  @!UPT UIADD3 URZ, URZ, URZ, URZ ;  /* 0x0000003f3f3ff290 */ /* 0x000fe2000fffe03f */
[----:B------:R0:W-:Y:S02]  /*72ff0*/  STL.64 [R1+0x1200], R4 ;  /* 0x0012000401007387 */ /* 0x0001e40000100a00 */
[----:B------:R1:W-:Y:S01]  /*73000*/  STL.64 [R1+0x1208], R6 ;  /* 0x0012080601007387 */ /* 0x0003e20000100a00 */
[----:B0-----:R-:W3:Y:S01]  /*73010*/  LDL.LU R4, [R1+0x1740] ;  /* 0x0017400001047983 */ /* 0x001ee20000300800 */
[----:B------:R-:W3:Y:S02]  /*73020*/  LDL.LU R5, [R1+0x1744] ;  /* 0x0017440001057983 */ /* 0x000ee40000300800 */
[----:B-1----:R-:W3:Y:S02]  /*73030*/  LDL.LU R6, [R1+0x1748] ;  /* 0x0017480001067983 */ /* 0x002ee40000300800 */
[----:B------:R-:W3:Y:S01]  /*73040*/  LDL.LU R7, [R1+0x174c] ;  /* 0x00174c0001077983 */ /* 0x000ee20000300800 */
[----:B--2---:R-:W-:Y:S01]  /*73050*/  HMMA.16816.F32 R16, R16, R22, R12 ;  /* 0x000000161010723c */ /* 0x004fe2000000180c */
[----:B------:R-:W2:Y:S01]  /*73060*/  LDL.LU.64 R12, [R1+0x5d18] ;  /* 0x005d1800010c7983 */ /* 0x000ea20000300a00 */
[----:B------:R-:W4:Y:S02]  /*73070*/  LDL.LU.64 R22, [R1+0x5d10] ;  /* 0x005d100001167983 */ /* 0x000f240000300a00 */
[----:B------:R-:W4:Y:S11]  /*73080*/  LDL.LU.64 R20, [R1+0x5d08] ;  /* 0x005d080001147983 */ /* 0x000f360000300a00 */
[----:B------:R-:W-:Y:S08]  /*73090*/  @!UPT UIADD3 URZ, URZ, URZ, URZ ;  /* 0x0000003f3f3ff290 */ /* 0x000ff0000fffe03f */
[----:B------:R0:W-:Y:S01]  /*730a0*/  STL.64 [R1+0x1140], R16 ;  /* 0x0011401001007387 */ /* 0x0001e20000100a00 */
[----:B------:R-:W-:Y:S02]  /*730b0*/  IMAD.MOV.U32 R15, RZ, RZ, R19 ;  /* 0x000000ffff0f7224 */ /* 0x000fe400078e0013 */
[----:B------:R-:W-:Y:S01]  /*730c0*/  IMAD.MOV.U32 R14, RZ, RZ, R18 ;  /* 0x000000ffff0e7224 */ /* 0x000fe200078e0012 */
[----:B0-----:R-:W2:Y:S01]  /*730d0*/  LDL.LU R16, [R1+0x1730] ;  /* 0x0017300001107983 */ /* 0x001ea20000300800 */
[----:B------:R-:W2:Y:S02]  /*730e0*/  LDL.LU R17, [R1+0x1734] ;  /* 0x0017340001117983 */ /* 0x000ea40000300800 */
[----:B------:R-:W2:Y:S02]  /*730f0*/  LDL.LU R18, [R1+0x1738] ;  /* 0x0017380001127983 */ /* 0x000ea40000300800 */
[----:B------:R-:W2:Y:S01]  /*73100*/  LDL.LU R19, [R1+0x173c] ;  /* 0x00173c0001137983 */ /* 0x000ea20000300800 */
[----:B------:R-:W-:Y:S01]  /*73110*/  STL [R1+0x4e1c], R15 ;  /* 0x004e1c0f01007387 */ /* 0x000fe20000100800 */
[----:B------:R-:W-:Y:S01]  /*73120*/  STL [R1+0x4e18], R14 ;  /* 0x004e180e01007387 */ /* 0x000fe20000100800 */
        /* <DEDUP_REMOVED lines=11> */
[----:B------:R0:W-:Y:S01]  /*731e0*/  STL.64 [R1+0x1290], R8 ;  /* 0x0012900801007387 */ /* 0x0001e20000100a00 */
        /* <DEDUP_REMOVED lines=9> */
[----:B-1----:R-:W2:Y:S02]  /*73280*/  LDL.LU.64 R10, [R1+0x5cd0] ;  /* 0x005cd000010a7983 */ /* 0x002ea40000300a00 */
[----:B0-----:R-:W-:Y:S02]  /*73290*/  IMAD.MOV.U32 R25, RZ, RZ, R8 ;  /* 0x000000ffff197224 */ /* 0x001fe400078e0008 */
[----:B------:R-:W-:Y:S02]  /*732a0*/  IMAD.MOV.U32 R24, RZ, RZ, R9 ;  /* 0x000000ffff187224 */ /* 0x000fe400078e0009 */
[----:B------:R-:W2:Y:S03]  /*732b0*/  LDL.LU.64 R8, [R1+0x5cc8] ;  /* 0x005cc80001087983 */ /* 0x000ea60000300a00 */
[----:B------:R0:W-:Y:S02]  /*732c0*/  STL.64 [R1+0x5c98], R24 ;  /* 0x005c981801007387 */ /* 0x0001e40000100a00 */
[----:B0-----:R-:W4:Y:S01]  /*732d0*/  LDL.LU R24, [R1+0x1810] ;  /* 0x0018100001187983 */ /* 0x001f220000300800 */
[----:B------:R-:W4:Y:S02]  /*732e0*/  LDL.LU R25, [R1+0x1814] ;  /* 0x0018140001197983 */ /* 0x000f240000300800 */
[----:B------:R-:W3:Y:S02]  /*732f0*/  LDL.LU R26, [R1+0x1818] ;  /* 0x00181800011a7983 */ /* 0x000ee40000300800 */
[----:B------:R-:W3:Y:S01]  /*73300*/  LDL.LU R27, [R1+0x181c] ;  /* 0x00181c00011b7983 */ /* 0x000ee20000300800 */
[C---:B--2---:R-:W-:Y:S01]  /*73310*/  HMMA.16816.F32 R8, R20.reuse, R12, R8 ;  /* 0x0000000c1408723c */ /* 0x044fe20000001808 */
[----:B---3--:R-:W-:Y:S01]  /*73320*/  STL.64 [R1+0x5ca8], R26 ;  /* 0x005ca81a01007387 */ /* 0x008fe20000100a00 */
[----:B----4-:R0:W-:Y:S03]  /*73330*/  STL.64 [R1+0x5ca0], R24 ;  /* 0x005ca01801007387 */ /* 0x0101e60000100a00 */
[----:B0-----:R-:W2:Y:S04]  /*73340*/  LDL R24, [R1+0x30] ;  /* 0x0000300001187983 */ /* 0x001ea80000100800 */
[----:B------:R-:W2:Y:S11]  /*73350*/  LDL R25, [R1+0x34] ;  /* 0x0000340001197983 */ /* 0x000eb60000100800 */
[----:B------:R-:W-:Y:S03]  /*73360*/  @!UPT UIADD3 URZ, URZ, URZ, URZ ;  /* 0x0000003f3f3ff290 */ /* 0x000fe6000fffe03f */
[----:B------:R0:W-:Y:S02]  /*73370*/  STL.64 [R1+0x12d0], R8 ;  /* 0x0012d00801007387 */ /* 0x0001e40000100a00 */
[----:B------:R-:W-:Y:S01]  /*73380*/  STL.64 [R1+0x12d8], R10 ;  /* 0x0012d80a01007387 */ /* 0x000fe20000100a00 */
[----:B0-----:R-:W3:Y:S01]  /*73390*/  LDL.LU.64 R8, [R1+0x5cc0] ;  /* 0x005cc00001087983 */ /* 0x001ee20000300a00 */
[----:B------:R0:W-:Y:S02]  /*733a0*/  STL.64 [R1+0x5c78], R12 ;  /* 0x005c780c01007387 */ /* 0x0001e40000100a00 */
[----:B------:R1:W-:Y:S01]  /*733b0*/  STL.64 [R1+0x5cb0], R14 ;  /* 0x005cb00e01007387 */ /* 0x0003e20000100a00 */
[----:B0-----:R-:W2:Y:S01]  /*733c0*/  LDL.LU R12, [R1+0x1820] ;  /* 0x00182000010c7983 */ /* 0x001ea20000300800 */
[----:B------:R-:W2:Y:S02]  /*733d0*/  LDL.LU R13, [R1+0x1824] ;  /* 0x00182400010d7983 */ /* 0x000ea40000300800 */
[----:B-1----:R-:W2:Y:S02]  /*733e0*/  LDL.LU R14, [R1+0x1828] ;  /* 0x00182800010e7983 */ /* 0x002ea40000300800 */
[----:B------:R-:W2:Y:S01]  /*733f0*/  LDL.LU R15, [R1+0x182c] ;  /* 0x00182c00010f7983 */ /* 0x000ea20000300800 */
[C---:B---3--:R-:W-:Y:S11]  /*73400*/  HMMA.16816.F32 R4, R20.reuse, R8, R4 ;  /* 0x000000081404723c */ /* 0x048ff60000001804 */
[----:B------:R-:W-:Y:S11]  /*73410*/  @!UPT UIADD3 URZ, URZ, URZ, URZ ;  /* 0x0000003f3f3ff290 */ /* 0x000ff6000fffe03f */
[----:B------:R-:W-:Y:S01]  /*73420*/  @!UPT UIADD3 URZ, URZ, URZ, URZ ;  /* 0x0000003f3f3ff290 */ /* 0x000fe2000fffe03f */
[----:B------:R0:W-:Y:S01]  /*73430*/  STL.64 [R1+0x12f0], R4 ;  /* 0x0012f00401007387 */ /* 0x0001e20000100a00 */
[----:B------:R-:W-:Y:S03]  /*73440*/  STL.64 [R1+0x12f8], R6 ;  /* 0x0012f80601007387 */ /* 0x000fe60000100a00 */
[----:B0-----:R-:W3:Y:S01]  /*73450*/  LDL.LU.64 R4, [R1+0x5cb8] ;  /* 0x005cb80001047983 */ /* 0x001ee20000300a00 */
[C---:B--2---:R-:W-:Y:S11]  /*73460*/  HMMA.16816.F32 R24, R20.reuse, R24, R12 ;  /* 0x000000181418723c */ /* 0x044ff6000000180c */
[----:B------:R-:W-:Y:S11]  /*73470*/  @!UPT UIADD3 URZ, URZ, URZ, URZ ;  /* 0x0000003f3f3ff290 */ /* 0x000ff6000fffe03f */
[----:B------:R-:W-:Y:S02]  /*73480*/  @!UPT UIADD3 URZ, URZ, URZ, URZ ;  /* 0x0000003f3f3ff290 */ /* 0x000fe4000fffe03f */
[----:B------:R-:W-:Y:S02]  /*73490*/  IMAD.MOV.U32 R11, RZ, RZ, R27 ;  /* 0x000000ffff0b7224 */ /* 0x000fe400078e001b */
[----:B------:R-:W-:Y:S01]  /*734a0*/  IMAD.MOV.U32 R10, RZ, RZ, R26 ;  /* 0x000000ffff0a7224 */ /* 0x000fe200078e001a */
[----:B---3--:R-:W-:Y:S01]  /*734b0*/  HMMA.16816.F32 R16, R20, R4, R16 ;  /* 0x000000041410723c */ /* 0x008fe20000001810 */
[----:B------:R-:W-:Y:S11]  /*734c0*/  STL.64 [R1+0x5ba0], R4 ;  /* 0x005ba00401007387 */ /* 0x000ff60000100a00 */
[----:B------:R-:W-:Y:S11]  /*734d0*/  @!UPT UIADD3 URZ, URZ, URZ, URZ ;  /* 0x0000003f3f3ff290 */ /* 0x000ff6000fffe03f */
[----:B------:R-:W-:Y:S01]  /*734e0*/  STL.64 [R1+0x1320], R16 ;  /* 0x0013201001007387 */ /* 0x000fe20000100a00 */
[----:B------:R-:W-:Y:S02]  /*734f0*/  STL.64 [R1+0x1328], R18 ;  /* 0x0013281201007387 */ /* 0x000fe40000100a00 */
[----:B------:R-:W0:Y:S04]  /*73500*/  LDSM.16.MT88.4 R16, [R3+0x10100] ;  /* 0x010100000310783b */ /* 0x000e280000004200 */
[----:B------:R-:W-:Y:S01]  /*73510*/  STL [R1+0x5b88], R3 ;  /* 0x005b880301007387 */ /* 0x000fe20000100800 */
[----:B0-----:R-:W-:Y:S01]  /*73520*/  STL.64 [R1+0x5ab0], R18 ;  /* 0x005ab01201007387 */ /* 0x001fe20000100a00 */
[----:B------:R0:W-:Y:S03]  /*73530*/  STL.64 [R1+0x5aa8], R16 ;  /* 0x005aa81001007387 */ /* 0x0001e60000100a00 */
[----:B0-----:R-:W2:Y:S01]  /*73540*/  LDL.LU R16, [R1+0x1800] ;  /* 0x0018000001107983 */ /* 0x001ea20000300800 */
[----:B------:R-:W2:Y:S02]  /*73550*/  LDL.LU R17, [R1+0x1804] ;  /* 0x0018040001117983 */ /* 0x000ea40000300800 */
[----:B------:R-:W2:Y:S02]  /*73560*/  LDL.LU R18, [R1+0x1808] ;  /* 0x0018080001127983 */ /* 0x000ea40000300800 */
[----:B------:R-:W2:Y:S01]  /*73570*/  LDL.LU R19, [R1+0x180c] ;  /* 0x00180c0001137983 */ /* 0x000ea20000300800 */
[----:B------:R-:W3:Y:S01]  /*73580*/  LDL.LU.64 R14, [R1+0x5cb0] ;  /* 0x005cb000010e7983 */ /* 0x000ee20000300a00 */
[----:B------:R0:W-:Y:S02]  /*73590*/  STL.64 [R1+0x1350], R24 ;  /* 0x0013501801007387 */ /* 0x0001e40000100a00 */
[----:B------:R-:W4:Y:S01]  /*735a0*/  LDL.LU.64 R26, [R1+0x5ca8] ;  /* 0x005ca800011a7983 */ /* 0x000f220000300a00 */
[----:B0-----:R-:W4:Y:S01]  /*735b0*/  LDL.LU.64 R24, [R1+0x5ca0] ;  /* 0x005ca00001187983 */ /* 0x001f220000300a00 */
[----:B------:R-:W-:Y:S02]  /*735c0*/  STL [R1+0x4e20], R11 ;  /* 0x004e200b01007387 */ /* 0x000fe40000100800 */
[----:B------:R-:W-:Y:S02]  /*735d0*/  STL [R1+0x4e14], R10 ;  /* 0x004e140a01007387 */ /* 0x000fe40000100800 */
[----:B------:R0:W-:Y:S02]  /*735e0*/  STL.64 [R1+0x5c90], R8 ;  /* 0x005c900801007387 */ /* 0x0001e40000100a00 */
[----:B0-----:R-:W4:Y:S01]  /*735f0*/  LDL.64 R8, [R1+0xc0] ;  /* 0x0000c00001087983 */ /* 0x001f220000100a00 */
[----:B------:R-:W-:-:S02]  /*73600*/  IMAD.MOV.U32 R4, RZ, RZ, R2 ;  /* 0x000000ffff047224 */ /* 0x000fc400078e0002 */
[----:B------:R-:W-:Y:S01]  /*73610*/  IMAD.MOV.U32 R5, RZ, RZ, R0 ;  /* 0x000000ffff057224 */ /* 0x000fe200078e0000 */
[----:B----4-:R-:W-:Y:S01]  /*73620*/  HMMA.16816.F32 R24, R20, R8, R24 ;  /* 0x000000081418723c */ /* 0x010fe20000001818 */
[----:B------:R-:W-:Y:S02]  /*73630*/  IMAD.MOV.U32 R2, RZ, RZ, R8 ;  /* 0x000000ffff027224 */ /* 0x000fe400078e0008 */
[----:B------:R-:W-:-:S05]  /*73640*/  IMAD.MOV.U32 R0, RZ, RZ, R9 ;  /* 0x000000ffff007224 */ /* 0x000fca00078e0009 */
[----:B--2---:R-:W-:Y:S11]  /*73650*/  HMMA.16816.F32 R8, R20, R4, R16 ;  /* 0x000000041408723c */ /* 0x004ff60000001810 */
[----:B------:R-:W-:Y:S04]  /*73660*/  @!UPT UIADD3 URZ, URZ, URZ, URZ ;  /* 0x0000003f3f3ff290 */ /* 0x000fe8000fffe03f */
[----:B------:R0:W-:Y:S01]  /*73670*/  STL.64 [R1+0x1370], R24 ;  /* 0x0013701801007387 */ /* 0x0001e20000100a00 */
[----:B------:R-:W-:Y:S03]  /*73680*/  STL.64 [R1+0x1378], R26 ;  /* 0x0013781a01007387 */ /* 0x000fe60000100a00 */
[----:B0-----:R-:W2:Y:S01]  /*73690*/  LDL.LU.64 R24, [R1+0x5c98] ;  /* 0x005c980001187983 */ /* 0x001ea20000300a00 */
[----:B------:R-:W-:Y:S02]  /*736a0*/  STL [R1+0x5b90], R0 ;  /* 0x005b900001007387 */ /* 0x000fe40000100800 */
[----:B------:R-:W-:Y:S02]  /*736b0*/  STL [R1+0x5b8c], R2 ;  /* 0x005b8c0201007387 */ /* 0x000fe40000100800 */
[----:B------:R-:W4:Y:S01]  /*736c0*/  LDL.LU R4, [R1+0x16c0] ;  /* 0x0016c00001047983 */ /* 0x000f220000300800 */
[----:B------:R-:W-:Y:S01]  /*736d0*/  STL.64 [R1+0x1390], R8 ;  /* 0x0013900801007387 */ /* 0x000fe20000100a00 */
[----:B------:R-:W-:Y:S02]  /*736e0*/  STL.64 [R1+0x1398], R10 ;  /* 0x0013980a01007387 */ /* 0x000fe40000100a00 */
        /* <DEDUP_REMOVED lines=8> */
[----:B------:R-:W4:Y:S02]  /*73770*/  LDL.LU R7, [R1+0x16dc] ;  /* 0x0016dc0001077983 */ /* 0x000f240000300800 */
[----:B----4-:R-:W-:Y:S01]  /*73780*/  STL.64 [R1+0x5bc0], R6 ;  /* 0x005bc00601007387 */ /* 0x010fe20000100a00 */
[----:B--2---:R0:W-:Y:S02]  /*73790*/  STL.64 [R1+0x5bb8], R4 ;  /* 0x005bb80401007387 */ /* 0x0041e40000100a00 */
[----:B0-----:R-:W-:-:S02]  /*737a0*/  IMAD.MOV.U32 R4, RZ, RZ, R25 ;  /* 0x000000ffff047224 */ /* 0x001fc400078e0019 */
[----:B------:R-:W-:-:S05]  /*737b0*/  IMAD.MOV.U32 R5, RZ, RZ, R24 ;  /* 0x000000ffff057224 */ /* 0x000fca00078e0018 */
[----:B------:R3:W-:Y:S01]  /*737c0*/  STL.64 [R1+0x5bd8], R4 ;  /* 0x005bd80401007387 */ /* 0x0007e20000100a00 */
[----:B------:R-:W2:Y:S02]  /*737d0*/  LDL.LU R16, [R1+0x16b0] ;  /* 0x0016b00001107983 */ /* 0x000ea40000300800 */
[----:B------:R-:W2:Y:S02]  /*737e0*/  LDL.LU R17, [R1+0x16b4] ;  /* 0x0016b40001117983 */ /* 0x000ea40000300800 */
[----:B------:R-:W4:Y:S01]  /*737f0*/  LDL.LU R18, [R1+0x16b8] ;  /* 0x0016b80001127983 */ /* 0x000f220000300800 */
[----:B------:R-:W4:Y:S01]  /*73800*/  LDL.LU R19, [R1+0x16bc] ;  /* 0x0016bc0001137983 */ /* 0x000f220000300800 */
[----:B------:R-:W2:Y:S02]  /*73810*/  LDL R24, [R1+0x40] ;  /* 0x0000400001187983 */ /* 0x000ea40000100800 */
[----:B------:R-:W-:Y:S02]  /*73820*/  IMAD.MOV.U32 R25, RZ, RZ, R29 ;  /* 0x000000ffff197224 */ /* 0x000fe400078e001d */
[----:B---3--:R-:W-:-:S02]  /*73830*/  IMAD.MOV.U32 R4, RZ, RZ, R15 ;  /* 0x000000ffff047224 */ /* 0x008fc400078e000f */
[----:B------:R-:W-:Y:S01]  /*73840*/  IMAD.MOV.U32 R5, RZ, RZ, R14 ;  /* 0x000000ffff057224 */ /* 0x000fe200078e000e */
[----:B--2---:R-:W-:Y:S04]  /*73850*/  STL.64 [R1+0x5c10], R24 ;  /* 0x005c101801007387 */ /* 0x004fe80000100a00 */
[----:B------:R0:W-:Y:S02]  /*73860*/  STL.64 [R1+0x5bf0], R4 ;  /* 0x005bf00401007387 */ /* 0x0001e40000100a00 */
[----:B0-----:R-:W2:Y:S04]  /*73870*/  LDL.64 R4, [R1+0x20] ;  /* 0x0000200001047983 */ /* 0x001ea80000100a00 */
[----:B--2---:R0:W-:Y:S04]  /*73880*/  STL.64 [R1+0x5c08], R4 ;  /* 0x005c080401007387 */ /* 0x0041e80000100a00 */
        /* <DEDUP_REMOVED lines=21> */
[----:B---3--:R-:W-:Y:S02]  /*739e0*/  STL.64 [R1+0x5c30], R6 ;  /* 0x005c300601007387 */ /* 0x008fe40000100a00 */
[----:B------:R0:W-:Y:S02]  /*739f0*/  STL.64 [R1+0x5c28], R4 ;  /* 0x005c280401007387 */ /* 0x0001e40000100a00 */
[----:B0-----:R-:W3:Y:S04]  /*73a00*/  LDL.64 R4, [R1+0x60] ;  /* 0x0000600001047983 */ /* 0x001ee80000100a00 */
[----:B---3--:R0:W-:Y:S04]  /*73a10*/  STL.64 [R1+0x5c40], R4 ;  /* 0x005c400401007387 */ /* 0x0081e80000100a00 */
[----:B0-----:R-:W3:Y:S04]  /*73a20*/  LDL.64 R4, [R1+0x70] ;  /* 0x0000700001047983 */ /* 0x001ee80000100a00 */
[----:B---3--:R0:W-:Y:S04]  /*73a30*/  STL.64 [R1+0x5c58], R4 ;  /* 0x005c580401007387 */ /* 0x0081e80000100a00 */
[----:B0-----:R-:W3:Y:S04]  /*73a40*/  LDL.64 R4, [R1+0x80] ;  /* 0x0000800001047983 */ /* 0x001ee80000100a00 */
[----:B---3--:R0:W-:Y:S01]  /*73a50*/  STL.64 [R1+0x5c70], R4 ;  /* 0x005c700401007387 */ /* 0x0081e20000100a00 */
[----:B------:R-:W3:Y:S03]  /*73a60*/  LDL.64 R24, [R1+0x50] ;  /* 0x0000500001187983 */ /* 0x000ee60000100a00 */
[----:B0-----:R-:W2:Y:S04]  /*73a70*/  LDL.64 R4, [R1+0x90] ;  /* 0x0000900001047983 */ /* 0x001ea80000100a00 */
        /* <DEDUP_REMOVED lines=12> */
[----:B---3--:R-:W-:Y:S01]  /*73b40*/  STL.64 [R1+0x5c68], R26 ;  /* 0x005c681a01007387 */ /* 0x008fe20000100a00 */
[----:B--2---:R0:W-:Y:S03]  /*73b50*/  STL.64 [R1+0x5c60], R24 ;  /* 0x005c601801007387 */ /* 0x0041e60000100a00 */
[----:B0-----:R-:W2:Y:S01]  /*73b60*/  LDL.LU R24, [R1+0x17d0] ;  /* 0x0017d00001187983 */ /* 0x001ea20000300800 */
[----:B------:R-:W2:Y:S02]  /*73b70*/  LDL.LU R25, [R1+0x17d4] ;  /* 0x0017d40001197983 */ /* 0x000ea40000300800 */
[----:B------:R-:W2:Y:S02]  /*73b80*/  LDL.LU R26, [R1+0x17d8] ;  /* 0x0017d800011a7983 */ /* 0x000ea40000300800 */
[----:B------:R-:W2:Y:S01]  /*73b90*/  LDL.LU R27, [R1+0x17dc] ;  /* 0x0017dc00011b7983 */ /* 0x000ea20000300800 */
[----:B----4-:R-:W-:Y:S01]  /*73ba0*/  STL.64 [R1+0x5bd0], R18 ;  /* 0x005bd01201007387 */ /* 0x010fe20000100a00 */
        /* <DEDUP_REMOVED lines=16> */
[----:B------:R-:W2:Y:S01]  /*73cb0*/  LDL.LU.64 R14, [R1+0x5c88] ;  /* 0x005c8800010e7983 */ /* 0x000ea20000300a00 */
[----:B------:R-:W2:Y:S02]  /*73cc0*/  LDL.LU.64 R12, [R1+0x5c80] ;  /* 0x005c8000010c7983 */ /* 0x000ea40000300a00 */
[----:B------:R-:W-:Y:S02]  /*73cd0*/  STL [R1+0x5b98], R10 ;  /* 0x005b980a01007387 */ /* 0x000fe40000100800 */
[----:B------:R-:W-:Y:S01]  /*73ce0*/  STL [R1+0x5b94], R11 ;  /* 0x005b940b01007387 */ /* 0x000fe20000100800 */
        /* <DEDUP_REMOVED lines=49> */
[----:B------:R-:W2:Y:S11]  /*74000*/  LDL.LU.64 R24, [R1+0x5bf8] ;  /* 0x005bf80001187983 */ /* 0x000eb60000300a00 */
[----:B------:R-:W-:Y:S08]  /*74010*/  @!UPT UIADD3 URZ, URZ, URZ, URZ ;  /* 0x0000003f3f3ff290 */ /* 0x000ff0000fffe03f */
[----:B------:R0:W-:Y:S01]  /*74020*/  STL.64 [R1+0x1440], R20 ;  /* 0x0014401401007387 */ /* 0x0001e20000100a00 */
[----:B------:R1:W-:Y:S03]  /*74030*/  STL.64 [R1+0x1448], R22 ;  /* 0x0014481601007387 */ /* 0x0003e60000100a00 */
        /* <DEDUP_REMOVED lines=11> */
[----:B------:R-:W3:Y:S02]  /*740f0*/  LDL.LU.64 R4, [R1+0x5bf0] ;  /* 0x005bf00001047983 */ /* 0x000ee40000300a00 */
[C---:B---3--:R-:W-:Y:S02]  /*74100*/  HMMA.16816.F32 R4, R24.reuse, R4, R16 ;  /* 0x000000041804723c */ /* 0x048fe40000001810 */
        /* <DEDUP_REMOVED lines=20> */
[----:B------:R-:W4:Y:S02]  /*74250*/  LDL.LU.64 R4, [R1+0x5ba8] ;  /* 0x005ba80001047983 */ /* 0x000f240000300a00 */
[----:B------:R-:W-:Y:S01]  /*74260*/  STL.64 [R1+0x5a70], R12 ;  /* 0x005a700c01007387 */ /* 0x000fe20000100a00 */
[C---:B----4-:R-:W-:Y:S11]  /*74270*/  HMMA.16816.F32 R4, R24.reuse, R8, R4 ;  /* 0x000000081804723c */ /* 0x050ff60000001804 */
[----:B------:R-:W-:Y:S11]  /*74280*/  @!UPT UIADD3 URZ, URZ, URZ, URZ ;  /* 0x0000003f3f3ff290 */ /* 0x000ff6000fffe03f */
[----:B------:R-:W-:Y:S01]  /*74290*/  @!UPT UIADD3 URZ, URZ, URZ, URZ ;  /* 0x0000003f3f3ff290 */ /* 0x000fe2000fffe03f */
[----:B------:R0:W-:Y:S01]  /*742a0*/  STL.64 [R1+0x14e0], R4 ;  /* 0x0014e00401007387 */ /* 0x0001e20000100a00 */
[----:B------:R-:W-:Y:S03]  /*742b0*/  STL.64 [R1+0x14e8], R6 ;  /* 0x0014e80601007387 */ /* 0x000fe60000100a00 */
[----:B0-----:R-:W2:Y:S01]  /*742c0*/  LDL.LU.64 R4, [R1+0x5ba0] ;  /* 0x005ba00001047983 */ /* 0x001ea20000300a00 */
[----:B------:R-:W-:Y:S01]  /*742d0*/  STL.64 [R1+0x5b80], R8 ;  /* 0x005b800801007387 */ /* 0x000fe20000100a00 */
[----:B--2---:R-:W-:Y:S02]  /*742e0*/  HMMA.16816.F32 R16, R24, R4, R16 ;  /* 0x000000041810723c */ /* 0x004fe40000001810 */
[----:B------:R0:W-:Y:S04]  /*742f0*/  STL.64 [R1+0x5a88], R4 ;  /* 0x005a880401007387 */ /* 0x0001e80000100a00 */
[----:B0-----:R-:W2:Y:S11]  /*74300*/  LDL.LU R4, [R1+0x15f0] ;  /* 0x0015f00001047983 */ /* 0x001eb60000300800 */
[----:B------:R-:W-:Y:S06]  /*74310*/  @!UPT UIADD3 URZ, URZ, URZ, URZ ;  /* 0x0000003f3f3ff290 */ /* 0x000fec000fffe03f */
[----:B------:R0:W-:Y:S01]  /*74320*/  STL.64 [R1+0x1510], R16 ;  /* 0x0015101001007387 */ /* 0x0001e20000100a00 */
[----:B------:R1:W-:Y:S02]  /*74330*/  STL.64 [R1+0x1518], R18 ;  /* 0x0015181201007387 */ /* 0x0003e40000100a00 */
[----:B------:R-:W2:Y:S02]  /*74340*/  LDL.LU R5, [R1+0x15f4] ;  /* 0x0015f40001057983 */ /* 0x000ea40000300800 */
[----:B------:R-:W3:Y:S01]  /*74350*/  LDL.LU R6, [R1+0x15f8] ;  /* 0x0015f80001067983 */ /* 0x000ee20000300800 */
[----:B------:R-:W3:Y:S04]  /*74360*/  LDL.LU R7, [R1+0x15fc] ;  /* 0x0015fc0001077983 */ /* 0x000ee80000300800 */
[----:B0-----:R-:W4:Y:S01]  /*74370*/  LDL.LU R16, [R1+0x1610] ;  /* 0x0016100001107983 */ /* 0x001f220000300800 */
[----:B------:R-:W4:Y:S02]  /*74380*/  LDL.LU R17, [R1+0x1614] ;  /* 0x0016140001117983 */ /* 0x000f240000300800 */
[----:B-1----:R-:W2:Y:S02]  /*74390*/  LDL.LU R18, [R1+0x1618] ;  /* 0x0016180001127983 */ /* 0x002ea40000300800 */
[----:B------:R-:W2:Y:S02]  /*743a0*/  LDL.LU R19, [R1+0x161c] ;  /* 0x00161c0001137983 */ /* 0x000ea40000300800 */
[----:B--2---:R-:W-:Y:S01]  /*743b0*/  STL.64 [R1+0x5ac0], R18 ;  /* 0x005ac01201007387 */ /* 0x004fe20000100a00 */
[----:B----4-:R0:W-:Y:S02]  /*743c0*/  STL.64 [R1+0x5ab8], R16 ;  /* 0x005ab81001007387 */ /* 0x0101e40000100a00 */
[----:B0-----:R-:W-:-:S02]  /*743d0*/  IMAD.MOV.U32 R16, RZ, RZ, R15 ;  /* 0x000000ffff107224 */ /* 0x001fc400078e000f */
[----:B------:R-:W-:Y:S01]  /*743e0*/  IMAD.MOV.U32 R17, RZ, RZ, R10 ;  /* 0x000000ffff117224 */ /* 0x000fe200078e000a */
[----:B------:R-:W2:Y:S01]  /*743f0*/  LDL.LU R15, [R1+0x5b9c] ;  /* 0x005b9c00010f7983 */ /* 0x000ea20000300800 */
[----:B------:R-:W4:Y:S03]  /*74400*/  LDL.LU R10, [R1+0x5b98] ;  /* 0x005b9800010a7983 */ /* 0x000f260000300800 */
[----:B------:R0:W-:Y:S01]  /*74410*/  STL.64 [R1+0x5ad0], R16 ;  /* 0x005ad01001007387 */ /* 0x0001e20000100a00 */
[----:B---3--:R-:W-:Y:S02]  /*74420*/  STL.64 [R1+0x5a98], R6 ;  /* 0x005a980601007387 */ /* 0x008fe40000100a00 */
[----:B------:R1:W-:Y:S02]  /*74430*/  STL.64 [R1+0x5a90], R4 ;  /* 0x005a900401007387 */ /* 0x0003e40000100a00 */
[----:B0-----:R-:W-:-:S02]  /*74440*/  IMAD.MOV.U32 R16, RZ, RZ, R11 ;  /* 0x000000ffff107224 */ /* 0x001fc400078e000b */
[----:B------:R-:W-:Y:S02]  /*74450*/  IMAD.MOV.U32 R17, RZ, RZ, R0 ;  /* 0x000000ffff117224 */ /* 0x000fe400078e0000 */
[----:B-1----:R-:W-:Y:S02]  /*74460*/  IMAD.MOV.U32 R4, RZ, RZ, R21 ;  /* 0x000000ffff047224 */ /* 0x002fe400078e0015 */
[----:B------:R-:W-:Y:S01]  /*74470*/  IMAD.MOV.U32 R5, RZ, RZ, R20 ;  /* 0x000000ffff057224 */ /* 0x000fe200078e0014 */
[----:B------:R-:W3:Y:S01]  /*74480*/  LDL.LU R11, [R1+0x5b94] ;  /* 0x005b9400010b7983 */ /* 0x000ee20000300800 */
[----:B------:R-:W2:Y:S02]  /*74490*/  LDL.LU R0, [R1+0x5b90] ;  /* 0x005b900001007983 */ /* 0x000ea40000300800 */
[----:B------:R-:W-:Y:S01]  /*744a0*/  STL.64 [R1+0x5ae8], R16 ;  /* 0x005ae81001007387 */ /* 0x000fe20000100a00 */
[----:B------:R0:W-:Y:S04]  /*744b0*/  STL.64 [R1+0x5ac8], R4 ;  /* 0x005ac80401007387 */ /* 0x0001e80000100a00 */
        /* <DEDUP_REMOVED lines=8> */
[----:B------:R-:W-:Y:S04]  /*74540*/  STL.64 [R1+0x5b00], R16 ;  /* 0x005b001001007387 */ /* 0x000fe80000100a00 */
[----:B--2---:R-:W-:Y:S01]  /*74550*/  STL.64 [R1+0x5ae0], R6 ;  /* 0x005ae00601007387 */ /* 0x004fe20000100a00 */
[----:B------:R0:W-:Y:S03]  /*74560*/  STL.64 [R1+0x5ad8], R4 ;  /* 0x005ad80401007387 */ /* 0x0001e60000100a00 */
[----:B---3--:R-:W1:Y:S04]  /*74570*/  LDSM.16.MT88.4 R20, [R3+0x10180] ;  /* 0x010180000314783b */ /* 0x008e680000004200 */
        /* <DEDUP_REMOVED lines=17> */
[----:B----4-:R-:W-:-:S05]  /*74690*/  IMAD.MOV.U32 R17, RZ, RZ, R10 ;  /* 0x000000ffff117224 */ /* 0x010fca00078e000a */
[----:B------:R-:W-:Y:S04]  /*746a0*/  STL.64 [R1+0x5b48], R16 ;  /* 0x005b481001007387 */ /* 0x000fe80000100a00 */
[----:B---3--:R-:W-:Y:S01]  /*746b0*/  STL.64 [R1+0x5b10], R6 ;  /* 0x005b100601007387 */ /* 0x008fe20000100a00 */
[----:B--2---:R0:W-:Y:S03]  /*746c0*/  STL.64 [R1+0x5b08], R4 ;  /* 0x005b080401007387 */ /* 0x0041e60000100a00 */
[----:B0-----:R-:W2:Y:S01]  /*746d0*/  LDL.LU R4, [R1+0x1660] ;  /* 0x0016600001047983 */ /* 0x001ea20000300800 */
[----:B------:R-:W2:Y:S02]  /*746e0*/  LDL.LU R5, [R1+0x1664] ;  /* 0x0016640001057983 */ /* 0x000ea40000300800 */
[----:B------:R-:W3:Y:S02]  /*746f0*/  LDL.LU R6, [R1+0x1668] ;  /* 0x0016680001067983 */ /* 0x000ee40000300800 */
[----:B------:R-:W3:Y:S01]  /*74700*/  LDL.LU R7, [R1+0x166c] ;  /* 0x00166c0001077983 */ /* 0x000ee20000300800 */
[----:B------:R-:W4:Y:S04]  /*74710*/  LDL.64 R16, [R1+0xb0] ;  /* 0x0000b00001107983 */ /* 0x000f280000100a00 */
        /* <DEDUP_REMOVED lines=39> */
[----:B---3--:R0:W-:Y:S03]  /*74990*/  STL.64 [R1+0x5a78], R12 ;  /* 0x005a780c01007387 */ /* 0x0081e60000100a00 */
[----:B0-----:R-:W2:Y:S04]  /*749a0*/  LDL.64 R12, [R1+0x10] ;  /* 0x00001000010c7983 */ /* 0x001ea80000100a00 */
[----:B--2---:R0:W-:Y:S04]  /*749b0*/  STL.64 [R1+0x5aa0], R12 ;  /* 0x005aa00c01007387 */ /* 0x0041e80000100a00 */
[----:B0-----:R-:W2:Y:S01]  /*749c0*/  LDL.LU R12, [R1+0x1600] ;  /* 0x00160000010c7983 */ /* 0x001ea20000300800 */
[----:B------:R-:W2:Y:S02]  /*749d0*/  LDL.LU R13, [R1+0x1604] ;  /* 0x00160400010d7983 */ /* 0x000ea40000300800 */
[----:B------:R-:W2:Y:S02]  /*749e0*/  LDL.LU R14, [R1+0x1608] ;  /* 0x00160800010e7983 */ /* 0x000ea40000300800 */
[----:B------:R-:W2:Y:S01]  /*749f0*/  LDL.LU R15, [R1+0x160c] ;  /* 0x00160c00010f7983 */ /* 0x000ea20000300800 */
[----:B-1----:R-:W-:Y:S01]  /*74a00*/  STL.64 [R1+0x59c0], R22 ;  /* 0x0059c01601007387 */ /* 0x002fe20000100a00 */
[----:B------:R0:W-:Y:S03]  /*74a10*/  STL.64 [R1+0x59b8], R20 ;  /* 0x0059b81401007387 */ /* 0x0001e60000100a00 */
[----:B0-----:R-:W3:Y:S01]  /*74a20*/  LDL.64 R20, [R1+0x40] ;  /* 0x0000400001147983 */ /* 0x001ee20000100a00 */
[----:B------:R0:W-:Y:S02]  /*74a30*/  STL.64 [R1+0x1900], R8 ;  /* 0x0019000801007387 */ /* 0x0001e40000100a00 */
[----:B------:R1:W-:Y:S01]  /*74a40*/  STL.64 [R1+0x1908], R10 ;  /* 0x0019080a01007387 */ /* 0x0003e20000100a00 */
[----:B0-----:R-:W4:Y:S01]  /*74a50*/  LDL.LU.64 R8, [R1+0x5b80] ;  /* 0x005b800001087983 */ /* 0x001f220000300a00 */
[----:B-1----:R-:W-:-:S02]  /*74a60*/  IMAD.MOV.U32 R11, RZ, RZ, R16 ;  /* 0x000000ffff0b7224 */ /* 0x002fc400078e0010 */
[----:B------:R-:W-:Y:S02]  /*74a70*/  IMAD.MOV.U32 R10, RZ, RZ, R17 ;  /* 0x000000ffff0a7224 */ /* 0x000fe400078e0011 */
[----:B------:R-:W2:Y:S02]  /*74a80*/  LDL.LU.64 R16, [R1+0x5b78] ;  /* 0x005b780001107983 */ /* 0x000ea40000300a00 */
        /* <DEDUP_REMOVED lines=84> */
[----:B------:R-:W3:Y:S01]  /*74fd0*/  LDL.LU.64 R14, [R1+0x5a80] ;  /* 0x005a8000010e7983 */ /* 0x000ee20000300a00 */
[----:B------:R-:W3:Y:S02]  /*74fe0*/  LDL.LU.64 R12, [R1+0x5a78] ;  /* 0x005a7800010c7983 */ /* 0x000ee40000300a00 */
[----:B------:R-:W-:Y:S02]  /*74ff0*/  STL.64 [R1+0x5a68], R6 ;  /* 0x005a680601007387 */ /* 0x000fe40000100a00 */
[----:B--2---:R0:W-:Y:S04]  /*75000*/  STL.64 [R1+0x5a60], R4 ;  /* 0x005a600401007387 */ /* 0x0041e80000100a00 */
[----:B0-----:R-:W3:Y:S02]  /*75010*/  LDL.64 R4, [R1] ;  /* 0x0000000001047983 */ /* 0x001ee40000100a00 */
        /* <DEDUP_REMOVED lines=8> */
[----:B--2---:R-:W-:Y:S01]  /*750a0*/  HMMA.16816.F32 R4, R16, R12, R24 ;  /* 0x0000000c1004723c */ /* 0x004fe20000001818 */
[----:B------:R0:W-:Y:S04]  /*750b0*/  STL.64 [R1+0x5a10], R12 ;  /* 0x005a100c01007387 */ /* 0x0001e80000100a00 */
[----:B0-----:R-:W2:Y:S11]  /*750c0*/  LDL.LU R12, [R1+0xc50] ;  /* 0x000c5000010c7983 */ /* 0x001eb60000300800 */
[----:B------:R-:W-:Y:S07]  /*750d0*/  @!UPT UIADD3 URZ, URZ, URZ, URZ ;  /* 0x0000003f3f3ff290 */ /* 0x000fee000fffe03f */
[----:B------:R0:W-:Y:S01]  /*750e0*/  STL.64 [R1+0x16f0], R4 ;  /* 0x0016f00401007387 */ /* 0x0001e20000100a00 */
[----:B------:R1:W-:Y:S02]  /*750f0*/  STL.64 [R1+0x16f8], R6 ;  /* 0x0016f80601007387 */ /* 0x0003e40000100a00 */
[----:B------:R-:W2:Y:S02]  /*75100*/  LDL.LU R13, [R1+0xc54] ;  /* 0x000c5400010d7983 */ /* 0x000ea40000300800 */
[----:B------:R-:W3:Y:S01]  /*75110*/  LDL.LU R14, [R1+0xc58] ;  /* 0x000c5800010e7983 */ /* 0x000ee20000300800 */
[----:B------:R-:W3:Y:S04]  /*75120*/  LDL.LU R15, [R1+0xc5c] ;  /* 0x000c5c00010f7983 */ /* 0x000ee80000300800 */
[----:B0-----:R-:W4:Y:S01]  /*75130*/  LDL.LU R4, [R1+0x1430] ;  /* 0x0014300001047983 */ /* 0x001f220000300800 */
[----:B------:R-:W4:Y:S02]  /*75140*/  LDL.LU R5, [R1+0x1434] ;  /* 0x0014340001057983 */ /* 0x000f240000300800 */
[----:B-1----:R-:W4:Y:S02]  /*75150*/  LDL.LU R6, [R1+0x1438] ;  /* 0x0014380001067983 */ /* 0x002f240000300800 */
[----:B------:R-:W4:Y:S01]  /*75160*/  LDL.LU R7, [R1+0x143c] ;  /* 0x00143c0001077983 */ /* 0x000f220000300800 */
[----:B------:R-:W4:Y:S01]  /*75170*/  LDL.LU R24, [R1+0xcf0] ;  /* 0x000cf00001187983 */ /* 0x000f220000300800 */
[----:B------:R-:W4:Y:S02]  /*75180*/  LDL.LU R25, [R1+0xcf4] ;  /* 0x000cf40001197983 */ /* 0x000f240000300800 */
[----:B------:R-:W4:Y:S02]  /*75190*/  LDL.LU R26, [R1+0xcf8] ;  /* 0x000cf800011a7983 */ /* 0x000f240000300800 */
[----:B------:R-:W4:Y:S01]  /*751a0*/  LDL.LU R27, [R1+0xcfc] ;  /* 0x000cfc00011b7983 */ /* 0x000f220000300800 */
[----:B---3--:R-:W-:Y:S01]  /*751b0*/  STL.64 [R1+0x5a20], R14 ;  /* 0x005a200e01007387 */ /* 0x008fe20000100a00 */
[----:B--2---:R0:W-:Y:S02]  /*751c0*/  STL.64 [R1+0x5a18], R12 ;  /* 0x005a180c01007387 */ /* 0x0041e40000100a00 */
[----:B0-----:R-:W-:-:S02]  /*751d0*/  IMAD.MOV.U32 R12, RZ, RZ, R23 ;  /* 0x000000ffff0c7224 */ /* 0x001fc400078e0017 */
[----:B------:R-:W-:-:S05]  /*751e0*/  IMAD.MOV.U32 R13, RZ, RZ, R22 ;  /* 0x000000ffff0d7224 */ /* 0x000fca00078e0016 */
[----:B------:R0:W-:Y:S04]  /*751f0*/  STL.64 [R1+0x5a30], R12 ;  /* 0x005a300c01007387 */ /* 0x0001e80000100a00 */
[----:B0-----:R-:W2:Y:S04]  /*75200*/  LDL.64 R12, [R1+0xc0] ;  /* 0x0000c000010c7983 */ /* 0x001ea80000100a00 */
[----:B--2---:R-:W-:Y:S01]  /*75210*/  STL.64 [R1+0x5a48], R12 ;  /* 0x005a480c01007387 */ /* 0x004fe20000100a00 */
[----:B------:R-:W2:Y:S03]  /*75220*/  LDL.64 R20, [R1+0x80] ;  /* 0x0000800001147983 */ /* 0x000ea60000100a00 */
[----:B--2---:R0:W-:Y:S04]  /*75230*/  STL.64 [R1+0x5a08], R20 ;  /* 0x005a081401007387 */ /* 0x0041e80000100a00 */
[----:B0-----:R-:W2:Y:S04]  /*75240*/  LDL.64 R20, [R1+0xa0] ;  /* 0x0000a00001147983 */ /* 0x001ea80000100a00 */
[----:B--2---:R0:W-:Y:S04]  /*75250*/  STL.64 [R1+0x5a28], R20 ;  /* 0x005a281401007387 */ /* 0x0041e80000100a00 */
        /* <DEDUP_REMOVED lines=21> */
[----:B------:R0:W-:Y:S02]  /*753b0*/  STL.64 [R1+0x5a00], R8 ;  /* 0x005a000801007387 */ /* 0x0001e40000100a00 */
[----:B0-----:R-:W2:Y:S01]  /*753c0*/  LDL.64 R8, [R1+0x90] ;  /* 0x0000900001087983 */ /* 0x001ea20000100a00 */
[----:B------:R-:W-:-:S02]  /*753d0*/  IMAD.MOV.U32 R12, RZ, RZ, R11 ;  /* 0x000000ffff0c7224 */ /* 0x000fc400078e000b */
[----:B------:R-:W-:Y:S01]  /*753e0*/  IMAD.MOV.U32 R13, RZ, RZ, R10 ;  /* 0x000000ffff0d7224 */ /* 0x000fe200078e000a */
[C---:B----4-:R-:W-:Y:S01]  /*753f0*/  HMMA.16816.F32 R24, R16.reuse, R4, R24 ;  /* 0x000000041018723c */ /* 0x050fe20000001818 */
[----:B------:R-:W-:Y:S01]  /*75400*/  STL [R1+0x595c], R4 ;  /* 0x00595c0401007387 */ /* 0x000fe20000100800 */
[----:B------:R-:W-:Y:S11]  /*75410*/  STL [R1+0x5958], R5 ;  /* 0x0059580501007387 */ /* 0x000ff60000100800 */
[----:B------:R-:W-:Y:S10]  /*75420*/  @!UPT UIADD3 URZ, URZ, URZ, URZ ;  /* 0x0000003f3f3ff290 */ /* 0x000ff4000fffe03f */
[----:B------:R-:W-:Y:S01]  /*75430*/  STL.64 [R1+0x16d0], R24 ;  /* 0x0016d01801007387 */ /* 0x000fe20000100a00 */
[----:B------:R-:W-:Y:S02]  /*75440*/  STL.64 [R1+0x16d8], R26 ;  /* 0x0016d81a01007387 */ /* 0x000fe40000100a00 */
[----:B------:R-:W0:Y:S01]  /*75450*/  LDSM.16.MT88.4 R24, [R3+0x10200] ;  /* 0x010200000318783b */ /* 0x000e220000004200 */
[C---:B--2---:R-:W-:Y:S01]  /*75460*/  HMMA.16816.F32 R12, R16.reuse, R12, R20 ;  /* 0x0000000c100c723c */ /* 0x044fe20000001814 */
[----:B------:R-:W-:Y:S04]  /*75470*/  STL [R1+0x5960], R3 ;  /* 0x0059600301007387 */ /* 0x000fe80000100800 */
[----:B0-----:R-:W-:Y:S01]  /*75480*/  STL.64 [R1+0x5898], R26 ;  /* 0x0058981a01007387 */ /* 0x001fe20000100a00 */
[----:B------:R0:W-:Y:S03]  /*75490*/  STL.64 [R1+0x5890], R24 ;  /* 0x0058901801007387 */ /* 0x0001e60000100a00 */
[----:B0-----:R-:W2:Y:S01]  /*754a0*/  LDL.LU R24, [R1+0xc00] ;  /* 0x000c000001187983 */ /* 0x001ea20000300800 */
[----:B------:R-:W2:Y:S02]  /*754b0*/  LDL.LU R25, [R1+0xc04] ;  /* 0x000c040001197983 */ /* 0x000ea40000300800 */
[----:B------:R-:W2:Y:S02]  /*754c0*/  LDL.LU R26, [R1+0xc08] ;  /* 0x000c0800011a7983 */ /* 0x000ea40000300800 */
[----:B------:R-:W2:Y:S01]  /*754d0*/  LDL.LU R27, [R1+0xc0c] ;  /* 0x000c0c00011b7983 */ /* 0x000ea20000300800 */
[----:B------:R-:W4:Y:S01]  /*754e0*/  LDL.LU.64 R22, [R1+0x5a58] ;  /* 0x005a580001167983 */ /* 0x000f220000300a00 */
[----:B------:R-:W4:Y:S07]  /*754f0*/  LDL.LU.64 R20, [R1+0x5a50] ;  /* 0x005a500001147983 */ /* 0x000f2e0000300a00 */
[----:B------:R0:W-:Y:S02]  /*75500*/  STL.64 [R1+0x1870], R12 ;  /* 0x0018700c01007387 */ /* 0x0001e40000100a00 */
[----:B------:R-:W-:Y:S01]  /*75510*/  STL.64 [R1+0x1878], R14 ;  /* 0x0018780e01007387 */ /* 0x000fe20000100a00 */
        /* <DEDUP_REMOVED lines=12> */
[C---:B----4-:R-:W-:Y:S03]  /*755e0*/  HMMA.16816.F32 R12, R16.reuse, R12, R20 ;  /* 0x0000000c100c723c */ /* 0x050fe60000001814 */
[----:B------:R-:W4:Y:S11]  /*755f0*/  LDL.LU.64 R20, [R1+0x5a28] ;  /* 0x005a280001147983 */ /* 0x000f360000300a00 */
[----:B------:R-:W-:Y:S09]  /*75600*/  @!UPT UIADD3 URZ, URZ, URZ, URZ ;  /* 0x0000003f3f3ff290 */ /* 0x000ff2000fffe03f */
[----:B------:R-:W-:Y:S01]  /*75610*/  STL.64 [R1+0x1850], R12 ;  /* 0x0018500c01007387 */ /* 0x000fe20000100a00 */
[----:B------:R0:W-:Y:S03]  /*75620*/  STL.64 [R1+0x1858], R14 ;  /* 0x0018580e01007387 */ /* 0x0001e60000100a00 */
[----:B0-----:R-:W4:Y:S01]  /*75630*/  LDL.LU.64 R14, [R1+0x5a20] ;  /* 0x005a2000010e7983 */ /* 0x001f220000300a00 */
[----:B------:R-:W4:Y:S01]  /*75640*/  LDL.LU.64 R12, [R1+0x5a18] ;  /* 0x005a1800010c7983 */ /* 0x000f220000300a00 */
[----:B--2---:R-:W-:Y:S01]  /*75650*/  HMMA.16816.F32 R24, R16, R8, R24 ;  /* 0x000000081018723c */ /* 0x004fe20000001818 */
[----:B------:R-:W-:Y:S02]  /*75660*/  IMAD.MOV.U32 R4, RZ, RZ, R8 ;  /* 0x000000ffff047224 */ /* 0x000fe400078e0008 */
[----:B------:R-:W-:-:S05]  /*75670*/  IMAD.MOV.U32 R3, RZ, RZ, R9 ;  /* 0x000000ffff037224 */ /* 0x000fca00078e0009 */
[----:B----4-:R-:W-:Y:S11]  /*75680*/  HMMA.16816.F32 R12, R16, R20, R12 ;  /* 0x00000014100c723c */ /* 0x010ff6000000180c */
        /* <DEDUP_REMOVED lines=8> */
[----:B------:R-:W-:Y:S02]  /*75710*/  STL [R1+0x596c], R15 ;  /* 0x00596c0f01007387 */ /* 0x000fe40000100800 */
[----:B------:R3:W-:Y:S02]  /*75720*/  STL.64 [R1+0x1830], R24 ;  /* 0x0018301801007387 */ /* 0x0007e40000100a00 */
[----:B------:R-:W-:Y:S01]  /*75730*/  STL.64 [R1+0x1838], R26 ;  /* 0x0018381a01007387 */ /* 0x000fe20000100a00 */
[----:B------:R-:W2:Y:S01]  /*75740*/  LDL.LU R8, [R1+0xbc0] ;  /* 0x000bc00001087983 */ /* 0x000ea20000300800 */
[----:B------:R-:W2:Y:S02]  /*75750*/  LDL.LU R9, [R1+0xbc4] ;  /* 0x000bc40001097983 */ /* 0x000ea40000300800 */
[----:B------:R-:W2:Y:S02]  /*75760*/  LDL.LU R10, [R1+0xbc8] ;  /* 0x000bc800010a7983 */ /* 0x000ea40000300800 */
[----:B------:R-:W2:Y:S02]  /*75770*/  LDL.LU R11, [R1+0xbcc] ;  /* 0x000bcc00010b7983 */ /* 0x000ea40000300800 */
[----:B---3--:R-:W-:-:S02]  /*75780*/  IMAD.MOV.U32 R24, RZ, RZ, R7 ;  /* 0x000000ffff187224 */ /* 0x008fc400078e0007 */
[----:B------:R-:W-:-:S05]  /*75790*/  IMAD.MOV.U32 R25, RZ, RZ, R6 ;  /* 0x000000ffff197224 */ /* 0x000fca00078e0006 */
[----:B------:R0:W-:Y:S04]  /*757a0*/  STL.64 [R1+0x59a0], R24 ;  /* 0x0059a01801007387 */ /* 0x0001e80000100a00 */
[----:B0-----:R-:W3:Y:S01]  /*757b0*/  LDL.LU R24, [R1+0xbf0] ;  /* 0x000bf00001187983 */ /* 0x001ee20000300800 */
[----:B------:R-:W3:Y:S02]  /*757c0*/  LDL.LU R25, [R1+0xbf4] ;  /* 0x000bf40001197983 */ /* 0x000ee40000300800 */
[----:B------:R-:W3:Y:S02]  /*757d0*/  LDL.LU R26, [R1+0xbf8] ;  /* 0x000bf800011a7983 */ /* 0x000ee40000300800 */
[----:B------:R-:W3:Y:S02]  /*757e0*/  LDL.LU R27, [R1+0xbfc] ;  /* 0x000bfc00011b7983 */ /* 0x000ee40000300800 */
[----:B----4-:R-:W-:Y:S01]  /*757f0*/  IMAD.MOV.U32 R5, RZ, RZ, R21 ;  /* 0x000000ffff057224 */ /* 0x010fe200078e0015 */
[----:B---3--:R-:W-:Y:S11]  /*75800*/  HMMA.16816.F32 R24, R16, R20, R24 ;  /* 0x000000141018723c */ /* 0x008ff60000001818 */
[----:B------:R-:W-:Y:S11]  /*75810*/  @!UPT UIADD3 URZ, URZ, URZ, URZ ;  /* 0x0000003f3f3ff290 */ /* 0x000ff6000fffe03f */
[----:B------:R-:W-:Y:S01]  /*75820*/  @!UPT UIADD3 URZ, URZ, URZ, URZ ;  /* 0x0000003f3f3ff290 */ /* 0x000fe2000fffe03f */
[----:B------:R-:W-:Y:S01]  /*75830*/  STL.64 [R1+0x1820], R24 ;  /* 0x0018201801007387 */ /* 0x000fe20000100a00 */
[----:B------:R-:W-:Y:S02]  /*75840*/  STL.64 [R1+0x1828], R26 ;  /* 0x0018281a01007387 */ /* 0x000fe40000100a00 */
[----:B------:R0:W-:Y:S02]  /*75850*/  STL.64 [R1+0x59d8], R4 ;  /* 0x0059d80401007387 */ /* 0x0001e40000100a00 */
[----:B0-----:R-:W3:Y:S01]  /*75860*/  LDL.LU R4, [R1+0xb60] ;  /* 0x000b600001047983 */ /* 0x001ee20000300800 */
[----:B------:R-:W3:Y:S02]  /*75870*/  LDL.LU R5, [R1+0xb64] ;  /* 0x000b640001057983 */ /* 0x000ee40000300800 */
[----:B------:R-:W4:Y:S02]  /*75880*/  LDL.LU R6, [R1+0xb68] ;  /* 0x000b680001067983 */ /* 0x000f240000300800 */
[----:B------:R-:W4:Y:S02]  /*75890*/  LDL.LU R7, [R1+0xb6c] ;  /* 0x000b6c0001077983 */ /* 0x000f240000300800 */
[----:B----4-:R-:W-:Y:S01]  /*758a0*/  STL.64 [R1+0x59e8], R6 ;  /* 0x0059e80601007387 */ /* 0x010fe20000100a00 */
[----:B---3--:R0:W-:Y:S03]  /*758b0*/  STL.64 [R1+0x59e0], R4 ;  /* 0x0059e00401007387 */ /* 0x0081e60000100a00 */
[----:B0-----:R-:W3:Y:S01]  /*758c0*/  LDL.64 R4, [R1+0x60] ;  /* 0x0000600001047983 */ /* 0x001ee20000100a00 */
[----:B------:R-:W-:-:S03]  /*758d0*/  IMAD.MOV.U32 R15, RZ, RZ, R20 ;  /* 0x000000ffff0f7224 */ /* 0x000fc600078e0014 */
[----:B---3--:R0:W-:Y:S01]  /*758e0*/  STL.64 [R1+0x59f8], R4 ;  /* 0x0059f80401007387 */ /* 0x0081e20000100a00 */
[----:B------:R-:W3:Y:S03]  /*758f0*/  LDL.64 R20, [R1+0x50] ;  /* 0x0000500001147983 */ /* 0x000ee60000100a00 */
[----:B0-----:R-:W2:Y:S04]  /*75900*/  LDL.64 R4, [R1+0x70] ;  /* 0x0000700001047983 */ /* 0x001ea80000100a00 */
[----:B---3--:R0:W-:Y:S04]  /*75910*/  STL.64 [R1+0x59f0], R20 ;  /* 0x0059f01401007387 */ /* 0x0081e80000100a00 */
[----:B0-----:R-:W3:Y:S01]  /*75920*/  LDL.LU R20, [R1+0xb90] ;  /* 0x000b900001147983 */ /* 0x001ee20000300800 */
[----:B------:R-:W3:Y:S02]  /*75930*/  LDL.LU R21, [R1+0xb94] ;  /* 0x000b940001157983 */ /* 0x000ee40000300800 */
[----:B------:R-:W3:Y:S02]  /*75940*/  LDL.LU R22, [R1+0xb98] ;  /* 0x000b980001167983 */ /* 0x000ee40000300800 */
[----:B------:R-:W3:Y:S01]  /*75950*/  LDL.LU R23, [R1+0xb9c] ;  /* 0x000b9c0001177983 */ /* 0x000ee20000300800 */
[----:B------:R-:W4:Y:S01]  /*75960*/  LDL.64 R24, [R1+0x20] ;  /* 0x0000200001187983 */ /* 0x000f220000100a00 */
[----:B--2---:R-:W-:Y:S03]  /*75970*/  HMMA.16816.F32 R8, R16, R4, R8 ;  /* 0x000000041008723c */ /* 0x004fe60000001808 */
[----:B----4-:R0:W-:Y:S04]  /*75980*/  STL.64 [R1+0x59c8], R24 ;  /* 0x0059c81801007387 */ /* 0x0101e80000100a00 */
[----:B0-----:R-:W2:Y:S01]  /*75990*/  LDL.LU R24, [R1+0xb30] ;  /* 0x000b300001187983 */ /* 0x001ea20000300800 */
[----:B------:R-:W2:Y:S02]  /*759a0*/  LDL.LU R25, [R1+0xb34] ;  /* 0x000b340001197983 */ /* 0x000ea40000300800 */
[----:B------:R-:W2:Y:S02]  /*759b0*/  LDL.LU R26, [R1+0xb38] ;  /* 0x000b3800011a7983 */ /* 0x000ea40000300800 */
[----:B------:R-:W2:Y:S01]  /*759c0*/  LDL.LU R27, [R1+0xb3c] ;  /* 0x000b3c00011b7983 */ /* 0x000ea20000300800 */
[----:B------:R-:W-:Y:S01]  /*759d0*/  STL.64 [R1+0x5978], R14 ;  /* 0x0059780e01007387 */ /* 0x000fe20000100a00 */
[----:B------:R-:W-:Y:S09]  /*759e0*/  STL.64 [R1+0x5970], R12 ;  /* 0x0059700c01007387 */ /* 0x000ff20000100a00 */
[----:B------:R0:W-:Y:S02]  /*759f0*/  STL.64 [R1+0x1810], R8 ;  /* 0x0018100801007387 */ /* 0x0001e40000100a00 */
[----:B------:R1:W-:Y:S01]  /*75a00*/  STL.64 [R1+0x1818], R10 ;  /* 0x0018180a01007387 */ /* 0x0003e20000100a00 */
[----:B0-----:R-:W4:Y:S01]  /*75a10*/  LDL.LU.64 R8, [R1+0x5a00] ;  /* 0x005a000001087983 */ /* 0x001f220000300a00 */
[----:B-1----:R-:W-:-:S02]  /*75a20*/  IMAD.MOV.U32 R11, RZ, RZ, R4 ;  /* 0x000000ffff0b7224 */ /* 0x002fc400078e0004 */
[----:B------:R-:W-:Y:S02]  /*75a30*/  IMAD.MOV.U32 R10, RZ, RZ, R5 ;  /* 0x000000ffff0a7224 */ /* 0x000fe400078e0005 */
[----:B------:R-:W3:Y:S03]  /*75a40*/  LDL.LU.64 R4, [R1+0x59f8] ;  /* 0x0059f80001047983 */ /* 0x000ee60000300a00 */
[----:B------:R-:W-:Y:S01]  /*75a50*/  STL.64 [R1+0x5988], R10 ;  /* 0x0059880a01007387 */ /* 0x000fe20000100a00 */
[----:B----4-:R0:W-:Y:S04]  /*75a60*/  STL.64 [R1+0x5980], R8 ;  /* 0x0059800801007387 */ /* 0x0101e80000100a00 */
[----:B0-----:R-:W4:Y:S01]  /*75a70*/  LDL.LU R8, [R1+0xa40] ;  /* 0x000a400001087983 */ /* 0x001f220000300800 */
[----:B------:R-:W4:Y:S02]  /*75a80*/  LDL.LU R9, [R1+0xa44] ;  /* 0x000a440001097983 */ /* 0x000f240000300800 */
[----:B------:R-:W2:Y:S02]  /*75a90*/  LDL.LU R10, [R1+0xa48] ;  /* 0x000a4800010a7983 */ /* 0x000ea40000300800 */
[----:B------:R-:W2:Y:S01]  /*75aa0*/  LDL.LU R11, [R1+0xa4c] ;  /* 0x000a4c00010b7983 */ /* 0x000ea20000300800 */
[----:B---3--:R-:W-:Y:S01]  /*75ab0*/  HMMA.16816.F32 R20, R16, R4, R20 ;  /* 0x000000041014723c */ /* 0x008fe20000001814 */
[----:B--2---:R-:W-:Y:S01]  /*75ac0*/  STL.64 [R1+0x5998], R10 ;  /* 0x0059980a01007387 */ /* 0x004fe20000100a00 */
[----:B----4-:R0:W-:Y:S03]  /*75ad0*/  STL.64 [R1+0x5990], R8 ;  /* 0x0059900801007387 */ /* 0x0101e60000100a00 */
[----:B0-----:R-:W2:Y:S01]  /*75ae0*/  LDL.LU R8, [R1+0xa50] ;  /* 0x000a500001087983 */ /* 0x001ea20000300800 */
[----:B------:R-:W2:Y:S02]  /*75af0*/  LDL.LU R9, [R1+0xa54] ;  /* 0x000a540001097983 */ /* 0x000ea40000300800 */
[----:B------:R-:W3:Y:S02]  /*75b00*/  LDL.LU R10, [R1+0xa58] ;  /* 0x000a5800010a7983 */ /* 0x000ee40000300800 */
[----:B------:R-:W3:Y:S02]  /*75b10*/  LDL.LU R11, [R1+0xa5c] ;  /* 0x000a5c00010b7983 */ /* 0x000ee40000300800 */
        /* <DEDUP_REMOVED lines=9> */
[----:B------:R-:W-:Y:S03]  /*75bb0*/  STL.64 [R1+0x1808], R22 ;  /* 0x0018081601007387 */ /* 0x000fe60000100a00 */
[----:B0-----:R-:W3:Y:S01]  /*75bc0*/  LDL.LU.64 R20, [R1+0x59f0] ;  /* 0x0059f00001147983 */ /* 0x001ee20000300a00 */
[----:B------:R-:W3:Y:S02]  /*75bd0*/  LDL.LU.64 R6, [R1+0x59e8] ;  /* 0x0059e80001067983 */ /* 0x000ee40000300a00 */
[----:B------:R-:W3:Y:S02]  /*75be0*/  LDL.LU.64 R4, [R1+0x59e0] ;  /* 0x0059e00001047983 */ /* 0x000ee40000300a00 */
[----:B---3--:R-:W-:Y:S11]  /*75bf0*/  HMMA.16816.F32 R4, R16, R20, R4 ;  /* 0x000000141004723c */ /* 0x008ff60000001804 */
        /* <DEDUP_REMOVED lines=8> */
[----:B------:R-:W-:-:S02]  /*75c80*/  IMAD.MOV.U32 R12, RZ, RZ, R2 ;  /* 0x000000ffff0c7224 */ /* 0x000fc400078e0002 */
[----:B------:R-:W-:Y:S01]  /*75c90*/  IMAD.MOV.U32 R13, RZ, RZ, R0 ;  /* 0x000000ffff0d7224 */ /* 0x000fe200078e0000 */
[----:B----4-:R-:W-:Y:S01]  /*75ca0*/  HMMA.16816.F32 R16, R16, R20, R24 ;  /* 0x000000141010723c */ /* 0x010fe20000001818 */
        /* <DEDUP_REMOVED lines=32> */
[----:B------:R0:W-:Y:S02]  /*75eb0*/  STL.64 [R1+0x58a0], R24 ;  /* 0x0058a01801007387 */ /* 0x0001e40000100a00 */
[----:B0-----:R-:W-:-:S02]  /*75ec0*/  IMAD.MOV.U32 R24, RZ, RZ, R15 ;  /* 0x000000ffff187224 */ /* 0x001fc400078e000f */
[----:B------:R-:W-:Y:S02]  /*75ed0*/  IMAD.MOV.U32 R25, RZ, RZ, R14 ;  /* 0x000000ffff197224 */ /* 0x000fe400078e000e */
[C---:B------:R-:W-:Y:S03]  /*75ee0*/  HMMA.16816.F32 R12, R20.reuse, R12, R8 ;  /* 0x0000000c140c723c */ /* 0x040fe60000001808 */
[----:B------:R0:W-:Y:S04]  /*75ef0*/  STL.64 [R1+0x58c0], R24 ;  /* 0x0058c01801007387 */ /* 0x0001e80000100a00 */
[----:B0-----:R-:W2:Y:S01]  /*75f00*/  LDL.LU R24, [R1+0xa30] ;  /* 0x000a300001187983 */ /* 0x001ea20000300800 */
[----:B------:R-:W2:Y:S02]  /*75f10*/  LDL.LU R25, [R1+0xa34] ;  /* 0x000a340001197983 */ /* 0x000ea40000300800 */
[----:B------:R-:W2:Y:S02]  /*75f20*/  LDL.LU R26, [R1+0xa38] ;  /* 0x000a3800011a7983 */ /* 0x000ea40000300800 */
[----:B------:R-:W2:Y:S01]  /*75f30*/  LDL.LU R27, [R1+0xa3c] ;  /* 0x000a3c00011b7983 */ /* 0x000ea20000300800 */
[----:B------:R-:W2:Y:S01]  /*75f40*/  LDL.LU.64 R10, [R1+0x5988] ;  /* 0x00598800010a7983 */ /* 0x000ea20000300a00 */
[----:B------:R-:W4:Y:S09]  /*75f50*/  LDL.LU.64 R8, [R1+0x5980] ;  /* 0x0059800001087983 */ /* 0x000f320000300a00 */
[----:B------:R-:W-:Y:S01]  /*75f60*/  STL.64 [R1+0x1690], R12 ;  /* 0x0016900c01007387 */ /* 0x000fe20000100a00 */
[----:B------:R0:W-:Y:S03]  /*75f70*/  STL.64 [R1+0x1698], R14 ;  /* 0x0016980e01007387 */ /* 0x0001e60000100a00 */
[----:B0-----:R-:W2:Y:S01]  /*75f80*/  LDL.LU.64 R14, [R1+0x5978] ;  /* 0x00597800010e7983 */ /* 0x001ea20000300a00 */
[----:B------:R-:W2:Y:S01]  /*75f90*/  LDL.LU.64 R12, [R1+0x5970] ;  /* 0x00597000010c7983 */ /* 0x000ea20000300a00 */
[C---:B----4-:R-:W-:Y:S08]  /*75fa0*/  HMMA.16816.F32 R16, R20.reuse, R8, R16 ;  /* 0x000000081410723c */ /* 0x050ff00000001810 */
[----:B--2---:R-:W-:Y:S01]  /*75fb0*/  HMMA.16816.F32 R24, R20, R12, R24 ;  /* 0x0000000c1418723c */ /* 0x004fe20000001818 */
[----:B------:R-:W-:Y:S11]  /*75fc0*/  STL.64 [R1+0x5850], R12 ;  /* 0x0058500c01007387 */ /* 0x000ff60000100a00 */
[----:B------:R-:W-:Y:S11]  /*75fd0*/  @!UPT UIADD3 URZ, URZ, URZ, URZ ;  /* 0x0000003f3f3ff290 */ /* 0x000ff6000fffe03f */
[----:B------:R0:W-:Y:S01]  /*75fe0*/  STL.64 [R1+0x1680], R24 ;  /* 0x0016801801007387 */ /* 0x0001e20000100a00 */
[----:B------:R-:W-:Y:S02]  /*75ff0*/  STL.64 [R1+0x1688], R26 ;  /* 0x0016881a01007387 */ /* 0x000fe40000100a00 */
[----:B------:R-:W-:Y:S02]  /*76000*/  STL.64 [R1+0x1670], R16 ;  /* 0x0016701001007387 */ /* 0x000fe40000100a00 */
[----:B------:R-:W-:Y:S02]  /*76010*/  STL.64 [R1+0x1678], R18 ;  /* 0x0016781201007387 */ /* 0x000fe40000100a00 */
[----:B0-----:R-:W-:Y:S02]  /*76020*/  IMAD.MOV.U32 R24, RZ, RZ, R11 ;  /* 0x000000ffff187224 */ /* 0x001fe400078e000b */
[----:B------:R-:W-:-:S05]  /*76030*/  IMAD.MOV.U32 R25, RZ, RZ, R10 ;  /* 0x000000ffff197224 */ /* 0x000fca00078e000a */
[----:B------:R-:W-:Y:S01]  /*76040*/  STL.64 [R1+0x58d8], R24 ;  /* 0x0058d81801007387 */ /* 0x000fe20000100a00 */
[----:B------:R0:W-:Y:S03]  /*76050*/  STL.64 [R1+0x5858], R8 ;  /* 0x0058580801007387 */ /* 0x0001e60000100a00 */
[----:B0-----:R-:W2:Y:S01]  /*76060*/  LDL.LU R8, [R1+0x8e0] ;  /* 0x0008e00001087983 */ /* 0x001ea20000300800 */
[----:B------:R-:W2:Y:S02]  /*76070*/  LDL.LU R9, [R1+0x8e4] ;  /* 0x0008e40001097983 */ /* 0x000ea40000300800 */
[----:B------:R-:W4:Y:S02]  /*76080*/  LDL.LU R10, [R1+0x8e8] ;  /* 0x0008e800010a7983 */ /* 0x000f240000300800 */
[----:B------:R-:W4:Y:S02]  /*76090*/  LDL.LU R11, [R1+0x8ec] ;  /* 0x0008ec00010b7983 */ /* 0x000f240000300800 */
[----:B------:R-:W-:-:S02]  /*760a0*/  IMAD.MOV.U32 R24, RZ, RZ, R15 ;  /* 0x000000ffff187224 */ /* 0x000fc400078e000f */
[----:B---3--:R-:W-:Y:S01]  /*760b0*/  IMAD.MOV.U32 R25, RZ, RZ, R5 ;  /* 0x000000ffff197224 */ /* 0x008fe200078e0005 */
[----:B------:R-:W3:Y:S01]  /*760c0*/  LDL.LU R15, [R1+0x596c] ;  /* 0x00596c00010f7983 */ /* 0x000ee20000300800 */
[----:B------:R-:W3:Y:S03]  /*760d0*/  LDL.LU R5, [R1+0x5968] ;  /* 0x0059680001057983 */ /* 0x000ee60000300800 */
[----:B------:R0:W-:Y:S02]  /*760e0*/  STL.64 [R1+0x58f0], R24 ;  /* 0x0058f01801007387 */ /* 0x0001e40000100a00 */
[----:B0-----:R-:W-:Y:S02]  /*760f0*/  IMAD.MOV.U32 R24, RZ, RZ, R4 ;  /* 0x000000ffff187224 */ /* 0x001fe400078e0004 */
[----:B------:R-:W-:Y:S01]  /*76100*/  IMAD.MOV.U32 R25, RZ, RZ, R3 ;  /* 0x000000ffff197224 */ /* 0x000fe200078e0003 */
[----:B------:R-:W3:Y:S01]  /*76110*/  LDL.LU R4, [R1+0x5964] ;  /* 0x0059640001047983 */ /* 0x000ee20000300800 */
[----:B------:R-:W3:Y:S03]  /*76120*/  LDL.LU R3, [R1+0x5960] ;  /* 0x0059600001037983 */ /* 0x000ee60000300800 */
[----:B------:R-:W-:Y:S04]  /*76130*/  STL.64 [R1+0x5908], R24 ;  /* 0x0059081801007387 */ /* 0x000fe80000100a00 */
[----:B----4-:R-:W-:Y:S01]  /*76140*/  STL.64 [R1+0x58b8], R10 ;  /* 0x0058b80a01007387 */ /* 0x010fe20000100a00 */
[----:B--2---:R0:W-:Y:S03]  /*76150*/  STL.64 [R1+0x58b0], R8 ;  /* 0x0058b00801007387 */ /* 0x0041e60000100a00 */
[----:B0-----:R-:W2:Y:S01]  /*76160*/  LDL.LU R8, [R1+0x930] ;  /* 0x0009300001087983 */ /* 0x001ea20000300800 */
[----:B------:R-:W2:Y:S02]  /*76170*/  LDL.LU R9, [R1+0x934] ;  /* 0x0009340001097983 */ /* 0x000ea40000300800 */
[----:B------:R-:W4:Y:S02]  /*76180*/  LDL.LU R10, [R1+0x938] ;  /* 0x00093800010a7983 */ /* 0x000f240000300800 */
[----:B------:R-:W4:Y:S02]  /*76190*/  LDL.LU R11, [R1+0x93c] ;  /* 0x00093c00010b7983 */ /* 0x000f240000300800 */
[----:B---3--:R-:W-:-:S02]  /*761a0*/  IMAD.MOV.U32 R24, RZ, RZ, R15 ;  /* 0x000000ffff187224 */ /* 0x008fc400078e000f */
[----:B------:R-:W-:-:S05]  /*761b0*/  IMAD.MOV.U32 R25, RZ, RZ, R14 ;  /* 0x000000ffff197224 */ /* 0x000fca00078e000e */
[----:B------:R-:W-:Y:S04]  /*761c0*/  STL.64 [R1+0x5920], R24 ;  /* 0x0059201801007387 */ /* 0x000fe80000100a00 */
[----:B----4-:R-:W-:Y:S01]  /*761d0*/  STL.64 [R1+0x58d0], R10 ;  /* 0x0058d00a01007387 */ /* 0x010fe20000100a00 */
        /* <DEDUP_REMOVED lines=14> */
[----:B------:R-:W2:Y:S02]  /*762c0*/  LDL.LU R5, [R1+0x5958] ;  /* 0x0059580001057983 */ /* 0x000ea40000300800 */
[----:B------:R-:W2:Y:S02]  /*762d0*/  LDL.LU R16, [R1+0xa00] ;  /* 0x000a000001107983 */ /* 0x000ea40000300800 */
[----:B------:R-:W2:Y:S01]  /*762e0*/  LDL.LU R17, [R1+0xa04] ;  /* 0x000a040001117983 */ /* 0x000ea20000300800 */
[----:B------:R-:W2:Y:S01]  /*762f0*/  LDL.LU R18, [R1+0xa08] ;  /* 0x000a080001127983 */ /* 0x000ea20000300800 */
[----:B------:R-:W2:Y:S02]  /*76300*/  LDL.LU R19, [R1+0xa0c] ;  /* 0x000a0c0001137983 */ /* 0x000ea40000300800 */
[----:B------:R0:W-:Y:S02]  /*76310*/  STL.64 [R1+0x5940], R12 ;  /* 0x0059400c01007387 */ /* 0x0001e40000100a00 */
[----:B------:R-:W4:Y:S01]  /*76320*/  LDL.64 R24, [R1+0xb0] ;  /* 0x0000b00001187983 */ /* 0x000f220000100a00 */
[----:B0-----:R-:W2:Y:S04]  /*76330*/  LDL.64 R12, [R1+0x30] ;  /* 0x00003000010c7983 */ /* 0x001ea80000100a00 */
[----:B----4-:R0:W-:Y:S04]  /*76340*/  STL.64 [R1+0x5938], R24 ;  /* 0x0059381801007387 */ /* 0x0101e80000100a00 */
        /* <DEDUP_REMOVED lines=32> */
[----:B------:R-:W-:Y:S02]  /*76550*/  STL.64 [R1+0x1668], R18 ;  /* 0x0016681201007387 */ /* 0x000fe40000100a00 */
[----:B------:R-:W0:Y:S04]  /*76560*/  LDSM.16.MT88.4 R16, [R3+0x10280] ;  /* 0x010280000310783b */ /* 0x000e280000004200 */
[----:B0-----:R-:W-:Y:S01]  /*76570*/  STL.64 [R1+0x5778], R18 ;  /* 0x0057781201007387 */ /* 0x001fe20000100a00 */
[----:B------:R0:W-:Y:S02]  /*76580*/  STL.64 [R1+0x5770], R16 ;  /* 0x0057701001007387 */ /* 0x0001e40000100a00 */
[----:B------:R-:W-:Y:S02]  /*76590*/  STL.64 [R1+0x17e0], R24 ;  /* 0x0017e01801007387 */ /* 0x000fe40000100a00 */
[----:B------:R1:W-:Y:S02]  /*765a0*/  STL.64 [R1+0x17e8], R26 ;  /* 0x0017e81a01007387 */ /* 0x0003e40000100a00 */
[----:B0-----:R-:W-:-:S02]  /*765b0*/  IMAD.MOV.U32 R16, RZ, RZ, R2 ;  /* 0x000000ffff107224 */ /* 0x001fc400078e0002 */
[----:B------:R-:W-:Y:S01]  /*765c0*/  IMAD.MOV.U32 R17, RZ, RZ, R0 ;  /* 0x000000ffff117224 */ /* 0x000fe200078e0000 */
[----:B-1----:R-:W3:Y:S01]  /*765d0*/  LDL.LU.64 R26, [R1+0x5950] ;  /* 0x00595000011a7983 */ /* 0x002ee20000300a00 */
[----:B------:R-:W3:Y:S02]  /*765e0*/  LDL.LU.64 R24, [R1+0x5948] ;  /* 0x0059480001187983 */ /* 0x000ee40000300a00 */
[----:B------:R-:W-:Y:S02]  /*765f0*/  IMAD.MOV.U32 R2, RZ, RZ, R12 ;  /* 0x000000ffff027224 */ /* 0x000fe400078e000c */
[----:B------:R-:W-:Y:S02]  /*76600*/  IMAD.MOV.U32 R0, RZ, RZ, R13 ;  /* 0x000000ffff007224 */ /* 0x000fe400078e000d */
[----:B------:R-:W3:Y:S02]  /*76610*/  LDL.LU.64 R12, [R1+0x5940] ;  /* 0x00594000010c7983 */ /* 0x000ee40000300a00 */
        /* <DEDUP_REMOVED lines=49> */
[----:B0-----:R-:W3:Y:S01]  /*76930*/  LDL.LU.64 R26, [R1+0x58a8] ;  /* 0x0058a800011a7983 */ /* 0x001ee20000300a00 */
[----:B------:R-:W3:Y:S02]  /*76940*/  LDL.LU.64 R24, [R1+0x58a0] ;  /* 0x0058a00001187983 */ /* 0x000ee40000300a00 */
[----:B------:R-:W-:Y:S02]  /*76950*/  IMAD.MOV.U32 R4, RZ, RZ, R7 ;  /* 0x000000ffff047224 */ /* 0x000fe400078e0007 */
[----:B------:R-:W-:-:S07]  /*76960*/  IMAD.MOV.U32 R5, RZ, RZ, R6 ;  /* 0x000000ffff057224 */ /* 0x000fce00078e0006 */
[C---:B---3--:R-:W-:Y:S01]  /*76970*/  HMMA.16816.F32 R4, R20.reuse, R4, R24 ;  /* 0x000000041404723c */ /* 0x048fe20000001818 */
[----:B------:R-:W3:Y:S01]  /*76980*/  LDL.LU.64 R26, [R1+0x5898] ;  /* 0x00589800011a7983 */ /* 0x000ee20000300a00 */
[----:B------:R-:W3:Y:S11]  /*76990*/  LDL.LU.64 R24, [R1+0x5890] ;  /* 0x0058900001187983 */ /* 0x000ef60000300a00 */
[----:B------:R-:W-:Y:S10]  /*769a0*/  @!UPT UIADD3 URZ, URZ, URZ, URZ ;  /* 0x0000003f3f3ff290 */ /* 0x000ff4000fffe03f */
[----:B------:R-:W-:Y:S01]  /*769b0*/  STL.64 [R1+0x1760], R4 ;  /* 0x0017600401007387 */ /* 0x000fe20000100a00 */
        /* <DEDUP_REMOVED lines=13> */
[----:B--2---:R-:W-:Y:S01]  /*76a90*/  STL.64 [R1+0x5880], R6 ;  /* 0x0058800601007387 */ /* 0x004fe20000100a00 */
[----:B------:R-:W-:Y:S02]  /*76aa0*/  STL.64 [R1+0x5878], R4 ;  /* 0x0058780401007387 */ /* 0x000fe40000100a00 */
[----:B----4-:R-:W-:Y:S02]  /*76ab0*/  STL.64 [R1+0x5868], R10 ;  /* 0x0058680a01007387 */ /* 0x010fe40000100a00 */
[----:B------:R0:W-:Y:S02]  /*76ac0*/  STL.64 [R1+0x5860], R8 ;  /* 0x0058600801007387 */ /* 0x0001e40000100a00 */
[----:B0-----:R-:W2:Y:S04]  /*76ad0*/  LDL.64 R8, [R1+0x10] ;  /* 0x0000100001087983 */ /* 0x001ea80000100a00 */
[----:B--2---:R0:W-:Y:S04]  /*76ae0*/  STL.64 [R1+0x5888], R8 ;  /* 0x0058880801007387 */ /* 0x0041e80000100a00 */
[----:B0-----:R-:W3:Y:S01]  /*76af0*/  LDL.LU R8, [R1+0x8b0] ;  /* 0x0008b00001087983 */ /* 0x001ee20000300800 */
[----:B------:R-:W3:Y:S02]  /*76b00*/  LDL.LU R9, [R1+0x8b4] ;  /* 0x0008b40001097983 */ /* 0x000ee40000300800 */
[----:B------:R-:W3:Y:S02]  /*76b10*/  LDL.LU R10, [R1+0x8b8] ;  /* 0x0008b800010a7983 */ /* 0x000ee40000300800 */
[----:B------:R-:W3:Y:S01]  /*76b20*/  LDL.LU R11, [R1+0x8bc] ;  /* 0x0008bc00010b7983 */ /* 0x000ee20000300800 */
[----:B------:R-:W2:Y:S01]  /*76b30*/  LDL.64 R12, [R1] ;  /* 0x00000000010c7983 */ /* 0x000ea20000100a00 */
[----:B------:R-:W-:Y:S02]  /*76b40*/  STL.64 [R1+0x5788], R16 ;  /* 0x0057881001007387 */ /* 0x000fe40000100a00 */
[----:B------:R-:W4:Y:S02]  /*76b50*/  LDL.LU R20, [R1+0x820] ;  /* 0x0008200001147983 */ /* 0x000f240000300800 */
[----:B------:R-:W4:Y:S01]  /*76b60*/  LDL.LU R21, [R1+0x824] ;  /* 0x0008240001157983 */ /* 0x000f220000300800 */
[----:B------:R-:W2:Y:S01]  /*76b70*/  LDL.LU R22, [R1+0x828] ;  /* 0x0008280001167983 */ /* 0x000ea20000300800 */
[----:B------:R-:W2:Y:S03]  /*76b80*/  LDL.LU R23, [R1+0x82c] ;  /* 0x00082c0001177983 */ /* 0x000ea60000300800 */
[----:B--2---:R-:W-:Y:S01]  /*76b90*/  STL.64 [R1+0x5838], R22 ;  /* 0x0058381601007387 */ /* 0x004fe20000100a00 */
[----:B----4-:R0:W-:Y:S03]  /*76ba0*/  STL.64 [R1+0x5830], R20 ;  /* 0x0058301401007387 */ /* 0x0101e60000100a00 */
[----:B0-----:R-:W2:Y:S01]  /*76bb0*/  LDL.LU R20, [R1+0x840] ;  /* 0x0008400001147983 */ /* 0x001ea20000300800 */
[----:B------:R-:W2:Y:S02]  /*76bc0*/  LDL.LU R21, [R1+0x844] ;  /* 0x0008440001157983 */ /* 0x000ea40000300800 */
[----:B------:R-:W4:Y:S02]  /*76bd0*/  LDL.LU R22, [R1+0x848] ;  /* 0x0008480001167983 */ /* 0x000f240000300800 */
[----:B------:R-:W4:Y:S02]  /*76be0*/  LDL.LU R23, [R1+0x84c] ;  /* 0x00084c0001177983 */ /* 0x000f240000300800 */
[----:B------:R-:W-:-:S02]  /*76bf0*/  IMAD.MOV.U32 R16, RZ, RZ, R15 ;  /* 0x000000ffff107224 */ /* 0x000fc400078e000f */
[----:B------:R-:W-:Y:S02]  /*76c00*/  IMAD.MOV.U32 R17, RZ, RZ, R14 ;  /* 0x000000ffff117224 */ /* 0x000fe400078e000e */
[----:B------:R-:W-:Y:S02]  /*76c10*/  IMAD.MOV.U32 R4, RZ, RZ, R29 ;  /* 0x000000ffff047224 */ /* 0x000fe400078e001d */
[----:B------:R-:W-:Y:S01]  /*76c20*/  IMAD.MOV.U32 R5, RZ, RZ, R28 ;  /* 0x000000ffff057224 */ /* 0x000fe200078e001c */
[----:B----4-:R-:W-:Y:S01]  /*76c30*/  STL.64 [R1+0x5848], R22 ;  /* 0x0058481601007387 */ /* 0x010fe20000100a00 */
[----:B--2---:R0:W-:Y:S03]  /*76c40*/  STL.64 [R1+0x5840], R20 ;  /* 0x0058401401007387 */ /* 0x0041e60000100a00 */
[----:B0-----:R-:W2:Y:S01]  /*76c50*/  LDL.LU R20, [R1+0x860] ;  /* 0x0008600001147983 */ /* 0x001ea20000300800 */
[----:B------:R-:W2:Y:S02]  /*76c60*/  LDL.LU R21, [R1+0x864] ;  /* 0x0008640001157983 */ /* 0x000ea40000300800 */
[----:B------:R-:W2:Y:S02]  /*76c70*/  LDL.LU R22, [R1+0x868] ;  /* 0x0008680001167983 */ /* 0x000ea40000300800 */
[----:B------:R-:W2:Y:S01]  /*76c80*/  LDL.LU R23, [R1+0x86c] ;  /* 0x00086c0001177983 */ /* 0x000ea20000300800 */
[----:B------:R0:W-:Y:S04]  /*76c90*/  STL.64 [R1+0x5808], R16 ;  /* 0x0058081001007387 */ /* 0x0001e80000100a00 */
[----:B0-----:R-:W4:Y:S01]  /*76ca0*/  LDL.LU R16, [R1+0x7f0] ;  /* 0x0007f00001107983 */ /* 0x001f220000300800 */
[----:B------:R-:W4:Y:S02]  /*76cb0*/  LDL.LU R17, [R1+0x7f4] ;  /* 0x0007f40001117983 */ /* 0x000f240000300800 */
[----:B------:R-:W2:Y:S02]  /*76cc0*/  LDL.LU R18, [R1+0x7f8] ;  /* 0x0007f80001127983 */ /* 0x000ea40000300800 */
[----:B------:R-:W2:Y:S01]  /*76cd0*/  LDL.LU R19, [R1+0x7fc] ;  /* 0x0007fc0001137983 */ /* 0x000ea20000300800 */
[C---:B---3--:R-:W-:Y:S01]  /*76ce0*/  HMMA.16816.F32 R4, R24.reuse, R4, R8 ;  /* 0x000000041804723c */ /* 0x048fe20000001808 */
[----:B--2---:R-:W-:Y:S01]  /*76cf0*/  STL.64 [R1+0x5818], R18 ;  /* 0x0058181201007387 */ /* 0x004fe20000100a00 */
[----:B----4-:R-:W-:Y:S02]  /*76d00*/  STL.64 [R1+0x5810], R16 ;  /* 0x0058101001007387 */ /* 0x010fe40000100a00 */
[----:B------:R-:W2:Y:S11]  /*76d10*/  LDL.LU.64 R8, [R1+0x5888] ;  /* 0x0058880001087983 */ /* 0x000eb60000300a00 */
[----:B------:R-:W-:Y:S08]  /*76d20*/  @!UPT UIADD3 URZ, URZ, URZ, URZ ;  /* 0x0000003f3f3ff290 */ /* 0x000ff0000fffe03f */
[----:B------:R-:W-:Y:S01]  /*76d30*/  STL.64 [R1+0x1640], R4 ;  /* 0x0016400401007387 */ /* 0x000fe20000100a00 */
[----:B------:R0:W-:Y:S04]  /*76d40*/  STL.64 [R1+0x1648], R6 ;  /* 0x0016480601007387 */ /* 0x0001e80000100a00 */
[----:B0-----:R-:W2:Y:S01]  /*76d50*/  LDL.LU.64 R6, [R1+0x5880] ;  /* 0x0058800001067983 */ /* 0x001ea20000300a00 */
[----:B------:R-:W2:Y:S02]  /*76d60*/  LDL.LU.64 R4, [R1+0x5878] ;  /* 0x0058780001047983 */ /* 0x000ea40000300a00 */
[----:B------:R-:W-:Y:S01]  /*76d70*/  IMAD.MOV.U32 R16, RZ, RZ, R2 ;  /* 0x000000ffff107224 */ /* 0x000fe200078e0002 */
[C---:B--2---:R-:W-:Y:S01]  /*76d80*/  HMMA.16816.F32 R4, R24.reuse, R8, R4 ;  /* 0x000000081804723c */ /* 0x044fe20000001804 */
[----:B------:R-:W-:Y:S11]  /*76d90*/  IMAD.MOV.U32 R2, RZ, RZ, R9 ;  /* 0x000000ffff027224 */ /* 0x000ff600078e0009 */
[----:B------:R-:W-:Y:S11]  /*76da0*/  @!UPT UIADD3 URZ, URZ, URZ, URZ ;  /* 0x0000003f3f3ff290 */ /* 0x000ff6000fffe03f */
[----:B------:R0:W-:Y:S01]  /*76db0*/  STL.64 [R1+0x1630], R4 ;  /* 0x0016300401007387 */ /* 0x0001e20000100a00 */
[----:B------:R1:W-:Y:S03]  /*76dc0*/  STL.64 [R1+0x1638], R6 ;  /* 0x0016380601007387 */ /* 0x0003e60000100a00 */
[----:B0-----:R-:W2:Y:S01]  /*76dd0*/  LDL.LU.64 R4, [R1+0x5870] ;  /* 0x0058700001047983 */ /* 0x001ea20000300a00 */
[----:B-1----:R-:W-:Y:S02]  /*76de0*/  IMAD.MOV.U32 R7, RZ, RZ, R8 ;  /* 0x000000ffff077224 */ /* 0x002fe400078e0008 */
        /* <DEDUP_REMOVED lines=11> */
[C---:B----4-:R-:W-:Y:S11]  /*76ea0*/  HMMA.16816.F32 R20, R24.reuse, R12, R20 ;  /* 0x0000000c1814723c */ /* 0x050ff60000001814 */
[----:B------:R-:W-:Y:S11]  /*76eb0*/  @!UPT UIADD3 URZ, URZ, URZ, URZ ;  /* 0x0000003f3f3ff290 */ /* 0x000ff6000fffe03f */
[----:B------:R-:W-:Y:S01]  /*76ec0*/  @!UPT UIADD3 URZ, URZ, URZ, URZ ;  /* 0x0000003f3f3ff290 */ /* 0x000fe2000fffe03f */
[----:B------:R-:W-:Y:S01]  /*76ed0*/  STL.64 [R1+0x1610], R20 ;  /* 0x0016101401007387 */ /* 0x000fe20000100a00 */
[----:B------:R0:W-:Y:S03]  /*76ee0*/  STL.64 [R1+0x1618], R22 ;  /* 0x0016181601007387 */ /* 0x0001e60000100a00 */
[----:B0-----:R-:W3:Y:S01]  /*76ef0*/  LDL.LU.64 R22, [R1+0x5848] ;  /* 0x0058480001167983 */ /* 0x001ee20000300a00 */
[----:B------:R-:W3:Y:S02]  /*76f00*/  LDL.LU.64 R20, [R1+0x5840] ;  /* 0x0058400001147983 */ /* 0x000ee40000300a00 */
[----:B------:R0:W-:Y:S02]  /*76f10*/  STL.64 [R1+0x57a8], R12 ;  /* 0x0057a80c01007387 */ /* 0x0001e40000100a00 */
        /* <DEDUP_REMOVED lines=16> */
[----:B------:R-:W-:Y:S02]  /*77020*/  STL.64 [R1+0x5800], R8 ;  /* 0x0058000801007387 */ /* 0x000fe40000100a00 */
[----:B------:R-:W-:Y:S01]  /*77030*/  IMAD.MOV.U32 R17, RZ, RZ, R0 ;  /* 0x000000ffff117224 */ /* 0x000fe200078e0000 */
[C---:B---3--:R-:W-:Y:S11]  /*77040*/  HMMA.16816.F32 R20, R24.reuse, R4, R20 ;  /* 0x000000041814723c */ /* 0x048ff60000001814 */
[----:B------:R-:W-:Y:S11]  /*77050*/  @!UPT UIADD3 URZ, URZ, URZ, URZ ;  /* 0x0000003f3f3ff290 */ /* 0x000ff6000fffe03f */
[----:B------:R-:W-:Y:S01]  /*77060*/  @!UPT UIADD3 URZ, URZ, URZ, URZ ;  /* 0x0000003f3f3ff290 */ /* 0x000fe2000fffe03f */
[----:B------:R-:W-:Y:S01]  /*77070*/  STL.64 [R1+0x15f0], R20 ;  /* 0x0015f01401007387 */ /* 0x000fe20000100a00 */
[----:B------:R-:W-:Y:S02]  /*77080*/  STL.64 [R1+0x15f8], R22 ;  /* 0x0015f81601007387 */ /* 0x000fe40000100a00 */
[----:B------:R-:W0:Y:S01]  /*77090*/  LDSM.16.MT88.4 R20, [R3+0x10300] ;  /* 0x010300000314783b */ /* 0x000e220000004200 */
[C---:B--2---:R-:W-:Y:S01]  /*770a0*/  HMMA.16816.F32 R16, R24.reuse, R16, R12 ;  /* 0x000000101810723c */ /* 0x044fe2000000180c */
[----:B------:R-:W-:Y:S04]  /*770b0*/  STL [R1+0x56fc], R3 ;  /* 0x0056fc0301007387 */ /* 0x000fe80000100800 */
[----:B0-----:R-:W-:Y:S01]  /*770c0*/  STL.64 [R1+0x5620], R22 ;  /* 0x0056201601007387 */ /* 0x001fe20000100a00 */
[----:B------:R0:W-:Y:S03]  /*770d0*/  STL.64 [R1+0x5618], R20 ;  /* 0x0056181401007387 */ /* 0x0001e60000100a00 */
[----:B0-----:R-:W2:Y:S01]  /*770e0*/  LDL.64 R20, [R1+0xc0] ;  /* 0x0000c00001147983 */ /* 0x001ea20000100a00 */
[----:B------:R-:W3:Y:S02]  /*770f0*/  LDL.LU.64 R14, [R1+0x5828] ;  /* 0x00582800010e7983 */ /* 0x000ee40000300a00 */
[----:B------:R-:W3:Y:S11]  /*77100*/  LDL.LU.64 R12, [R1+0x5820] ;  /* 0x00582000010c7983 */ /* 0x000ef60000300a00 */
[----:B------:R-:W-:Y:S01]  /*77110*/  STL.64 [R1+0x1750], R16 ;  /* 0x0017501001007387 */ /* 0x000fe20000100a00 */
[----:B------:R0:W-:Y:S04]  /*77120*/  STL.64 [R1+0x1758], R18 ;  /* 0x0017581201007387 */ /* 0x0001e80000100a00 */
[----:B0-----:R-:W2:Y:S01]  /*77130*/  LDL.LU.64 R18, [R1+0x5818] ;  /* 0x0058180001127983 */ /* 0x001ea20000300a00 */
        /* <DEDUP_REMOVED lines=9> */
[----:B------:R-:W-:Y:S02]  /*771d0*/  STL [R1+0x5704], R0 ;  /* 0x0057040001007387 */ /* 0x000fe40000100800 */
[----:B------:R-:W-:Y:S02]  /*771e0*/  STL [R1+0x5700], R6 ;  /* 0x0057000601007387 */ /* 0x000fe40000100800 */
[----:B------:R-:W-:Y:S02]  /*771f0*/  STL.64 [R1+0x57f8], R4 ;  /* 0x0057f80401007387 */ /* 0x000fe40000100a00 */
[----:B------:R-:W2:Y:S01]  /*77200*/  LDL.LU R20, [R1+0x250] ;  /* 0x0002500001147983 */ /* 0x000ea20000300800 */
[----:B---3--:R-:W-:Y:S11]  /*77210*/  HMMA.16816.F32 R12, R24, R16, R12 ;  /* 0x00000010180c723c */ /* 0x008ff6000000180c */
[----:B------:R-:W-:Y:S11]  /*77220*/  @!UPT UIADD3 URZ, URZ, URZ, URZ ;  /* 0x0000003f3f3ff290 */ /* 0x000ff6000fffe03f */
[----:B------:R-:W-:Y:S01]  /*77230*/  @!UPT UIADD3 URZ, URZ, URZ, URZ ;  /* 0x0000003f3f3ff290 */ /* 0x000fe2000fffe03f */
[----:B------:R-:W-:Y:S01]  /*77240*/  STL.64 [R1+0x15e0], R12 ;  /* 0x0015e00c01007387 */ /* 0x000fe20000100a00 */
[----:B------:R-:W-:Y:S02]  /*77250*/  STL.64 [R1+0x15e8], R14 ;  /* 0x0015e80e01007387 */ /* 0x000fe40000100a00 */
[----:B------:R-:W2:Y:S02]  /*77260*/  LDL.LU R21, [R1+0x254] ;  /* 0x0002540001157983 */ /* 0x000ea40000300800 */
[----:B------:R-:W3:Y:S01]  /*77270*/  LDL.LU R22, [R1+0x258] ;  /* 0x0002580001167983 */ /* 0x000ee20000300800 */
[----:B------:R-:W3:Y:S04]  /*77280*/  LDL.LU R23, [R1+0x25c] ;  /* 0x00025c0001177983 */ /* 0x000ee80000300800 */
        /* <DEDUP_REMOVED lines=17> */
[----:B------:R-:W2:Y:S02]  /*773a0*/  LDL.64 R16, [R1+0x50] ;  /* 0x0000500001107983 */ /* 0x000ea40000100a00 */
[----:B0-----:R-:W-:Y:S02]  /*773b0*/  IMAD.MOV.U32 R20, RZ, RZ, R7 ;  /* 0x000000ffff147224 */ /* 0x001fe400078e0007 */
        /* <DEDUP_REMOVED lines=13> */
[----:B------:R-:W3:Y:S01]  /*77490*/  LDL.LU R8, [R1+0x610] ;  /* 0x0006100001087983 */ /* 0x000ee20000300800 */
[----:B------:R-:W3:Y:S02]  /*774a0*/  LDL.LU R9, [R1+0x614] ;  /* 0x0006140001097983 */ /* 0x000ee40000300800 */
[----:B------:R-:W3:Y:S02]  /*774b0*/  LDL.LU R10, [R1+0x618] ;  /* 0x00061800010a7983 */ /* 0x000ee40000300800 */
[----:B------:R-:W3:Y:S01]  /*774c0*/  LDL.LU R11, [R1+0x61c] ;  /* 0x00061c00010b7983 */ /* 0x000ee20000300800 */
[----:B------:R-:W3:Y:S04]  /*774d0*/  LDL.64 R4, [R1+0xa0] ;  /* 0x0000a00001047983 */ /* 0x000ee80000100a00 */
[----:B--2---:R-:W-:Y:S01]  /*774e0*/  STL.64 [R1+0x57b8], R14 ;  /* 0x0057b80e01007387 */ /* 0x004fe20000100a00 */
[----:B----4-:R0:W-:Y:S03]  /*774f0*/  STL.64 [R1+0x57b0], R12 ;  /* 0x0057b00c01007387 */ /* 0x0101e60000100a00 */
[----:B0-----:R-:W2:Y:S04]  /*77500*/  LDL.64 R12, [R1+0x70] ;  /* 0x00007000010c7983 */ /* 0x001ea80000100a00 */
[----:B--2---:R0:W-:Y:S04]  /*77510*/  STL.64 [R1+0x57c8], R12 ;  /* 0x0057c80c01007387 */ /* 0x0041e80000100a00 */
[----:B0-----:R-:W2:Y:S04]  /*77520*/  LDL.64 R12, [R1+0x80] ;  /* 0x00008000010c7983 */ /* 0x001ea80000100a00 */
[----:B--2---:R0:W-:Y:S01]  /*77530*/  STL.64 [R1+0x57e0], R12 ;  /* 0x0057e00c01007387 */ /* 0x0041e20000100a00 */
[----:B------:R-:W2:Y:S03]  /*77540*/  LDL.64 R16, [R1+0x60] ;  /* 0x0000600001107983 */ /* 0x000ea60000100a00 */
[----:B0-----:R-:W4:Y:S04]  /*77550*/  LDL.64 R12, [R1+0x90] ;  /* 0x00009000010c7983 */ /* 0x001f280000100a00 */
        /* <DEDUP_REMOVED lines=20> */
[----:B------:R-:W-:Y:S01]  /*776a0*/  IMAD.MOV.U32 R7, RZ, RZ, R5 ;  /* 0x000000ffff077224 */ /* 0x000fe200078e0005 */
[----:B0-----:R-:W3:Y:S01]  /*776b0*/  LDL.LU R20, [R1+0x5c0] ;  /* 0x0005c00001147983 */ /* 0x001ee20000300800 */
[----:B------:R-:W3:Y:S02]  /*776c0*/  LDL.LU R21, [R1+0x5c4] ;  /* 0x0005c40001157983 */ /* 0x000ee40000300800 */
[----:B------:R-:W3:Y:S02]  /*776d0*/  LDL.LU R22, [R1+0x5c8] ;  /* 0x0005c80001167983 */ /* 0x000ee40000300800 */
[----:B------:R-:W3:Y:S03]  /*776e0*/  LDL.LU R23, [R1+0x5cc] ;  /* 0x0005cc0001177983 */ /* 0x000ee60000300800 */
[----:B------:R0:W-:Y:S01]  /*776f0*/  STL.64 [R1+0x15d0], R8 ;  /* 0x0015d00801007387 */ /* 0x0001e20000100a00 */
[----:B------:R1:W-:Y:S02]  /*77700*/  STL.64 [R1+0x15d8], R10 ;  /* 0x0015d80a01007387 */ /* 0x0003e40000100a00 */
[----:B----4-:R-:W-:Y:S01]  /*77710*/  IMAD.MOV.U32 R28, RZ, RZ, R12 ;  /* 0x000000ffff1c7224 */ /* 0x010fe200078e000c */
[----:B0-----:R-:W4:Y:S01]  /*77720*/  LDL.LU.64 R8, [R1+0x5800] ;  /* 0x0058000001087983 */ /* 0x001f220000300a00 */
[----:B-1----:R-:W-:-:S02]  /*77730*/  IMAD.MOV.U32 R10, RZ, RZ, R4 ;  /* 0x000000ffff0a7224 */ /* 0x002fc400078e0004 */
[----:B------:R-:W3:Y:S03]  /*77740*/  LDL.LU.64 R4, [R1+0x57f8] ;  /* 0x0057f80001047983 */ /* 0x000ee60000300a00 */
[----:B------:R-:W-:Y:S01]  /*77750*/  STL [R1+0x5708], R10 ;  /* 0x0057080a01007387 */ /* 0x000fe20000100800 */
        /* <DEDUP_REMOVED lines=27> */
[----:B------:R-:W-:Y:S01]  /*77910*/  STL.64 [R1+0x5748], R6 ;  /* 0x0057480601007387 */ /* 0x000fe20000100a00 */
        /* <DEDUP_REMOVED lines=69> */
[----:B------:R0:W-:Y:S02]  /*77d70*/  STL.64 [R1+0x55f8], R12 ;  /* 0x0055f80c01007387 */ /* 0x0001e40000100a00 */
[----:B0-----:R-:W3:Y:S01]  /*77d80*/  LDL.64 R12, [R1+0x10] ;  /* 0x00001000010c7983 */ /* 0x001ee20000100a00 */
[C---:B----4-:R-:W-:Y:S03]  /*77d90*/  HMMA.16816.F32 R20, R16.reuse, R8, R20 ;  /* 0x000000081014723c */ /* 0x050fe60000001814 */
[----:B---3--:R-:W-:Y:S11]  /*77da0*/  STL.64 [R1+0x5600], R12 ;  /* 0x0056000c01007387 */ /* 0x008ff60000100a00 */
[----:B------:R-:W-:Y:S09]  /*77db0*/  @!UPT UIADD3 URZ, URZ, URZ, URZ ;  /* 0x0000003f3f3ff290 */ /* 0x000ff2000fffe03f */
[----:B------:R-:W-:Y:S01]  /*77dc0*/  STL.64 [R1+0x1520], R20 ;  /* 0x0015201401007387 */ /* 0x000fe20000100a00 */
[----:B------:R0:W-:Y:S03]  /*77dd0*/  STL.64 [R1+0x1528], R22 ;  /* 0x0015281601007387 */ /* 0x0001e60000100a00 */
[----:B0-----:R-:W2:Y:S01]  /*77de0*/  LDL.LU.64 R22, [R1+0x5718] ;  /* 0x0057180001167983 */ /* 0x001ea20000300a00 */
[----:B------:R-:W2:Y:S02]  /*77df0*/  LDL.LU.64 R20, [R1+0x5710] ;  /* 0x0057100001147983 */ /* 0x000ea40000300a00 */
[----:B------:R-:W-:Y:S01]  /*77e00*/  STL.64 [R1+0x56c0], R8 ;  /* 0x0056c00801007387 */ /* 0x000fe20000100a00 */
[----:B--2---:R-:W-:Y:S11]  /*77e10*/  HMMA.16816.F32 R20, R16, R4, R20 ;  /* 0x000000041014723c */ /* 0x004ff60000001814 */
[----:B------:R-:W-:Y:S11]  /*77e20*/  @!UPT UIADD3 URZ, URZ, URZ, URZ ;  /* 0x0000003f3f3ff290 */ /* 0x000ff6000fffe03f */
[----:B------:R-:W-:Y:S01]  /*77e30*/  @!UPT UIADD3 URZ, URZ, URZ, URZ ;  /* 0x0000003f3f3ff290 */ /* 0x000fe2000fffe03f */
[----:B------:R0:W-:Y:S01]  /*77e40*/  STL.64 [R1+0x1500], R20 ;  /* 0x0015001401007387 */ /* 0x0001e20000100a00 */
[----:B------:R1:W-:Y:S03]  /*77e50*/  STL.64 [R1+0x1508], R22 ;  /* 0x0015081601007387 */ /* 0x0003e60000100a00 */
[----:B0-----:R-:W2:Y:S01]  /*77e60*/  LDL.LU R20, [R1+0x240] ;  /* 0x0002400001147983 */ /* 0x001ea20000300800 */
[----:B------:R-:W2:Y:S02]  /*77e70*/  LDL.LU R21, [R1+0x244] ;  /* 0x0002440001157983 */ /* 0x000ea40000300800 */
[----:B-1----:R-:W3:Y:S02]  /*77e80*/  LDL.LU R22, [R1+0x248] ;  /* 0x0002480001167983 */ /* 0x002ee40000300800 */
[----:B------:R-:W3:Y:S02]  /*77e90*/  LDL.LU R23, [R1+0x24c] ;  /* 0x00024c0001177983 */ /* 0x000ee40000300800 */
[----:B------:R-:W-:-:S02]  /*77ea0*/  IMAD.MOV.U32 R12, RZ, RZ, R25 ;  /* 0x000000ffff0c7224 */ /* 0x000fc400078e0019 */
[----:B------:R-:W-:Y:S01]  /*77eb0*/  IMAD.MOV.U32 R13, RZ, RZ, R24 ;  /* 0x000000ffff0d7224 */ /* 0x000fe200078e0018 */
[----:B---3--:R-:W-:Y:S01]  /*77ec0*/  STL.64 [R1+0x5630], R22 ;  /* 0x0056301601007387 */ /* 0x008fe20000100a00 */
[----:B--2---:R0:W-:Y:S02]  /*77ed0*/  STL.64 [R1+0x5628], R20 ;  /* 0x0056281401007387 */ /* 0x0041e40000100a00 */
[----:B0-----:R-:W-:Y:S02]  /*77ee0*/  IMAD.MOV.U32 R20, RZ, RZ, R10 ;  /* 0x000000ffff147224 */ /* 0x001fe400078e000a */
[----:B------:R-:W-:Y:S01]  /*77ef0*/  IMAD.MOV.U32 R21, RZ, RZ, R0 ;  /* 0x000000ffff157224 */ /* 0x000fe200078e0000 */
[----:B------:R-:W2:Y:S01]  /*77f00*/  LDL.LU R10, [R1+0x5708] ;  /* 0x00570800010a7983 */ /* 0x000ea20000300800 */
[----:B------:R-:W3:Y:S03]  /*77f10*/  LDL.LU R0, [R1+0x5704] ;  /* 0x0057040001007983 */ /* 0x000ee60000300800 */
[----:B------:R0:W-:Y:S02]  /*77f20*/  STL.64 [R1+0x5640], R20 ;  /* 0x0056401401007387 */ /* 0x0001e40000100a00 */
[----:B0-----:R-:W-:-:S02]  /*77f30*/  IMAD.MOV.U32 R20, RZ, RZ, R15 ;  /* 0x000000ffff147224 */ /* 0x001fc400078e000f */
[----:B------:R-:W-:-:S05]  /*77f40*/  IMAD.MOV.U32 R21, RZ, RZ, R14 ;  /* 0x000000ffff157224 */ /* 0x000fca00078e000e */
[----:B------:R-:W-:Y:S01]  /*77f50*/  STL.64 [R1+0x5658], R20 ;  /* 0x0056581401007387 */ /* 0x000fe20000100a00 */
[----:B------:R0:W-:Y:S03]  /*77f60*/  STL.64 [R1+0x5638], R12 ;  /* 0x0056380c01007387 */ /* 0x0001e60000100a00 */
[----:B0-----:R-:W4:Y:S01]  /*77f70*/  LDL.LU R12, [R1+0x530] ;  /* 0x00053000010c7983 */ /* 0x001f220000300800 */
[----:B------:R-:W4:Y:S02]  /*77f80*/  LDL.LU R13, [R1+0x534] ;  /* 0x00053400010d7983 */ /* 0x000f240000300800 */
        /* <DEDUP_REMOVED lines=9> */
[----:B---3--:R-:W1:Y:S04]  /*78020*/  LDSM.16.MT88.4 R24, [R3+0x10380] ;  /* 0x010380000318783b */ /* 0x008e680000004200 */
[----:B0-----:R-:W2:Y:S01]  /*78030*/  LDL.LU R12, [R1+0x540] ;  /* 0x00054000010c7983 */ /* 0x001ea20000300800 */
[----:B------:R-:W2:Y:S02]  /*78040*/  LDL.LU R13, [R1+0x544] ;  /* 0x00054400010d7983 */ /* 0x000ea40000300800 */
[----:B------:R-:W3:Y:S02]  /*78050*/  LDL.LU R14, [R1+0x548] ;  /* 0x00054800010e7983 */ /* 0x000ee40000300800 */
[----:B------:R-:W3:Y:S02]  /*78060*/  LDL.LU R15, [R1+0x54c] ;  /* 0x00054c00010f7983 */ /* 0x000ee40000300800 */
[----:B------:R-:W-:-:S02]  /*78070*/  IMAD.MOV.U32 R20, RZ, RZ, R2 ;  /* 0x000000ffff147224 */ /* 0x000fc400078e0002 */
[----:B------:R-:W-:Y:S01]  /*78080*/  IMAD.MOV.U32 R21, RZ, RZ, R29 ;  /* 0x000000ffff157224 */ /* 0x000fe200078e001d */
[----:B------:R-:W4:Y:S04]  /*78090*/  LDL.LU R2, [R1+0x56f8] ;  /* 0x0056f80001027983 */ /* 0x000f280000300800 */
        /* <DEDUP_REMOVED lines=22> */
[----:B------:R-:W2:Y:S02]  /*78200*/  LDL.LU R11, [R1+0x59c] ;  /* 0x00059c00010b7983 */ /* 0x000ea40000300800 */
[----:B--2---:R-:W-:Y:S01]  /*78210*/  STL.64 [R1+0x56d0], R10 ;  /* 0x0056d00a01007387 */ /* 0x004fe20000100a00 */
[----:B------:R0:W-:Y:S02]  /*78220*/  STL.64 [R1+0x56c8], R8 ;  /* 0x0056c80801007387 */ /* 0x0001e40000100a00 */
[----:B0-----:R-:W-:-:S02]  /*78230*/  IMAD.MOV.U32 R8, RZ, RZ, R6 ;  /* 0x000000ffff087224 */ /* 0x001fc400078e0006 */
[----:B------:R-:W-:-:S05]  /*78240*/  IMAD.MOV.U32 R9, RZ, RZ, R0 ;  /* 0x000000ffff097224 */ /* 0x000fca00078e0000 */
[----:B------:R0:W-:Y:S01]  /*78250*/  STL.64 [R1+0x56e0], R8 ;  /* 0x0056e00801007387 */ /* 0x0001e20000100a00 */
        /* <DEDUP_REMOVED lines=23> */
[----:B------:R-:W2:Y:S02]  /*783d0*/  LDL.LU R14, [R1+0x588] ;  /* 0x00058800010e7983 */ /* 0x000ea40000300800 */
[----:B------:R-:W2:Y:S01]  /*783e0*/  LDL.LU R15, [R1+0x58c] ;  /* 0x00058c00010f7983 */ /* 0x000ea20000300800 */
[----:B------:R0:W-:Y:S04]  /*783f0*/  STL.64 [R1+0x55f0], R4 ;  /* 0x0055f00401007387 */ /* 0x0001e80000100a00 */
[----:B0-----:R-:W3:Y:S01]  /*78400*/  LDL.LU R4, [R1+0x200] ;  /* 0x0002000001047983 */ /* 0x001ee20000300800 */
[----:B------:R-:W3:Y:S02]  /*78410*/  LDL.LU R5, [R1+0x204] ;  /* 0x0002040001057983 */ /* 0x000ee40000300800 */
[----:B------:R-:W2:Y:S02]  /*78420*/  LDL.LU R6, [R1+0x208] ;  /* 0x0002080001067983 */ /* 0x000ea40000300800 */
[----:B------:R-:W2:Y:S01]  /*78430*/  LDL.LU R7, [R1+0x20c] ;  /* 0x00020c0001077983 */ /* 0x000ea20000300800 */
[C---:B------:R-:W-:Y:S01]  /*78440*/  HMMA.16816.F32 R20, R16.reuse, R8, R20 ;  /* 0x000000081014723c */ /* 0x040fe20000001814 */
[----:B------:R-:W-:Y:S01]  /*78450*/  IMAD.MOV.U32 R0, RZ, RZ, R9 ;  /* 0x000000ffff007224 */ /* 0x000fe200078e0009 */
[----:B--2---:R-:W-:Y:S01]  /*78460*/  STL.64 [R1+0x5610], R6 ;  /* 0x0056100601007387 */ /* 0x004fe20000100a00 */
[----:B---3--:R0:W-:Y:S03]  /*78470*/  STL.64 [R1+0x5608], R4 ;  /* 0x0056080401007387 */ /* 0x0081e60000100a00 */
[----:B0-----:R-:W2:Y:S01]  /*78480*/  LDL.LU R4, [R1+0x230] ;  /* 0x0002300001047983 */ /* 0x001ea20000300800 */
[----:B------:R-:W2:Y:S02]  /*78490*/  LDL.LU R5, [R1+0x234] ;  /* 0x0002340001057983 */ /* 0x000ea40000300800 */
[----:B------:R-:W2:Y:S02]  /*784a0*/  LDL.LU R6, [R1+0x238] ;  /* 0x0002380001067983 */ /* 0x000ea40000300800 */
[----:B------:R-:W2:Y:S01]  /*784b0*/  LDL.LU R7, [R1+0x23c] ;  /* 0x00023c0001077983 */ /* 0x000ea20000300800 */
[----:B-1----:R-:W-:Y:S01]  /*784c0*/  STL.64 [R1+0x5530], R26 ;  /* 0x0055301a01007387 */ /* 0x002fe20000100a00 */
[----:B------:R0:W-:Y:S03]  /*784d0*/  STL.64 [R1+0x5528], R24 ;  /* 0x0055281801007387 */ /* 0x0001e60000100a00 */
[----:B0-----:R-:W3:Y:S01]  /*784e0*/  LDL.64 R24, [R1+0x40] ;  /* 0x0000400001187983 */ /* 0x001ee20000100a00 */
[----:B------:R0:W-:Y:S06]  /*784f0*/  STL [R1+0x4df0], R3 ;  /* 0x004df00301007387 */ /* 0x0001ec0000100800 */
[----:B------:R-:W-:Y:S02]  /*78500*/  STL.64 [R1+0x14f0], R20 ;  /* 0x0014f01401007387 */ /* 0x000fe40000100a00 */
[----:B------:R1:W-:Y:S02]  /*78510*/  STL.64 [R1+0x14f8], R22 ;  /* 0x0014f81601007387 */ /* 0x0003e40000100a00 */
[----:B0-----:R-:W-:Y:S01]  /*78520*/  IMAD.MOV.U32 R3, RZ, RZ, R8 ;  /* 0x000000ffff037224 */ /* 0x001fe200078e0008 */
[----:B-1----:R-:W2:Y:S01]  /*78530*/  LDL.LU.64 R22, [R1+0x56f0] ;  /* 0x0056f00001167983 */ /* 0x002ea20000300a00 */
        /* <DEDUP_REMOVED lines=66> */
[----:B0-----:R-:W3:Y:S01]  /*78960*/  LDL.64 R16, [R1] ;  /* 0x0000000001107983 */ /* 0x001ee20000100a00 */
[----:B------:R0:W-:Y:S03]  /*78970*/  STL.64 [R1+0x5540], R24 ;  /* 0x0055401801007387 */ /* 0x0001e60000100a00 */
[----:B0-----:R-:W3:Y:S01]  /*78980*/  LDL.LU R24, [R1+0x220] ;  /* 0x0002200001187983 */ /* 0x001ee20000300800 */
[----:B------:R-:W3:Y:S02]  /*78990*/  LDL.LU R25, [R1+0x224] ;  /* 0x0002240001197983 */ /* 0x000ee40000300800 */
[----:B------:R-:W3:Y:S02]  /*789a0*/  LDL.LU R26, [R1+0x228] ;  /* 0x00022800011a7983 */ /* 0x000ee40000300800 */
[----:B------:R-:W3:Y:S01]  /*789b0*/  LDL.LU R27, [R1+0x22c] ;  /* 0x00022c00011b7983 */ /* 0x000ee20000300800 */
[C---:B--2---:R-:W-:Y:S01]  /*789c0*/  HMMA.16816.F32 R12, R20.reuse, R12, R4 ;  /* 0x0000000c140c723c */ /* 0x044fe20000001804 */
[----:B------:R-:W2:Y:S01]  /*789d0*/  LDL.LU.64 R6, [R1+0x5610] ;  /* 0x0056100001067983 */ /* 0x000ea20000300a00 */
[----:B------:R-:W2:Y:S11]  /*789e0*/  LDL.LU.64 R4, [R1+0x5608] ;  /* 0x0056080001047983 */ /* 0x000eb60000300a00 */
[----:B------:R-:W-:Y:S10]  /*789f0*/  @!UPT UIADD3 URZ, URZ, URZ, URZ ;  /* 0x0000003f3f3ff290 */ /* 0x000ff4000fffe03f */
[----:B------:R0:W-:Y:S01]  /*78a00*/  STL.64 [R1+0x13a0], R12 ;  /* 0x0013a00c01007387 */ /* 0x0001e20000100a00 */
[----:B------:R-:W-:Y:S03]  /*78a10*/  STL.64 [R1+0x13a8], R14 ;  /* 0x0013a80e01007387 */ /* 0x000fe60000100a00 */
[----:B0-----:R-:W3:Y:S02]  /*78a20*/  LDL.LU.64 R12, [R1+0x5600] ;  /* 0x00560000010c7983 */ /* 0x001ee40000300a00 */
[----:B---3--:R-:W-:Y:S11]  /*78a30*/  HMMA.16816.F32 R24, R20, R12, R24 ;  /* 0x0000000c1418723c */ /* 0x008ff60000001818 */
[----:B------:R-:W-:Y:S11]  /*78a40*/  @!UPT UIADD3 URZ, URZ, URZ, URZ ;  /* 0x0000003f3f3ff290 */ /* 0x000ff6000fffe03f */
[----:B------:R-:W-:Y:S01]  /*78a50*/  @!UPT UIADD3 URZ, URZ, URZ, URZ ;  /* 0x0000003f3f3ff290 */ /* 0x000fe2000fffe03f */
[----:B------:R0:W-:Y:S01]  /*78a60*/  STL.64 [R1+0x1380], R24 ;  /* 0x0013801801007387 */ /* 0x0001e20000100a00 */
[----:B------:R-:W-:Y:S02]  /*78a70*/  STL.64 [R1+0x1388], R26 ;  /* 0x0013881a01007387 */ /* 0x000fe40000100a00 */
[----:B0-----:R-:W-:Y:S02]  /*78a80*/  IMAD.MOV.U32 R25, RZ, RZ, R12 ;  /* 0x000000ffff197224 */ /* 0x001fe400078e000c */
[----:B------:R-:W-:Y:S02]  /*78a90*/  IMAD.MOV.U32 R24, RZ, RZ, R13 ;  /* 0x000000ffff187224 */ /* 0x000fe400078e000d */
[----:B------:R-:W2:Y:S03]  /*78aa0*/  LDL.LU.64 R12, [R1+0x55f8] ;  /* 0x0055f800010c7983 */ /* 0x000ea60000300a00 */
[----:B------:R0:W-:Y:S02]  /*78ab0*/  STL.64 [R1+0x5560], R24 ;  /* 0x0055601801007387 */ /* 0x0001e40000100a00 */
[----:B0-----:R-:W3:Y:S04]  /*78ac0*/  LDL.64 R24, [R1+0x80] ;  /* 0x0000800001187983 */ /* 0x001ee80000100a00 */
[----:B---3--:R0:W-:Y:S04]  /*78ad0*/  STL.64 [R1+0x5578], R24 ;  /* 0x0055781801007387 */ /* 0x0081e80000100a00 */
[----:B0-----:R-:W3:Y:S04]  /*78ae0*/  LDL.64 R24, [R1+0x90] ;  /* 0x0000900001187983 */ /* 0x001ee80000100a00 */
[----:B---3--:R0:W-:Y:S04]  /*78af0*/  STL.64 [R1+0x5590], R24 ;  /* 0x0055901801007387 */ /* 0x0081e80000100a00 */
[----:B0-----:R-:W3:Y:S04]  /*78b00*/  LDL.64 R24, [R1+0xa0] ;  /* 0x0000a00001187983 */ /* 0x001ee80000100a00 */
[----:B---3--:R0:W-:Y:S02]  /*78b10*/  STL.64 [R1+0x55a8], R24 ;  /* 0x0055a81801007387 */ /* 0x0081e40000100a00 */
[----:B0-----:R-:W-:-:S02]  /*78b20*/  IMAD.MOV.U32 R24, RZ, RZ, R11 ;  /* 0x000000ffff187224 */ /* 0x001fc400078e000b */
[----:B------:R-:W-:-:S05]  /*78b30*/  IMAD.MOV.U32 R25, RZ, RZ, R10 ;  /* 0x000000ffff197224 */ /* 0x000fca00078e000a */
[----:B------:R0:W-:Y:S04]  /*78b40*/  STL.64 [R1+0x55c0], R24 ;  /* 0x0055c01801007387 */ /* 0x0001e80000100a00 */
[----:B0-----:R-:W3:Y:S01]  /*78b50*/  LDL.LU R24, [R1+0x210] ;  /* 0x0002100001187983 */ /* 0x001ee20000300800 */
[----:B------:R-:W3:Y:S02]  /*78b60*/  LDL.LU R25, [R1+0x214] ;  /* 0x0002140001197983 */ /* 0x000ee40000300800 */
[----:B------:R-:W3:Y:S02]  /*78b70*/  LDL.LU R26, [R1+0x218] ;  /* 0x00021800011a7983 */ /* 0x000ee40000300800 */
[----:B------:R-:W3:Y:S02]  /*78b80*/  LDL.LU R27, [R1+0x21c] ;  /* 0x00021c00011b7983 */ /* 0x000ee40000300800 */
[C---:B---3--:R-:W-:Y:S11]  /*78b90*/  HMMA.16816.F32 R24, R20.reuse, R16, R24 ;  /* 0x000000101418723c */ /* 0x048ff60000001818 */
[----:B------:R-:W-:Y:S11]  /*78ba0*/  @!UPT UIADD3 URZ, URZ, URZ, URZ ;  /* 0x0000003f3f3ff290 */ /* 0x000ff6000fffe03f */
[----:B------:R-:W-:Y:S01]  /*78bb0*/  @!UPT UIADD3 URZ, URZ, URZ, URZ ;  /* 0x0000003f3f3ff290 */ /* 0x000fe2000fffe03f */
[----:B------:R0:W-:Y:S01]  /*78bc0*/  STL.64 [R1+0x1360], R24 ;  /* 0x0013601801007387 */ /* 0x0001e20000100a00 */
[----:B------:R-:W-:Y:S03]  /*78bd0*/  STL.64 [R1+0x1368], R26 ;  /* 0x0013681a01007387 */ /* 0x000fe60000100a00 */
[----:B0-----:R-:W3:Y:S01]  /*78be0*/  LDL.64 R24, [R1+0xc0] ;  /* 0x0000c00001187983 */ /* 0x001ee20000100a00 */
[C---:B--2---:R-:W-:Y:S01]  /*78bf0*/  HMMA.16816.F32 R4, R20.reuse, R12, R4 ;  /* 0x0000000c1404723c */ /* 0x044fe20000001804 */
[----:B------:R-:W-:Y:S02]  /*78c00*/  IMAD.MOV.U32 R15, RZ, RZ, R16 ;  /* 0x000000ffff0f7224 */ /* 0x000fe400078e0010 */
[----:B------:R-:W-:Y:S01]  /*78c10*/  IMAD.MOV.U32 R14, RZ, RZ, R17 ;  /* 0x000000ffff0e7224 */ /* 0x000fe200078e0011 */
[----:B---3--:R-:W-:Y:S11]  /*78c20*/  STL.64 [R1+0x55d8], R24 ;  /* 0x0055d81801007387 */ /* 0x008ff60000100a00 */
[----:B------:R-:W-:Y:S08]  /*78c30*/  @!UPT UIADD3 URZ, URZ, URZ, URZ ;  /* 0x0000003f3f3ff290 */ /* 0x000ff0000fffe03f */
[----:B------:R-:W-:Y:S02]  /*78c40*/  STL.64 [R1+0x1340], R4 ;  /* 0x0013400401007387 */ /* 0x000fe40000100a00 */
[----:B------:R-:W-:Y:S02]  /*78c50*/  STL.64 [R1+0x1348], R6 ;  /* 0x0013480601007387 */ /* 0x000fe40000100a00 */
[----:B------:R-:W-:Y:S01]  /*78c60*/  STL.64 [R1+0x5570], R14 ;  /* 0x0055700e01007387 */ /* 0x000fe20000100a00 */
[----:B------:R0:W-:Y:S04]  /*78c70*/  STL.64 [R1+0x5568], R12 ;  /* 0x0055680c01007387 */ /* 0x0001e80000100a00 */
        /* <DEDUP_REMOVED lines=44> */
[----:B------:R-:W-:Y:S03]  /*78f40*/  STL.64 [R1+0x1338], R6 ;  /* 0x0013380601007387 */ /* 0x000fe60000100a00 */
[----:B0-----:R-:W3:Y:S01]  /*78f50*/  LDL.LU.64 R4, [R1+0x55f0] ;  /* 0x0055f00001047983 */ /* 0x001ee20000300a00 */
[----:B------:R-:W-:-:S02]  /*78f60*/  IMAD.MOV.U32 R24, RZ, RZ, R3 ;  /* 0x000000ffff187224 */ /* 0x000fc400078e0003 */
        /* <DEDUP_REMOVED lines=8> */
[----:B0-----:R-:W-:Y:S02]  /*78ff0*/  STL.64 [R1+0x53e8], R18 ;  /* 0x0053e81201007387 */ /* 0x001fe40000100a00 */
[----:B------:R0:W-:Y:S02]  /*79000*/  STL.64 [R1+0x53e0], R16 ;  /* 0x0053e01001007387 */ /* 0x0001e40000100a00 */
[----:B0-----:R-:W2:Y:S01]  /*79010*/  LDL.64 R16, [R1+0x70] ;  /* 0x0000700001107983 */ /* 0x001ea20000100a00 */
[----:B------:R-:W3:Y:S02]  /*79020*/  LDL.LU.64 R14, [R1+0x55e8] ;  /* 0x0055e800010e7983 */ /* 0x000ee40000300a00 */
[----:B------:R-:W3:Y:S11]  /*79030*/  LDL.LU.64 R12, [R1+0x55e0] ;  /* 0x0055e000010c7983 */ /* 0x000ef60000300a00 */
[----:B------:R-:W-:Y:S04]  /*79040*/  @!UPT UIADD3 URZ, URZ, URZ, URZ ;  /* 0x0000003f3f3ff290 */ /* 0x000fe8000fffe03f */
[----:B------:R0:W-:Y:S01]  /*79050*/  STL.64 [R1+0x1300], R24 ;  /* 0x0013001801007387 */ /* 0x0001e20000100a00 */
[----:B------:R-:W-:Y:S04]  /*79060*/  STL.64 [R1+0x1308], R26 ;  /* 0x0013081a01007387 */ /* 0x000fe80000100a00 */
        /* <DEDUP_REMOVED lines=43> */
[----:B---3--:R-:W-:Y:S01]  /*79320*/  HMMA.16816.F32 R12, R20, R24, R12 ;  /* 0x00000018140c723c */ /* 0x008fe2000000180c */
[----:B------:R-:W-:-:S02]  /*79330*/  IMAD.MOV.U32 R11, RZ, RZ, R24 ;  /* 0x000000ffff0b7224 */ /* 0x000fc400078e0018 */
[----:B------:R-:W-:Y:S11]  /*79340*/  IMAD.MOV.U32 R10, RZ, RZ, R25 ;  /* 0x000000ffff0a7224 */ /* 0x000ff600078e0019 */
[----:B------:R-:W-:Y:S09]  /*79350*/  @!UPT UIADD3 URZ, URZ, URZ, URZ ;  /* 0x0000003f3f3ff290 */ /* 0x000ff2000fffe03f */
[----:B------:R-:W-:Y:S01]  /*79360*/  STL.64 [R1+0x11e0], R12 ;  /* 0x0011e00c01007387 */ /* 0x000fe20000100a00 */
[----:B------:R0:W-:Y:S03]  /*79370*/  STL.64 [R1+0x11e8], R14 ;  /* 0x0011e80e01007387 */ /* 0x0001e60000100a00 */
[----:B0-----:R-:W3:Y:S01]  /*79380*/  LDL.LU.64 R14, [R1+0x5570] ;  /* 0x00557000010e7983 */ /* 0x001ee20000300a00 */
[----:B------:R-:W4:Y:S02]  /*79390*/  LDL.LU.64 R12, [R1+0x5568] ;  /* 0x00556800010c7983 */ /* 0x000f240000300a00 */
[----:B------:R-:W3:Y:S02]  /*793a0*/  LDL.LU.64 R24, [R1+0x5560] ;  /* 0x0055600001187983 */ /* 0x000ee40000300a00 */
[----:B------:R-:W-:Y:S01]  /*793b0*/  STL.64 [R1+0x54d0], R10 ;  /* 0x0054d00a01007387 */ /* 0x000fe20000100a00 */
[----:B------:R0:W-:Y:S04]  /*793c0*/  STL.64 [R1+0x54c8], R8 ;  /* 0x0054c80801007387 */ /* 0x0001e80000100a00 */
[----:B0-----:R-:W3:Y:S01]  /*793d0*/  LDL.LU R8, [R1+0x190] ;  /* 0x0001900001087983 */ /* 0x001ee20000300800 */
[----:B------:R-:W3:Y:S02]  /*793e0*/  LDL.LU R9, [R1+0x194] ;  /* 0x0001940001097983 */ /* 0x000ee40000300800 */
[----:B------:R-:W3:Y:S02]  /*793f0*/  LDL.LU R10, [R1+0x198] ;  /* 0x00019800010a7983 */ /* 0x000ee40000300800 */
[----:B------:R-:W3:Y:S01]  /*79400*/  LDL.LU R11, [R1+0x19c] ;  /* 0x00019c00010b7983 */ /* 0x000ee20000300800 */
[----:B--2---:R-:W-:Y:S01]  /*79410*/  HMMA.16816.F32 R4, R20, R16, R4 ;  /* 0x000000101404723c */ /* 0x004fe20000001804 */
[----:B---3--:R-:W-:Y:S01]  /*79420*/  STL.64 [R1+0x54e0], R10 ;  /* 0x0054e00a01007387 */ /* 0x008fe20000100a00 */
[----:B------:R0:W-:Y:S02]  /*79430*/  STL.64 [R1+0x54d8], R8 ;  /* 0x0054d80801007387 */ /* 0x0001e40000100a00 */
[----:B0-----:R-:W-:-:S02]  /*79440*/  IMAD.MOV.U32 R8, RZ, RZ, R15 ;  /* 0x000000ffff087224 */ /* 0x001fc400078e000f */
[----:B------:R-:W-:Y:S02]  /*79450*/  IMAD.MOV.U32 R9, RZ, RZ, R14 ;  /* 0x000000ffff097224 */ /* 0x000fe400078e000e */
[----:B------:R-:W-:Y:S02]  /*79460*/  IMAD.MOV.U32 R15, RZ, RZ, R16 ;  /* 0x000000ffff0f7224 */ /* 0x000fe400078e0010 */
[----:B------:R-:W-:Y:S01]  /*79470*/  IMAD.MOV.U32 R14, RZ, RZ, R17 ;  /* 0x000000ffff0e7224 */ /* 0x000fe200078e0011 */
[----:B------:R0:W-:Y:S11]  /*79480*/  STL.64 [R1+0x54f8], R8 ;  /* 0x0054f80801007387 */ /* 0x0001f60000100a00 */
[----:B------:R-:W-:Y:S01]  /*79490*/  @!UPT UIADD3 URZ, URZ, URZ, URZ ;  /* 0x0000003f3f3ff290 */ /* 0x000fe2000fffe03f */
        /* <DEDUP_REMOVED lines=8> */
[----:B---3--:R-:W-:Y:S01]  /*79520*/  STL.64 [R1+0x5550], R18 ;  /* 0x0055501201007387 */ /* 0x008fe20000100a00 */
[----:B--2---:R0:W-:Y:S02]  /*79530*/  STL.64 [R1+0x5548], R16 ;  /* 0x0055481001007387 */ /* 0x0041e40000100a00 */
[----:B------:R-:W2:Y:S01]  /*79540*/  LDL.64 R24, [R1+0x50] ;  /* 0x0000500001187983 */ /* 0x000ea20000100a00 */
[----:B0-----:R-:W3:Y:S04]  /*79550*/  LDL.64 R16, [R1+0x60] ;  /* 0x0000600001107983 */ /* 0x001ee80000100a00 */
[----:B--2---:R0:W-:Y:S04]  /*79560*/  STL.64 [R1+0x5558], R24 ;  /* 0x0055581801007387 */ /* 0x0041e80000100a00 */
[----:B0-----:R-:W3:Y:S01]  /*79570*/  LDL.LU R24, [R1+0x4b0] ;  /* 0x0004b00001187983 */ /* 0x001ee20000300800 */
[----:B------:R-:W3:Y:S02]  /*79580*/  LDL.LU R25, [R1+0x4b4] ;  /* 0x0004b40001197983 */ /* 0x000ee40000300800 */
[----:B------:R-:W3:Y:S02]  /*79590*/  LDL.LU R26, [R1+0x4b8] ;  /* 0x0004b800011a7983 */ /* 0x000ee40000300800 */
[----:B------:R-:W3:Y:S01]  /*795a0*/  LDL.LU R27, [R1+0x4bc] ;  /* 0x0004bc00011b7983 */ /* 0x000ee20000300800 */
[----:B------:R-:W-:Y:S01]  /*795b0*/  STL.64 [R1+0x5510], R8 ;  /* 0x0055100801007387 */ /* 0x000fe20000100a00 */
[----:B------:R-:W-:Y:S02]  /*795c0*/  STL.64 [R1+0x54f0], R14 ;  /* 0x0054f00e01007387 */ /* 0x000fe40000100a00 */
[----:B----4-:R0:W-:Y:S02]  /*795d0*/  STL.64 [R1+0x54e8], R12 ;  /* 0x0054e80c01007387 */ /* 0x0101e40000100a00 */
[----:B0-----:R-:W2:Y:S01]  /*795e0*/  LDL.LU R12, [R1+0x1a0] ;  /* 0x0001a000010c7983 */ /* 0x001ea20000300800 */
[----:B------:R-:W2:Y:S02]  /*795f0*/  LDL.LU R13, [R1+0x1a4] ;  /* 0x0001a400010d7983 */ /* 0x000ea40000300800 */
[----:B------:R-:W4:Y:S02]  /*79600*/  LDL.LU R14, [R1+0x1a8] ;  /* 0x0001a800010e7983 */ /* 0x000f240000300800 */
[----:B------:R-:W4:Y:S01]  /*79610*/  LDL.LU R15, [R1+0x1ac] ;  /* 0x0001ac00010f7983 */ /* 0x000f220000300800 */
[----:B------:R-:W2:Y:S04]  /*79620*/  LDL R8, [R1+0x20] ;  /* 0x0000200001087983 */ /* 0x000ea80000100800 */
[----:B------:R-:W2:Y:S04]  /*79630*/  LDL R9, [R1+0x24] ;  /* 0x0000240001097983 */ /* 0x000ea80000100800 */
[----:B--2---:R0:W-:Y:S04]  /*79640*/  STL.64 [R1+0x5538], R8 ;  /* 0x0055380801007387 */ /* 0x0041e80000100a00 */
        /* <DEDUP_REMOVED lines=8> */
[----:B------:R-:W2:Y:S02]  /*796d0*/  LDL.LU R14, [R1+0x1b8] ;  /* 0x0001b800010e7983 */ /* 0x000ea40000300800 */
[----:B------:R-:W2:Y:S01]  /*796e0*/  LDL.LU R15, [R1+0x1bc] ;  /* 0x0001bc00010f7983 */ /* 0x000ea20000300800 */
[----:B---3--:R-:W-:Y:S01]  /*796f0*/  HMMA.16816.F32 R24, R20, R16, R24 ;  /* 0x000000101418723c */ /* 0x008fe20000001818 */
        /* <DEDUP_REMOVED lines=8> */
[----:B------:R-:W3:Y:S01]  /*79780*/  LDL.LU R4, [R1+0x180] ;  /* 0x0001800001047983 */ /* 0x000ee20000300800 */
[----:B------:R-:W3:Y:S02]  /*79790*/  LDL.LU R5, [R1+0x184] ;  /* 0x0001840001057983 */ /* 0x000ee40000300800 */
[----:B------:R-:W3:Y:S02]  /*797a0*/  LDL.LU R6, [R1+0x188] ;  /* 0x0001880001067983 */ /* 0x000ee40000300800 */
[----:B------:R-:W3:Y:S04]  /*797b0*/  LDL.LU R7, [R1+0x18c] ;  /* 0x00018c0001077983 */ /* 0x000ee80000300800 */
[----:B------:R0:W-:Y:S01]  /*797c0*/  STL.64 [R1+0x1110], R24 ;  /* 0x0011101801007387 */ /* 0x0001e20000100a00 */
[----:B------:R-:W-:Y:S03]  /*797d0*/  STL.64 [R1+0x1118], R26 ;  /* 0x0011181a01007387 */ /* 0x000fe60000100a00 */
        /* <DEDUP_REMOVED lines=10> */
[----:B------:R-:W4:Y:S03]  /*79880*/  LDL.LU.64 R24, [R1+0x5540] ;  /* 0x0055400001187983 */ /* 0x000f260000300a00 */
[----:B------:R0:W-:Y:S02]  /*79890*/  STL.64 [R1+0x5498], R16 ;  /* 0x0054981001007387 */ /* 0x0001e40000100a00 */
[----:B0-----:R-:W2:Y:S01]  /*798a0*/  LDL.LU R16, [R1+0x480] ;  /* 0x0004800001107983 */ /* 0x001ea20000300800 */
[----:B------:R-:W2:Y:S02]  /*798b0*/  LDL.LU R17, [R1+0x484] ;  /* 0x0004840001117983 */ /* 0x000ea40000300800 */
[----:B------:R-:W2:Y:S02]  /*798c0*/  LDL.LU R18, [R1+0x488] ;  /* 0x0004880001127983 */ /* 0x000ea40000300800 */
[----:B------:R-:W2:Y:S01]  /*798d0*/  LDL.LU R19, [R1+0x48c] ;  /* 0x00048c0001137983 */ /* 0x000ea20000300800 */
[----:B----4-:R-:W-:Y:S01]  /*798e0*/  HMMA.16816.F32 R20, R20, R24, R8 ;  /* 0x000000181414723c */ /* 0x010fe20000001808 */
[----:B--2---:R-:W-:Y:S01]  /*798f0*/  STL.64 [R1+0x54a8], R18 ;  /* 0x0054a81201007387 */ /* 0x004fe20000100a00 */
[----:B------:R0:W-:Y:S03]  /*79900*/  STL.64 [R1+0x54a0], R16 ;  /* 0x0054a01001007387 */ /* 0x0001e60000100a00 */
[----:B0-----:R-:W2:Y:S01]  /*79910*/  LDL.64 R16, [R1+0x30] ;  /* 0x0000300001107983 */ /* 0x001ea20000100a00 */
[----:B------:R-:W4:Y:S11]  /*79920*/  LDL.LU.64 R8, [R1+0x5538] ;  /* 0x0055380001087983 */ /* 0x000f360000300a00 */
[----:B------:R-:W-:Y:S06]  /*79930*/  @!UPT UIADD3 URZ, URZ, URZ, URZ ;  /* 0x0000003f3f3ff290 */ /* 0x000fec000fffe03f */
[----:B------:R0:W-:Y:S02]  /*79940*/  STL.64 [R1+0x10c0], R20 ;  /* 0x0010c01401007387 */ /* 0x0001e40000100a00 */
[----:B------:R1:W-:Y:S02]  /*79950*/  STL.64 [R1+0x10c8], R22 ;  /* 0x0010c81601007387 */ /* 0x0003e40000100a00 */
[----:B------:R-:W-:Y:S02]  /*79960*/  IMAD.MOV.U32 R19, RZ, RZ, R24 ;  /* 0x000000ffff137224 */ /* 0x000fe400078e0018 */
[----:B------:R-:W-:Y:S01]  /*79970*/  IMAD.MOV.U32 R18, RZ, RZ, R25 ;  /* 0x000000ffff127224 */ /* 0x000fe200078e0019 */
[----:B------:R-:W4:Y:S01]  /*79980*/  LDL.LU.64 R26, [R1+0x5530] ;  /* 0x00553000011a7983 */ /* 0x000f220000300a00 */
[----:B------:R-:W4:Y:S03]  /*79990*/  LDL.LU.64 R24, [R1+0x5528] ;  /* 0x0055280001187983 */ /* 0x000f260000300a00 */
        /* <DEDUP_REMOVED lines=34> */
[----:B----4-:R1:W-:Y:S01]  /*79bc0*/  STL.64 [R1+0x54b0], R14 ;  /* 0x0054b00e01007387 */ /* 0x0103e20000100a00 */
        /* <DEDUP_REMOVED lines=8> */
[----:B------:R0:W-:Y:S03]  /*79c50*/  STL.64 [R1+0x1038], R6 ;  /* 0x0010380601007387 */ /* 0x0001e60000100a00 */
[----:B0-----:R-:W3:Y:S01]  /*79c60*/  LDL.LU.64 R6, [R1+0x54c0] ;  /* 0x0054c00001067983 */ /* 0x001ee20000300a00 */
[----:B------:R-:W2:Y:S02]  /*79c70*/  LDL.LU.64 R4, [R1+0x54b8] ;  /* 0x0054b80001047983 */ /* 0x000ea40000300a00 */
[----:B------:R-:W-:Y:S01]  /*79c80*/  STL.64 [R1+0x53a0], R8 ;  /* 0x0053a00801007387 */ /* 0x000fe20000100a00 */
[C---:B----4-:R-:W-:Y:S08]  /*79c90*/  HMMA.16816.F32 R12, R24.reuse, R16, R12 ;  /* 0x00000010180c723c */ /* 0x050ff0000000180c */
        /* <DEDUP_REMOVED lines=11> */
[----:B------:R-:W-:Y:S02]  /*79d50*/  STL.64 [R1+0x1000], R12 ;  /* 0x0010000c01007387 */ /* 0x000fe40000100a00 */
[----:B------:R1:W-:Y:S02]  /*79d60*/  STL.64 [R1+0x1008], R14 ;  /* 0x0010080e01007387 */ /* 0x0003e40000100a00 */
[----:B0-----:R-:W-:Y:S02]  /*79d70*/  IMAD.MOV.U32 R20, RZ, RZ, R29 ;  /* 0x000000ffff147224 */ /* 0x001fe400078e001d */
[----:B------:R-:W-:Y:S01]  /*79d80*/  IMAD.MOV.U32 R21, RZ, RZ, R28 ;  /* 0x000000ffff157224 */ /* 0x000fe200078e001c */
[----:B-1----:R-:W2:Y:S01]  /*79d90*/  LDL.LU.64 R14, [R1+0x54b0] ;  /* 0x0054b000010e7983 */ /* 0x002ea20000300a00 */
[----:B------:R-:W-:Y:S02]  /*79da0*/  IMAD.MOV.U32 R29, RZ, RZ, R16 ;  /* 0x000000ffff1d7224 */ /* 0x000fe400078e0010 */
[----:B------:R-:W-:-:S02]  /*79db0*/  IMAD.MOV.U32 R28, RZ, RZ, R17 ;  /* 0x000000ffff1c7224 */ /* 0x000fc400078e0011 */
[----:B------:R-:W4:Y:S01]  /*79dc0*/  LDL.LU.64 R18, [R1+0x54a8] ;  /* 0x0054a80001127983 */ /* 0x000f220000300a00 */
[----:B------:R-:W4:Y:S02]  /*79dd0*/  LDL.LU.64 R16, [R1+0x54a0] ;  /* 0x0054a00001107983 */ /* 0x000f240000300a00 */
[----:B----4-:R-:W-:Y:S02]  /*79de0*/  HMMA.16816.F32 R20, R24, R20, R16 ;  /* 0x000000141814723c */ /* 0x010fe40000001810 */
[----:B------:R-:W4:Y:S11]  /*79df0*/  LDL.LU.64 R16, [R1+0x5498] ;  /* 0x0054980001107983 */ /* 0x000f360000300a00 */
[----:B------:R-:W-:Y:S10]  /*79e00*/  @!UPT UIADD3 URZ, URZ, URZ, URZ ;  /* 0x0000003f3f3ff290 */ /* 0x000ff4000fffe03f */
[----:B------:R4:W-:Y:S01]  /*79e10*/  STL.64 [R1+0xfe0], R20 ;  /* 0x000fe01401007387 */ /* 0x0009e20000100a00 */
[----:B------:R-:W-:Y:S02]  /*79e20*/  STL.64 [R1+0xfe8], R22 ;  /* 0x000fe81601007387 */ /* 0x000fe40000100a00 */
[----:B----4-:R-:W-:Y:S02]  /*79e30*/  IMAD.MOV.U32 R20, RZ, RZ, R17 ;  /* 0x000000ffff147224 */ /* 0x010fe400078e0011 */
[----:B------:R-:W-:-:S05]  /*79e40*/  IMAD.MOV.U32 R21, RZ, RZ, R16 ;  /* 0x000000ffff157224 */ /* 0x000fca00078e0010 */
[----:B------:R0:W-:Y:S01]  /*79e50*/  STL.64 [R1+0x5408], R20 ;  /* 0x0054081401007387 */ /* 0x0001e20000100a00 */
[----:B------:R-:W4:Y:S02]  /*79e60*/  LDL.LU R16, [R1+0x160] ;  /* 0x0001600001107983 */ /* 0x000f240000300800 */
[----:B------:R-:W4:Y:S02]  /*79e70*/  LDL.LU R17, [R1+0x164] ;  /* 0x0001640001117983 */ /* 0x000f240000300800 */
[----:B------:R-:W2:Y:S01]  /*79e80*/  LDL.LU R18, [R1+0x168] ;  /* 0x0001680001127983 */ /* 0x000ea20000300800 */
[----:B------:R-:W2:Y:S01]  /*79e90*/  LDL.LU R19, [R1+0x16c] ;  /* 0x00016c0001137983 */ /* 0x000ea20000300800 */
[----:B0-----:R-:W-:Y:S02]  /*79ea0*/  IMAD.MOV.U32 R20, RZ, RZ, R0 ;  /* 0x000000ffff147224 */ /* 0x001fe400078e0000 */
        /* <DEDUP_REMOVED lines=11> */
[----:B------:R-:W-:-:S05]  /*79f60*/  IMAD.MOV.U32 R21, RZ, RZ, R14 ;  /* 0x000000ffff157224 */ /* 0x000fca00078e000e */
[----:B------:R-:W-:Y:S04]  /*79f70*/  STL.64 [R1+0x5438], R20 ;  /* 0x0054381401007387 */ /* 0x000fe80000100a00 */
        /* <DEDUP_REMOVED lines=54> */
[----:B0-----:R-:W2:Y:S01]  /*7a2e0*/  LDL.64 R4, [R1+0x20] ;  /* 0x0000200001047983 */ /* 0x001ea20000100a00 */
[----:B------:R-:W-:Y:S02]  /*7a2f0*/  STL.64 [R1+0x53b0], R10 ;  /* 0x0053b00a01007387 */ /* 0x000fe40000100a00 */
[----:B---3--:R0:W-:Y:S02]  /*7a300*/  STL.64 [R1+0x53a8], R8 ;  /* 0x0053a80801007387 */ /* 0x0081e40000100a00 */
[----:B0-----:R-:W3:Y:S01]  /*7a310*/  LDL.64 R8, [R1] ;  /* 0x0000000001087983 */ /* 0x001ee20000100a00 */
[----:B----4-:R-:W-:Y:S03]  /*7a320*/  HMMA.16816.F32 R12, R24, R20, R12 ;  /* 0x00000014180c723c */ /* 0x010fe6000000180c */
[----:B---3--:R0:W-:Y:S04]  /*7a330*/  STL.64 [R1+0x53b8], R8 ;  /* 0x0053b80801007387 */ /* 0x0081e80000100a00 */
[----:B0-----:R-:W3:Y:S04]  /*7a340*/  LDL.64 R8, [R1+0x10] ;  /* 0x0000100001087983 */ /* 0x001ee80000100a00 */
[----:B---3--:R0:W-:Y:S04]  /*7a350*/  STL.64 [R1+0x53d8], R8 ;  /* 0x0053d80801007387 */ /* 0x0081e80000100a00 */
[----:B0-----:R-:W3:Y:S01]  /*7a360*/  LDL.LU R8, [R1+0x400] ;  /* 0x0004000001087983 */ /* 0x001ee20000300800 */
[----:B------:R-:W3:Y:S02]  /*7a370*/  LDL.LU R9, [R1+0x404] ;  /* 0x0004040001097983 */ /* 0x000ee40000300800 */
[----:B------:R-:W3:Y:S02]  /*7a380*/  LDL.LU R10, [R1+0x408] ;  /* 0x00040800010a7983 */ /* 0x000ee40000300800 */
[----:B------:R-:W3:Y:S03]  /*7a390*/  LDL.LU R11, [R1+0x40c] ;  /* 0x00040c00010b7983 */ /* 0x000ee60000300800 */
[----:B------:R0:W-:Y:S01]  /*7a3a0*/  STL.64 [R1+0xfc0], R12 ;  /* 0x000fc00c01007387 */ /* 0x0001e20000100a00 */
[----:B------:R1:W-:Y:S03]  /*7a3b0*/  STL.64 [R1+0xfc8], R14 ;  /* 0x000fc80e01007387 */ /* 0x0003e60000100a00 */
        /* <DEDUP_REMOVED lines=47> */
[----:B------:R-:W3:Y:S01]  /*7a6b0*/  LDL.LU.64 R18, [R1+0x53e8] ;  /* 0x0053e80001127983 */ /* 0x000ee20000300a00 */
[----:B------:R-:W3:Y:S11]  /*7a6c0*/  LDL.LU.64 R16, [R1+0x53e0] ;  /* 0x0053e00001107983 */ /* 0x000ef60000300a00 */
[----:B------:R-:W-:Y:S09]  /*7a6d0*/  @!UPT UIADD3 URZ, URZ, URZ, URZ ;  /* 0x0000003f3f3ff290 */ /* 0x000ff2000fffe03f */
[----:B------:R0:W-:Y:S01]  /*7a6e0*/  STL.64 [R1+0xec0], R24 ;  /* 0x000ec01801007387 */ /* 0x0001e20000100a00 */
[----:B------:R1:W-:Y:S03]  /*7a6f0*/  STL.64 [R1+0xec8], R26 ;  /* 0x000ec81a01007387 */ /* 0x0003e60000100a00 */
[----:B0-----:R-:W2:Y:S01]  /*7a700*/  LDL.LU R24, [R1+0x3b0] ;  /* 0x0003b00001187983 */ /* 0x001ea20000300800 */
[----:B------:R-:W2:Y:S02]  /*7a710*/  LDL.LU R25, [R1+0x3b4] ;  /* 0x0003b40001197983 */ /* 0x000ea40000300800 */
[----:B-1----:R-:W2:Y:S02]  /*7a720*/  LDL.LU R26, [R1+0x3b8] ;  /* 0x0003b800011a7983 */ /* 0x002ea40000300800 */
[----:B------:R-:W2:Y:S02]  /*7a730*/  LDL.LU R27, [R1+0x3bc] ;  /* 0x0003bc00011b7983 */ /* 0x000ea40000300800 */
[----:B------:R-:W-:-:S02]  /*7a740*/  IMAD.MOV.U32 R3, RZ, RZ, R4 ;  /* 0x000000ffff037224 */ /* 0x000fc400078e0004 */
[----:B------:R-:W-:Y:S01]  /*7a750*/  IMAD.MOV.U32 R0, RZ, RZ, R5 ;  /* 0x000000ffff007224 */ /* 0x000fe200078e0005 */
[C---:B---3--:R-:W-:Y:S01]  /*7a760*/  HMMA.16816.F32 R8, R16.reuse, R4, R8 ;  /* 0x000000041008723c */ /* 0x048fe20000001808 */
[----:B--2---:R-:W-:Y:S01]  /*7a770*/  STL.64 [R1+0x5398], R26 ;  /* 0x0053981a01007387 */ /* 0x004fe20000100a00 */
[----:B------:R0:W-:Y:S03]  /*7a780*/  STL.64 [R1+0x5390], R24 ;  /* 0x0053901801007387 */ /* 0x0001e60000100a00 */
[----:B0-----:R-:W2:Y:S01]  /*7a790*/  LDL.LU R24, [R1+0x3c0] ;  /* 0x0003c00001187983 */ /* 0x001ea20000300800 */
[----:B------:R-:W2:Y:S02]  /*7a7a0*/  LDL.LU R25, [R1+0x3c4] ;  /* 0x0003c40001197983 */ /* 0x000ea40000300800 */
[----:B------:R-:W2:Y:S02]  /*7a7b0*/  LDL.LU R26, [R1+0x3c8] ;  /* 0x0003c800011a7983 */ /* 0x000ea40000300800 */
[----:B------:R-:W2:Y:S01]  /*7a7c0*/  LDL.LU R27, [R1+0x3cc] ;  /* 0x0003cc00011b7983 */ /* 0x000ea20000300800 */
[----:B------:R0:W-:Y:S04]  /*7a7d0*/  STL.64 [R1+0x52f8], R20 ;  /* 0x0052f81401007387 */ /* 0x0001e80000100a00 */
[----:B0-----:R-:W3:Y:S01]  /*7a7e0*/  LDL.LU R20, [R1+0x3e0] ;  /* 0x0003e00001147983 */ /* 0x001ee20000300800 */
[----:B------:R-:W3:Y:S02]  /*7a7f0*/  LDL.LU R21, [R1+0x3e4] ;  /* 0x0003e40001157983 */ /* 0x000ee40000300800 */
[----:B------:R-:W3:Y:S02]  /*7a800*/  LDL.LU R22, [R1+0x3e8] ;  /* 0x0003e80001167983 */ /* 0x000ee40000300800 */
[----:B------:R-:W3:Y:S03]  /*7a810*/  LDL.LU R23, [R1+0x3ec] ;  /* 0x0003ec0001177983 */ /* 0x000ee60000300800 */
[----:B------:R0:W-:Y:S01]  /*7a820*/  STL.64 [R1+0xea0], R8 ;  /* 0x000ea00801007387 */ /* 0x0001e20000100a00 */
[----:B------:R-:W-:Y:S03]  /*7a830*/  STL.64 [R1+0xea8], R10 ;  /* 0x000ea80a01007387 */ /* 0x000fe60000100a00 */
[----:B0-----:R-:W2:Y:S01]  /*7a840*/  LDL.LU.64 R8, [R1+0x53d8] ;  /* 0x0053d80001087983 */ /* 0x001ea20000300a00 */
[----:B------:R-:W2:Y:S02]  /*7a850*/  LDL.LU.64 R6, [R1+0x53d0] ;  /* 0x0053d00001067983 */ /* 0x000ea40000300a00 */
        /* <DEDUP_REMOVED lines=9> */
[----:B------:R-:W3:Y:S02]  /*7a8f0*/  LDL.LU.64 R8, [R1+0x53b8] ;  /* 0x0053b80001087983 */ /* 0x000ee40000300a00 */
[C---:B---3--:R-:W-:Y:S11]  /*7a900*/  HMMA.16816.F32 R20, R16.reuse, R8, R20 ;  /* 0x000000081014723c */ /* 0x048ff60000001814 */
[----:B------:R-:W-:Y:S11]  /*7a910*/  @!UPT UIADD3 URZ, URZ, URZ, URZ ;  /* 0x0000003f3f3ff290 */ /* 0x000ff6000fffe03f */
[----:B------:R-:W-:Y:S01]  /*7a920*/  @!UPT UIADD3 URZ, URZ, URZ, URZ ;  /* 0x0000003f3f3ff290 */ /* 0x000fe2000fffe03f */
[----:B------:R-:W-:Y:S01]  /*7a930*/  STL.64 [R1+0xe60], R20 ;  /* 0x000e601401007387 */ /* 0x000fe20000100a00 */
[----:B------:R0:W-:Y:S02]  /*7a940*/  STL.64 [R1+0xe68], R22 ;  /* 0x000e681601007387 */ /* 0x0001e40000100a00 */
[----:B------:R-:W4:Y:S02]  /*7a950*/  LDL.LU.64 R10, [R1+0x53b0] ;  /* 0x0053b000010a7983 */ /* 0x000f240000300a00 */
[----:B0-----:R-:W-:Y:S02]  /*7a960*/  IMAD.MOV.U32 R23, RZ, RZ, R8 ;  /* 0x000000ffff177224 */ /* 0x001fe400078e0008 */
[----:B------:R-:W-:Y:S02]  /*7a970*/  IMAD.MOV.U32 R22, RZ, RZ, R9 ;  /* 0x000000ffff167224 */ /* 0x000fe400078e0009 */
[----:B------:R-:W4:Y:S02]  /*7a980*/  LDL.LU.64 R8, [R1+0x53a8] ;  /* 0x0053a80001087983 */ /* 0x000f240000300a00 */
[C---:B----4-:R-:W-:Y:S11]  /*7a990*/  HMMA.16816.F32 R8, R16.reuse, R12, R8 ;  /* 0x0000000c1008723c */ /* 0x050ff60000001808 */
[----:B------:R-:W-:Y:S11]  /*7a9a0*/  @!UPT UIADD3 URZ, URZ, URZ, URZ ;  /* 0x0000003f3f3ff290 */ /* 0x000ff6000fffe03f */
[----:B------:R-:W-:Y:S01]  /*7a9b0*/  @!UPT UIADD3 URZ, URZ, URZ, URZ ;  /* 0x0000003f3f3ff290 */ /* 0x000fe2000fffe03f */
[----:B------:R0:W-:Y:S01]  /*7a9c0*/  STL.64 [R1+0xe40], R8 ;  /* 0x000e400801007387 */ /* 0x0001e20000100a00 */
[----:B------:R-:W-:Y:S03]  /*7a9d0*/  STL.64 [R1+0xe48], R10 ;  /* 0x000e480a01007387 */ /* 0x000fe60000100a00 */
[----:B0-----:R-:W3:Y:S01]  /*7a9e0*/  LDL.LU.64 R8, [R1+0x53a0] ;  /* 0x0053a00001087983 */ /* 0x001ee20000300a00 */
[----:B------:R-:W-:Y:S01]  /*7a9f0*/  STL.64 [R1+0x5350], R12 ;  /* 0x0053500c01007387 */ /* 0x000fe20000100a00 */
[C---:B---3--:R-:W-:Y:S11]  /*7aa00*/  HMMA.16816.F32 R24, R16.reuse, R8, R24 ;  /* 0x000000081018723c */ /* 0x048ff60000001818 */
[----:B------:R-:W-:Y:S11]  /*7aa10*/  @!UPT UIADD3 URZ, URZ, URZ, URZ ;  /* 0x0000003f3f3ff290 */ /* 0x000ff6000fffe03f */
[----:B------:R-:W-:Y:S01]  /*7aa20*/  @!UPT UIADD3 URZ, URZ, URZ, URZ ;  /* 0x0000003f3f3ff290 */ /* 0x000fe2000fffe03f */
[----:B------:R-:W-:Y:S01]  /*7aa30*/  STL.64 [R1+0xe30], R24 ;  /* 0x000e301801007387 */ /* 0x000fe20000100a00 */
[----:B------:R0:W-:Y:S03]  /*7aa40*/  STL.64 [R1+0xe38], R26 ;  /* 0x000e381a01007387 */ /* 0x0001e60000100a00 */
[----:B0-----:R-:W2:Y:S01]  /*7aa50*/  LDL.LU.64 R26, [R1+0x5398] ;  /* 0x00539800011a7983 */ /* 0x001ea20000300a00 */
[----:B------:R-:W2:Y:S02]  /*7aa60*/  LDL.LU.64 R24, [R1+0x5390] ;  /* 0x0053900001187983 */ /* 0x000ea40000300a00 */
[----:B------:R0:W-:Y:S02]  /*7aa70*/  STL.64 [R1+0x5330], R8 ;  /* 0x0053300801007387 */ /* 0x0001e40000100a00 */
[----:B0-----:R-:W3:Y:S01]  /*7aa80*/  LDL.LU R8, [R1+0x7a0] ;  /* 0x0007a00001087983 */ /* 0x001ee20000300800 */
[----:B--2---:R-:W-:Y:S11]  /*7aa90*/  HMMA.16816.F32 R24, R16, R4, R24 ;  /* 0x000000041018723c */ /* 0x004ff60000001818 */
[----:B------:R-:W-:Y:S11]  /*7aaa0*/  @!UPT UIADD3 URZ, URZ, URZ, URZ ;  /* 0x0000003f3f3ff290 */ /* 0x000ff6000fffe03f */
[----:B------:R-:W-:Y:S01]  /*7aab0*/  @!UPT UIADD3 URZ, URZ, URZ, URZ ;  /* 0x0000003f3f3ff290 */ /* 0x000fe2000fffe03f */
[----:B------:R-:W-:Y:S01]  /*7aac0*/  STL.64 [R1+0xe10], R24 ;  /* 0x000e101801007387 */ /* 0x000fe20000100a00 */
[----:B------:R-:W-:Y:S02]  /*7aad0*/  STL.64 [R1+0xe18], R26 ;  /* 0x000e181a01007387 */ /* 0x000fe40000100a00 */
[----:B------:R-:W3:Y:S02]  /*7aae0*/  LDL.LU R9, [R1+0x7a4] ;  /* 0x0007a40001097983 */ /* 0x000ee40000300800 */
[----:B------:R-:W2:Y:S01]  /*7aaf0*/  LDL.LU R10, [R1+0x7a8] ;  /* 0x0007a800010a7983 */ /* 0x000ea20000300800 */
[----:B------:R-:W2:Y:S01]  /*7ab00*/  LDL.LU R11, [R1+0x7ac] ;  /* 0x0007ac00010b7983 */ /* 0x000ea20000300800 */
[----:B------:R-:W-:Y:S02]  /*7ab10*/  IMAD.MOV.U32 R12, RZ, RZ, R15 ;  /* 0x000000ffff0c7224 */ /* 0x000fe400078e000f */
[----:B------:R-:W-:Y:S01]  /*7ab20*/  IMAD.MOV.U32 R13, RZ, RZ, R14 ;  /* 0x000000ffff0d7224 */ /* 0x000fe200078e000e */
[----:B------:R-:W0:Y:S04]  /*7ab30*/  LDSM.16.MT88.4 R24, [R2+0x10100] ;  /* 0x010100000218783b */ /* 0x000e280000004200 */
[----:B--2---:R-:W-:Y:S01]  /*7ab40*/  STL.64 [R1+0x5360], R10 ;  /* 0x0053600a01007387 */ /* 0x004fe20000100a00 */
[----:B---3--:R-:W-:Y:S02]  /*7ab50*/  STL.64 [R1+0x5358], R8 ;  /* 0x0053580801007387 */ /* 0x008fe40000100a00 */
[----:B------:R1:W-:Y:S02]  /*7ab60*/  STL.64 [R1+0x5368], R12 ;  /* 0x0053680c01007387 */ /* 0x0003e40000100a00 */
[----:B-1----:R-:W2:Y:S01]  /*7ab70*/  LDL.LU R12, [R1+0x7d0] ;  /* 0x0007d000010c7983 */ /* 0x002ea20000300800 */
[----:B------:R-:W2:Y:S02]  /*7ab80*/  LDL.LU R13, [R1+0x7d4] ;  /* 0x0007d400010d7983 */ /* 0x000ea40000300800 */
[----:B------:R-:W3:Y:S02]  /*7ab90*/  LDL.LU R14, [R1+0x7d8] ;  /* 0x0007d800010e7983 */ /* 0x000ee40000300800 */
[----:B------:R-:W3:Y:S02]  /*7aba0*/  LDL.LU R15, [R1+0x7dc] ;  /* 0x0007dc00010f7983 */ /* 0x000ee40000300800 */
[----:B---3--:R-:W-:Y:S01]  /*7abb0*/  STL.64 [R1+0x5378], R14 ;  /* 0x0053780e01007387 */ /* 0x008fe20000100a00 */
[----:B--2---:R-:W-:Y:S02]  /*7abc0*/  STL.64 [R1+0x5370], R12 ;  /* 0x0053700c01007387 */ /* 0x004fe40000100a00 */
[----:B------:R-:W2:Y:S02]  /*7abd0*/  LDL.LU R8, [R1+0x7c0] ;  /* 0x0007c00001087983 */ /* 0x000ea40000300800 */
[----:B------:R-:W2:Y:S01]  /*7abe0*/  LDL.LU R9, [R1+0x7c4] ;  /* 0x0007c40001097983 */ /* 0x000ea20000300800 */
[----:B------:R-:W3:Y:S01]  /*7abf0*/  LDL.LU R10, [R1+0x7c8] ;  /* 0x0007c800010a7983 */ /* 0x000ee20000300800 */
[----:B------:R-:W3:Y:S03]  /*7ac00*/  LDL.LU R11, [R1+0x7cc] ;  /* 0x0007cc00010b7983 */ /* 0x000ee60000300800 */
[----:B---3--:R-:W-:Y:S01]  /*7ac10*/  STL.64 [R1+0x5388], R10 ;  /* 0x0053880a01007387 */ /* 0x008fe20000100a00 */
[----:B--2---:R1:W-:Y:S03]  /*7ac20*/  STL.64 [R1+0x5380], R8 ;  /* 0x0053800801007387 */ /* 0x0043e60000100a00 */
[----:B-1----:R-:W2:Y:S01]  /*7ac30*/  LDL.LU R8, [R1+0x7e0] ;  /* 0x0007e00001087983 */ /* 0x002ea20000300800 */
[----:B------:R-:W2:Y:S02]  /*7ac40*/  LDL.LU R9, [R1+0x7e4] ;  /* 0x0007e40001097983 */ /* 0x000ea40000300800 */
[----:B------:R-:W2:Y:S02]  /*7ac50*/  LDL.LU R10, [R1+0x7e8] ;  /* 0x0007e800010a7983 */ /* 0x000ea40000300800 */
[----:B------:R-:W2:Y:S01]  /*7ac60*/  LDL.LU R11, [R1+0x7ec] ;  /* 0x0007ec00010b7983 */ /* 0x000ea20000300800 */
[----:B------:R-:W3:Y:S01]  /*7ac70*/  LDL.64 R20, [R1+0x90] ;  /* 0x0000900001147983 */ /* 0x000ee20000100a00 */
[----:B------:R1:W-:Y:S03]  /*7ac80*/  STL.64 [R1+0x5318], R4 ;  /* 0x0053180401007387 */ /* 0x0003e60000100a00 */
[----:B-1----:R-:W4:Y:S01]  /*7ac90*/  LDL.64 R4, [R1+0xa0] ;  /* 0x0000a00001047983 */ /* 0x002f220000100a00 */
[----:B------:R-:W-:Y:S02]  /*7aca0*/  STL [R1+0x5278], R2 ;  /* 0x0052780201007387 */ /* 0x000fe40000100800 */
[----:B0-----:R-:W-:Y:S02]  /*7acb0*/  STL.64 [R1+0x51b8], R26 ;  /* 0x0051b81a01007387 */ /* 0x001fe40000100a00 */
[----:B------:R0:W-:Y:S02]  /*7acc0*/  STL.64 [R1+0x51b0], R24 ;  /* 0x0051b01801007387 */ /* 0x0001e40000100a00 */
[----:B0-----:R-:W2:Y:S01]  /*7acd0*/  LDL.LU R24, [R1+0x340] ;  /* 0x0003400001187983 */ /* 0x001ea20000300800 */
[----:B------:R-:W2:Y:S02]  /*7ace0*/  LDL.LU R25, [R1+0x344] ;  /* 0x0003440001197983 */ /* 0x000ea40000300800 */
[----:B------:R-:W2:Y:S02]  /*7acf0*/  LDL.LU R26, [R1+0x348] ;  /* 0x00034800011a7983 */ /* 0x000ea40000300800 */
[----:B------:R-:W2:Y:S02]  /*7ad00*/  LDL.LU R27, [R1+0x34c] ;  /* 0x00034c00011b7983 */ /* 0x000ea40000300800 */
[----:B------:R-:W-:-:S02]  /*7ad10*/  IMAD.MOV.U32 R12, RZ, RZ, R29 ;  /* 0x000000ffff0c7224 */ /* 0x000fc400078e001d */
[----:B------:R-:W-:Y:S01]  /*7ad20*/  IMAD.MOV.U32 R13, RZ, RZ, R28 ;  /* 0x000000ffff0d7224 */ /* 0x000fe200078e001c */
[----:B--2---:R-:W-:Y:S01]  /*7ad30*/  STL.64 [R1+0x5288], R26 ;  /* 0x0052881a01007387 */ /* 0x004fe20000100a00 */
[----:B------:R0:W-:Y:S03]  /*7ad40*/  STL.64 [R1+0x5280], R24 ;  /* 0x0052801801007387 */ /* 0x0001e60000100a00 */
[----:B0-----:R-:W2:Y:S01]  /*7ad50*/  LDL.LU R24, [R1+0x360] ;  /* 0x0003600001187983 */ /* 0x001ea20000300800 */
[----:B------:R-:W2:Y:S02]  /*7ad60*/  LDL.LU R25, [R1+0x364] ;  /* 0x0003640001197983 */ /* 0x000ea40000300800 */
[----:B------:R-:W2:Y:S02]  /*7ad70*/  LDL.LU R26, [R1+0x368] ;  /* 0x00036800011a7983 */ /* 0x000ea40000300800 */
[----:B------:R-:W2:Y:S01]  /*7ad80*/  LDL.LU R27, [R1+0x36c] ;  /* 0x00036c00011b7983 */ /* 0x000ea20000300800 */
[----:B------:R-:W-:Y:S01]  /*7ad90*/  HMMA.16816.F32 R12, R16, R12, R8 ;  /* 0x0000000c100c723c */ /* 0x000fe20000001808 */
[----:B--2---:R-:W-:Y:S01]  /*7ada0*/  STL.64 [R1+0x5298], R26 ;  /* 0x0052981a01007387 */ /* 0x004fe20000100a00 */
[----:B------:R0:W-:Y:S02]  /*7adb0*/  STL.64 [R1+0x5290], R24 ;  /* 0x0052901801007387 */ /* 0x0001e40000100a00 */
[----:B0-----:R-:W-:-:S02]  /*7adc0*/  IMAD.MOV.U32 R24, RZ, RZ, R23 ;  /* 0x000000ffff187224 */ /* 0x001fc400078e0017 */
[----:B------:R-:W-:-:S05]  /*7add0*/  IMAD.MOV.U32 R25, RZ, RZ, R22 ;  /* 0x000000ffff197224 */ /* 0x000fca00078e0016 */
[----:B------:R0:W-:Y:S04]  /*7ade0*/  STL.64 [R1+0x52b0], R24 ;  /* 0x0052b01801007387 */ /* 0x0001e80000100a00 */
[----:B0-----:R-:W2:Y:S01]  /*7adf0*/  LDL.64 R24, [R1+0xc0] ;  /* 0x0000c00001187983 */ /* 0x001ea20000100a00 */
[----:B------:R-:W2:Y:S02]  /*7ae00*/  LDL.LU.64 R10, [R1+0x5388] ;  /* 0x00538800010a7983 */ /* 0x000ea40000300a00 */
[----:B------:R-:W2:Y:S05]  /*7ae10*/  LDL.LU.64 R8, [R1+0x5380] ;  /* 0x0053800001087983 */ /* 0x000eaa0000300a00 */
        /* <DEDUP_REMOVED lines=9> */
[----:B0-----:R-:W2:Y:S01]  /*7aeb0*/  LDL.LU.64 R12, [R1+0x5368] ;  /* 0x00536800010c7983 */ /* 0x001ea20000300a00 */
[----:B------:R-:W-:Y:S02]  /*7aec0*/  IMAD.MOV.U32 R2, RZ, RZ, R25 ;  /* 0x000000ffff027224 */ /* 0x000fe400078e0019 */
[----:B------:R-:W-:Y:S02]  /*7aed0*/  IMAD.MOV.U32 R24, RZ, RZ, R7 ;  /* 0x000000ffff187224 */ /* 0x000fe400078e0007 */
[----:B------:R-:W-:-:S05]  /*7aee0*/  IMAD.MOV.U32 R25, RZ, RZ, R6 ;  /* 0x000000ffff197224 */ /* 0x000fca00078e0006 */
[----:B------:R0:W-:Y:S04]  /*7aef0*/  STL.64 [R1+0x52c8], R24 ;  /* 0x0052c81801007387 */ /* 0x0001e80000100a00 */
[----:B0-----:R-:W3:Y:S01]  /*7af00*/  LDL.LU R24, [R1+0x7b0] ;  /* 0x0007b00001187983 */ /* 0x001ee20000300800 */
[----:B------:R-:W3:Y:S02]  /*7af10*/  LDL.LU R25, [R1+0x7b4] ;  /* 0x0007b40001197983 */ /* 0x000ee40000300800 */
[----:B------:R-:W3:Y:S02]  /*7af20*/  LDL.LU R26, [R1+0x7b8] ;  /* 0x0007b800011a7983 */ /* 0x000ee40000300800 */
[----:B------:R-:W3:Y:S01]  /*7af30*/  LDL.LU R27, [R1+0x7bc] ;  /* 0x0007bc00011b7983 */ /* 0x000ee20000300800 */
[----:B------:R4:W-:Y:S01]  /*7af40*/  STL [R1+0x527c], R2 ;  /* 0x00527c0201007387 */ /* 0x0009e20000100800 */
[----:B--2---:R-:W-:Y:S03]  /*7af50*/  HMMA.16816.F32 R12, R16, R12, R8 ;  /* 0x0000000c100c723c */ /* 0x004fe60000001808 */
[----:B------:R-:W2:Y:S01]  /*7af60*/  LDL.LU.64 R10, [R1+0x5360] ;  /* 0x00536000010a7983 */ /* 0x000ea20000300a00 */
[----:B------:R-:W2:Y:S02]  /*7af70*/  LDL.LU.64 R8, [R1+0x5358] ;  /* 0x0053580001087983 */ /* 0x000ea40000300a00 */
[----:B----4-:R-:W-:-:S02]  /*7af80*/  IMAD.MOV.U32 R2, RZ, RZ, R5 ;  /* 0x000000ffff027224 */ /* 0x010fc400078e0005 */
[----:B---3--:R-:W-:Y:S11]  /*7af90*/  HMMA.16816.F32 R24, R16, R4, R24 ;  /* 0x000000041018723c */ /* 0x008ff60000001818 */
[----:B------:R-:W-:Y:S04]  /*7afa0*/  @!UPT UIADD3 URZ, URZ, URZ, URZ ;  /* 0x0000003f3f3ff290 */ /* 0x000fe8000fffe03f */
[----:B------:R0:W-:Y:S01]  /*7afb0*/  STL.64 [R1+0xdc0], R12 ;  /* 0x000dc00c01007387 */ /* 0x0001e20000100a00 */
[----:B------:R1:W-:Y:S03]  /*7afc0*/  STL.64 [R1+0xdc8], R14 ;  /* 0x000dc80e01007387 */ /* 0x0003e60000100a00 */
[----:B0-----:R-:W3:Y:S01]  /*7afd0*/  LDL.LU.64 R12, [R1+0x5350] ;  /* 0x00535000010c7983 */ /* 0x001ee20000300a00 */
[----:B-1----:R-:W-:Y:S02]  /*7afe0*/  IMAD.MOV.U32 R15, RZ, RZ, R20 ;  /* 0x000000ffff0f7224 */ /* 0x002fe400078e0014 */
[----:B------:R-:W-:Y:S01]  /*7aff0*/  IMAD.MOV.U32 R14, RZ, RZ, R21 ;  /* 0x000000ffff0e7224 */ /* 0x000fe200078e0015 */
[----:B------:R0:W-:Y:S01]  /*7b000*/  STL.64 [R1+0xda0], R24 ;  /* 0x000da01801007387 */ /* 0x0001e20000100a00 */
[----:B------:R-:W-:Y:S02]  /*7b010*/  STL.64 [R1+0xda8], R26 ;  /* 0x000da81a01007387 */ /* 0x000fe40000100a00 */
[----:B0-----:R-:W-:-:S02]  /*7b020*/  IMAD.MOV.U32 R24, RZ, RZ, R3 ;  /* 0x000000ffff187224 */ /* 0x001fc400078e0003 */
[----:B------:R-:W-:-:S05]  /*7b030*/  IMAD.MOV.U32 R25, RZ, RZ, R0 ;  /* 0x000000ffff197224 */ /* 0x000fca00078e0000 */
[----:B------:R0:W-:Y:S01]  /*7b040*/  STL.64 [R1+0x52f0], R24 ;  /* 0x0052f01801007387 */ /* 0x0001e20000100a00 */
[C---:B--2---:R-:W-:Y:S11]  /*7b050*/  HMMA.16816.F32 R4, R16.reuse, R20, R8 ;  /* 0x000000141004723c */ /* 0x044ff60000001808 */
[----:B------:R-:W-:Y:S11]  /*7b060*/  @!UPT UIADD3 URZ, URZ, URZ, URZ ;  /* 0x0000003f3f3ff290 */ /* 0x000ff6000fffe03f */
[----:B------:R-:W-:Y:S01]  /*7b070*/  @!UPT UIADD3 URZ, URZ, URZ, URZ ;  /* 0x0000003f3f3ff290 */ /* 0x000fe2000fffe03f */
[----:B------:R1:W-:Y:S01]  /*7b080*/  STL.64 [R1+0xd80], R4 ;  /* 0x000d800401007387 */ /* 0x0003e20000100a00 */
[----:B------:R2:W-:Y:S02]  /*7b090*/  STL.64 [R1+0xd88], R6 ;  /* 0x000d880601007387 */ /* 0x0005e40000100a00 */
[----:B------:R-:W4:Y:S02]  /*7b0a0*/  LDL.64 R20, [R1+0x50] ;  /* 0x0000500001147983 */ /* 0x000f240000100a00 */
[----:B----4-:R-:W-:Y:S01]  /*7b0b0*/  STL.64 [R1+0x5310], R20 ;  /* 0x0053101401007387 */ /* 0x010fe20000100a00 */
[----:B0-----:R-:W4:Y:S02]  /*7b0c0*/  LDL.LU R24, [R1+0x3a0] ;  /* 0x0003a00001187983 */ /* 0x001f240000300800 */
[----:B------:R-:W4:Y:S02]  /*7b0d0*/  LDL.LU R25, [R1+0x3a4] ;  /* 0x0003a40001197983 */ /* 0x000f240000300800 */
[----:B------:R-:W3:Y:S01]  /*7b0e0*/  LDL.LU R26, [R1+0x3a8] ;  /* 0x0003a800011a7983 */ /* 0x000ee20000300800 */
[----:B------:R-:W3:Y:S01]  /*7b0f0*/  LDL.LU R27, [R1+0x3ac] ;  /* 0x0003ac00011b7983 */ /* 0x000ee20000300800 */
[----:B-1----:R-:W3:Y:S02]  /*7b100*/  LDL.LU R4, [R1+0x770] ;  /* 0x0007700001047983 */ /* 0x002ee40000300800 */
[----:B------:R-:W3:Y:S02]  /*7b110*/  LDL.LU R5, [R1+0x774] ;  /* 0x0007740001057983 */ /* 0x000ee40000300800 */
[----:B--2---:R-:W2:Y:S01]  /*7b120*/  LDL.LU R6, [R1+0x778] ;  /* 0x0007780001067983 */ /* 0x004ea20000300800 */
[----:B------:R-:W2:Y:S01]  /*7b130*/  LDL.LU R7, [R1+0x77c] ;  /* 0x00077c0001077983 */ /* 0x000ea20000300800 */
[----:B------:R-:W2:Y:S02]  /*7b140*/  LDL.LU R8, [R1+0x780] ;  /* 0x0007800001087983 */ /* 0x000ea40000300800 */
[----:B------:R-:W2:Y:S02]  /*7b150*/  LDL.LU R9, [R1+0x784] ;  /* 0x0007840001097983 */ /* 0x000ea40000300800 */
[----:B------:R-:W2:Y:S01]  /*7b160*/  LDL.LU R10, [R1+0x788] ;  /* 0x00078800010a7983 */ /* 0x000ea20000300800 */
[----:B------:R-:W2:Y:S04]  /*7b170*/  LDL.LU R11, [R1+0x78c] ;  /* 0x00078c00010b7983 */ /* 0x000ea80000300800 */
[----:B--2---:R-:W-:Y:S01]  /*7b180*/  STL.64 [R1+0x5340], R10 ;  /* 0x0053400a01007387 */ /* 0x004fe20000100a00 */
[----:B------:R0:W-:Y:S03]  /*7b190*/  STL.64 [R1+0x5338], R8 ;  /* 0x0053380801007387 */ /* 0x0001e60000100a00 */
[----:B0-----:R-:W2:Y:S01]  /*7b1a0*/  LDL.64 R8, [R1+0x80] ;  /* 0x0000800001087983 */ /* 0x001ea20000100a00 */
[----:B------:R-:W-:Y:S02]  /*7b1b0*/  STL.64 [R1+0x5328], R6 ;  /* 0x0053280601007387 */ /* 0x000fe40000100a00 */
[----:B---3--:R0:W-:Y:S02]  /*7b1c0*/  STL.64 [R1+0x5320], R4 ;  /* 0x0053200401007387 */ /* 0x0081e40000100a00 */
[----:B0-----:R-:W3:Y:S04]  /*7b1d0*/  LDL.64 R4, [R1+0x70] ;  /* 0x0000700001047983 */ /* 0x001ee80000100a00 */
[----:B---3--:R0:W-:Y:S04]  /*7b1e0*/  STL.64 [R1+0x5348], R4 ;  /* 0x0053480401007387 */ /* 0x0081e80000100a00 */
[----:B0-----:R-:W2:Y:S01]  /*7b1f0*/  LDL.LU R4, [R1+0x790] ;  /* 0x0007900001047983 */ /* 0x001ea20000300800 */
[----:B------:R-:W2:Y:S02]  /*7b200*/  LDL.LU R5, [R1+0x794] ;  /* 0x0007940001057983 */ /* 0x000ea40000300800 */
[----:B------:R-:W2:Y:S02]  /*7b210*/  LDL.LU R6, [R1+0x798] ;  /* 0x0007980001067983 */ /* 0x000ea40000300800 */
[----:B------:R-:W2:Y:S01]  /*7b220*/  LDL.LU R7, [R1+0x79c] ;  /* 0x00079c0001077983 */ /* 0x000ea20000300800 */
[----:B------:R-:W3:Y:S01]  /*7b230*/  LDL.64 R20, [R1+0x60] ;  /* 0x0000600001147983 */ /* 0x000ee20000100a00 */
[----:B------:R-:W-:Y:S02]  /*7b240*/  STL.64 [R1+0x5308], R26 ;  /* 0x0053081a01007387 */ /* 0x000fe40000100a00 */
[----:B----4-:R0:W-:Y:S02]  /*7b250*/  STL.64 [R1+0x5300], R24 ;  /* 0x0053001801007387 */ /* 0x0101e40000100a00 */
        /* <DEDUP_REMOVED lines=16> */
[----:B------:R-:W-:Y:S01]  /*7b360*/  HMMA.16816.F32 R4, R16, R8, R4 ;  /* 0x000000081004723c */ /* 0x000fe20000001804 */
[----:B------:R-:W-:-:S02]  /*7b370*/  IMAD.MOV.U32 R3, RZ, RZ, R8 ;  /* 0x000000ffff037224 */ /* 0x000fc400078e0008 */
[----:B------:R-:W-:Y:S01]  /*7b380*/  IMAD.MOV.U32 R0, RZ, RZ, R9 ;  /* 0x000000ffff007224 */ /* 0x000fe200078e0009 */
[----:B--2---:R-:W-:Y:S01]  /*7b390*/  STL.64 [R1+0x52d8], R14 ;  /* 0x0052d80e01007387 */ /* 0x004fe20000100a00 */
[----:B------:R0:W-:Y:S03]  /*7b3a0*/  STL.64 [R1+0x52d0], R12 ;  /* 0x0052d00c01007387 */ /* 0x0001e60000100a00 */
[----:B0-----:R-:W2:Y:S01]  /*7b3b0*/  LDL.LU R12, [R1+0x390] ;  /* 0x00039000010c7983 */ /* 0x001ea20000300800 */
[----:B------:R-:W2:Y:S02]  /*7b3c0*/  LDL.LU R13, [R1+0x394] ;  /* 0x00039400010d7983 */ /* 0x000ea40000300800 */
[----:B------:R-:W2:Y:S02]  /*7b3d0*/  LDL.LU R14, [R1+0x398] ;  /* 0x00039800010e7983 */ /* 0x000ea40000300800 */
[----:B------:R-:W2:Y:S10]  /*7b3e0*/  LDL.LU R15, [R1+0x39c] ;  /* 0x00039c00010f7983 */ /* 0x000eb40000300800 */
        /* <DEDUP_REMOVED lines=36> */
[----:B------:R-:W4:Y:S11]  /*7b630*/  LDL.LU.64 R20, [R1+0x52e0] ;  /* 0x0052e00001147983 */ /* 0x000f360000300a00 */
[----:B------:R-:W-:Y:S08]  /*7b640*/  @!UPT UIADD3 URZ, URZ, URZ, URZ ;  /* 0x0000003f3f3ff290 */ /* 0x000ff0000fffe03f */
[----:B------:R0:W-:Y:S01]  /*7b650*/  STL.64 [R1+0xcf0], R16 ;  /* 0x000cf01001007387 */ /* 0x0001e20000100a00 */
[----:B------:R1:W-:Y:S03]  /*7b660*/  STL.64 [R1+0xcf8], R18 ;  /* 0x000cf81201007387 */ /* 0x0003e60000100a00 */
        /* <DEDUP_REMOVED lines=31> */
[----:B0-----:R-:W3:Y:S01]  /*7b860*/  LDL.LU.64 R26, [R1+0x5288] ;  /* 0x00528800011a7983 */ /* 0x001ee20000300a00 */
[----:B------:R-:W3:Y:S01]  /*7b870*/  LDL.LU.64 R24, [R1+0x5280] ;  /* 0x0052800001187983 */ /* 0x000ee20000300a00 */
[C---:B------:R-:W-:Y:S01]  /*7b880*/  HMMA.16816.F32 R16, R20.reuse, R8, R16 ;  /* 0x000000081410723c */ /* 0x040fe20000001810 */
[----:B------:R0:W-:Y:S01]  /*7b890*/  STL.64 [R1+0x5180], R12 ;  /* 0x0051800c01007387 */ /* 0x0001e20000100a00 */
[----:B------:R-:W-:Y:S11]  /*7b8a0*/  STL.64 [R1+0x5178], R8 ;  /* 0x0051780801007387 */ /* 0x000ff60000100a00 */
[----:B------:R-:W-:Y:S10]  /*7b8b0*/  @!UPT UIADD3 URZ, URZ, URZ, URZ ;  /* 0x0000003f3f3ff290 */ /* 0x000ff4000fffe03f */
[----:B------:R-:W-:Y:S01]  /*7b8c0*/  STL.64 [R1+0xc70], R16 ;  /* 0x000c701001007387 */ /* 0x000fe20000100a00 */
[----:B------:R3:W-:Y:S02]  /*7b8d0*/  STL.64 [R1+0xc78], R18 ;  /* 0x000c781201007387 */ /* 0x0007e40000100a00 */
[----:B0-----:R-:W-:Y:S02]  /*7b8e0*/  IMAD.MOV.U32 R12, RZ, RZ, R11 ;  /* 0x000000ffff0c7224 */ /* 0x001fe400078e000b */
[----:B------:R-:W-:Y:S01]  /*7b8f0*/  IMAD.MOV.U32 R13, RZ, RZ, R10 ;  /* 0x000000ffff0d7224 */ /* 0x000fe200078e000a */
[----:B---3--:R-:W-:Y:S11]  /*7b900*/  HMMA.16816.F32 R16, R20, R4, R24 ;  /* 0x000000041410723c */ /* 0x008ff60000001818 */
[----:B------:R-:W-:Y:S11]  /*7b910*/  @!UPT UIADD3 URZ, URZ, URZ, URZ ;  /* 0x0000003f3f3ff290 */ /* 0x000ff6000fffe03f */
[----:B------:R-:W-:Y:S01]  /*7b920*/  @!UPT UIADD3 URZ, URZ, URZ, URZ ;  /* 0x0000003f3f3ff290 */ /* 0x000fe2000fffe03f */
[----:B------:R-:W-:Y:S01]  /*7b930*/  STL.64 [R1+0xc50], R16 ;  /* 0x000c501001007387 */ /* 0x000fe20000100a00 */
[----:B------:R-:W-:Y:S02]  /*7b940*/  STL.64 [R1+0xc58], R18 ;  /* 0x000c581201007387 */ /* 0x000fe40000100a00 */
[----:B------:R-:W-:Y:S02]  /*7b950*/  STL.64 [R1+0x51f0], R12 ;  /* 0x0051f00c01007387 */ /* 0x000fe40000100a00 */
[----:B------:R-:W2:Y:S01]  /*7b960*/  LDL.LU R8, [R1+0x6f0] ;  /* 0x0006f00001087983 */ /* 0x000ea20000300800 */
[----:B------:R-:W2:Y:S01]  /*7b970*/  LDL.LU R9, [R1+0x6f4] ;  /* 0x0006f40001097983 */ /* 0x000ea20000300800 */
[----:B------:R-:W3:Y:S02]  /*7b980*/  LDL.LU R10, [R1+0x6f8] ;  /* 0x0006f800010a7983 */ /* 0x000ee40000300800 */
[----:B------:R-:W3:Y:S02]  /*7b990*/  LDL.LU R11, [R1+0x6fc] ;  /* 0x0006fc00010b7983 */ /* 0x000ee40000300800 */
[----:B---3--:R-:W-:Y:S01]  /*7b9a0*/  STL.64 [R1+0x5200], R10 ;  /* 0x0052000a01007387 */ /* 0x008fe20000100a00 */
[----:B--2---:R4:W-:Y:S02]  /*7b9b0*/  STL.64 [R1+0x51f8], R8 ;  /* 0x0051f80801007387 */ /* 0x0049e40000100a00 */
[----:B------:R-:W2:Y:S02]  /*7b9c0*/  LDL.LU R24, [R1+0x330] ;  /* 0x0003300001187983 */ /* 0x000ea40000300800 */
[----:B------:R-:W2:Y:S01]  /*7b9d0*/  LDL.LU R25, [R1+0x334] ;  /* 0x0003340001197983 */ /* 0x000ea20000300800 */
[----:B------:R-:W3:Y:S01]  /*7b9e0*/  LDL.LU R26, [R1+0x338] ;  /* 0x00033800011a7983 */ /* 0x000ee20000300800 */
[----:B------:R-:W3:Y:S02]  /*7b9f0*/  LDL.LU R27, [R1+0x33c] ;  /* 0x00033c00011b7983 */ /* 0x000ee40000300800 */
[----:B----4-:R-:W-:-:S02]  /*7ba00*/  IMAD.MOV.U32 R8, RZ, RZ, R15 ;  /* 0x000000ffff087224 */ /* 0x010fc400078e000f */
[----:B------:R-:W-:-:S05]  /*7ba10*/  IMAD.MOV.U32 R9, RZ, RZ, R14 ;  /* 0x000000ffff097224 */ /* 0x000fca00078e000e */
[----:B------:R0:W-:Y:S01]  /*7ba20*/  STL.64 [R1+0x5218], R8 ;  /* 0x0052180801007387 */ /* 0x0001e20000100a00 */
[----:B------:R-:W4:Y:S02]  /*7ba30*/  LDL.LU R12, [R1+0x700] ;  /* 0x00070000010c7983 */ /* 0x000f240000300800 */
[----:B------:R-:W4:Y:S02]  /*7ba40*/  LDL.LU R13, [R1+0x704] ;  /* 0x00070400010d7983 */ /* 0x000f240000300800 */
[----:B------:R-:W2:Y:S01]  /*7ba50*/  LDL.LU R14, [R1+0x708] ;  /* 0x00070800010e7983 */ /* 0x000ea20000300800 */
[----:B------:R-:W2:Y:S04]  /*7ba60*/  LDL.LU R15, [R1+0x70c] ;  /* 0x00070c00010f7983 */ /* 0x000ea80000300800 */
[----:B0-----:R-:W2:Y:S01]  /*7ba70*/  LDL R8, [R1+0xa0] ;  /* 0x0000a00001087983 */ /* 0x001ea20000100800 */
[----:B------:R-:W-:-:S02]  /*7ba80*/  IMAD.MOV.U32 R9, RZ, RZ, R2 ;  /* 0x000000ffff097224 */ /* 0x000fc400078e0002 */
[----:B------:R-:W3:Y:S03]  /*7ba90*/  LDL.LU R2, [R1+0x527c] ;  /* 0x00527c0001027983 */ /* 0x000ee60000300800 */
[----:B--2---:R-:W-:Y:S01]  /*7baa0*/  STL.64 [R1+0x5230], R8 ;  /* 0x0052300801007387 */ /* 0x004fe20000100a00 */
        /* <DEDUP_REMOVED lines=8> */
[----:B--2---:R-:W-:Y:S01]  /*7bb30*/  STL.64 [R1+0x5248], R8 ;  /* 0x0052480801007387 */ /* 0x004fe20000100a00 */
[----:B----4-:R-:W-:Y:S02]  /*7bb40*/  STL.64 [R1+0x5228], R14 ;  /* 0x0052280e01007387 */ /* 0x010fe40000100a00 */
[----:B------:R0:W-:Y:S02]  /*7bb50*/  STL.64 [R1+0x5220], R12 ;  /* 0x0052200c01007387 */ /* 0x0001e40000100a00 */
[----:B0-----:R-:W2:Y:S01]  /*7bb60*/  LDL.LU R12, [R1+0x720] ;  /* 0x00072000010c7983 */ /* 0x001ea20000300800 */
[----:B------:R-:W2:Y:S02]  /*7bb70*/  LDL.LU R13, [R1+0x724] ;  /* 0x00072400010d7983 */ /* 0x000ea40000300800 */
[----:B------:R-:W4:Y:S02]  /*7bb80*/  LDL.LU R14, [R1+0x728] ;  /* 0x00072800010e7983 */ /* 0x000f240000300800 */
[----:B------:R-:W4:Y:S01]  /*7bb90*/  LDL.LU R15, [R1+0x72c] ;  /* 0x00072c00010f7983 */ /* 0x000f220000300800 */
[----:B------:R-:W2:Y:S01]  /*7bba0*/  LDL R8, [R1+0xc0] ;  /* 0x0000c00001087983 */ /* 0x000ea20000100800 */
[----:B---3--:R-:W-:-:S02]  /*7bbb0*/  IMAD.MOV.U32 R9, RZ, RZ, R2 ;  /* 0x000000ffff097224 */ /* 0x008fc400078e0002 */
[----:B------:R-:W3:Y:S03]  /*7bbc0*/  LDL.LU R2, [R1+0x5278] ;  /* 0x0052780001027983 */ /* 0x000ee60000300800 */
[----:B--2---:R-:W-:Y:S01]  /*7bbd0*/  STL.64 [R1+0x5260], R8 ;  /* 0x0052600801007387 */ /* 0x004fe20000100a00 */
[----:B----4-:R-:W-:Y:S02]  /*7bbe0*/  STL.64 [R1+0x5240], R14 ;  /* 0x0052400e01007387 */ /* 0x010fe40000100a00 */
[----:B------:R0:W-:Y:S01]  /*7bbf0*/  STL.64 [R1+0x5238], R12 ;  /* 0x0052380c01007387 */ /* 0x0001e20000100a00 */
[----:B---3--:R-:W1:Y:S04]  /*7bc00*/  LDSM.16.MT88.4 R16, [R2+0x10180] ;  /* 0x010180000210783b */ /* 0x008e680000004200 */
[----:B0-----:R-:W2:Y:S01]  /*7bc10*/  LDL.LU R12, [R1+0x730] ;  /* 0x00073000010c7983 */ /* 0x001ea20000300800 */
[----:B------:R-:W2:Y:S02]  /*7bc20*/  LDL.LU R13, [R1+0x734] ;  /* 0x00073400010d7983 */ /* 0x000ea40000300800 */
[----:B------:R-:W3:Y:S02]  /*7bc30*/  LDL.LU R14, [R1+0x738] ;  /* 0x00073800010e7983 */ /* 0x000ee40000300800 */
[----:B------:R-:W3:Y:S01]  /*7bc40*/  LDL.LU R15, [R1+0x73c] ;  /* 0x00073c00010f7983 */ /* 0x000ee20000300800 */
[----:B------:R-:W4:Y:S04]  /*7bc50*/  LDL R8, [R1+0x30] ;  /* 0x0000300001087983 */ /* 0x000f280000100800 */
[----:B------:R-:W4:Y:S04]  /*7bc60*/  LDL R9, [R1+0x34] ;  /* 0x0000340001097983 */ /* 0x000f280000100800 */
        /* <DEDUP_REMOVED lines=8> */
[----:B0-----:R-:W4:Y:S01]  /*7bcf0*/  LDL.LU R12, [R1+0x750] ;  /* 0x00075000010c7983 */ /* 0x001f220000300800 */
[----:B------:R-:W4:Y:S02]  /*7bd00*/  LDL.LU R13, [R1+0x754] ;  /* 0x00075400010d7983 */ /* 0x000f240000300800 */
[----:B------:R-:W4:Y:S02]  /*7bd10*/  LDL.LU R14, [R1+0x758] ;  /* 0x00075800010e7983 */ /* 0x000f240000300800 */
[----:B------:R-:W4:Y:S01]  /*7bd20*/  LDL.LU R15, [R1+0x75c] ;  /* 0x00075c00010f7983 */ /* 0x000f220000300800 */
[----:B------:R-:W-:Y:S01]  /*7bd30*/  STL.64 [R1+0x51c8], R26 ;  /* 0x0051c81a01007387 */ /* 0x000fe20000100a00 */
[----:B------:R0:W-:Y:S02]  /*7bd40*/  STL.64 [R1+0x51c0], R24 ;  /* 0x0051c01801007387 */ /* 0x0001e40000100a00 */
[----:B0-----:R-:W-:-:S02]  /*7bd50*/  IMAD.MOV.U32 R24, RZ, RZ, R29 ;  /* 0x000000ffff187224 */ /* 0x001fc400078e001d */
[----:B------:R-:W-:-:S05]  /*7bd60*/  IMAD.MOV.U32 R25, RZ, RZ, R28 ;  /* 0x000000ffff197224 */ /* 0x000fca00078e001c */
[----:B------:R-:W-:Y:S01]  /*7bd70*/  STL.64 [R1+0x51d8], R24 ;  /* 0x0051d81801007387 */ /* 0x000fe20000100a00 */
[----:B------:R-:W-:Y:S02]  /*7bd80*/  STL.64 [R1+0x51a8], R4 ;  /* 0x0051a80401007387 */ /* 0x000fe40000100a00 */
[----:B-1----:R-:W-:Y:S02]  /*7bd90*/  STL.64 [R1+0x50d8], R18 ;  /* 0x0050d81201007387 */ /* 0x002fe40000100a00 */
[----:B------:R0:W-:Y:S02]  /*7bda0*/  STL.64 [R1+0x50d0], R16 ;  /* 0x0050d01001007387 */ /* 0x0001e40000100a00 */
[----:B0-----:R-:W2:Y:S04]  /*7bdb0*/  LDL.64 R16, [R1+0x40] ;  /* 0x0000400001107983 */ /* 0x001ea80000100a00 */
[----:B--2---:R0:W-:Y:S04]  /*7bdc0*/  STL.64 [R1+0x51d0], R16 ;  /* 0x0051d01001007387 */ /* 0x0041e80000100a00 */
        /* <DEDUP_REMOVED lines=11> */
[----:B------:R-:W3:Y:S01]  /*7be80*/  LDL.LU.64 R14, [R1+0x5270] ;  /* 0x00527000010e7983 */ /* 0x000ee20000300a00 */
[----:B------:R-:W3:Y:S11]  /*7be90*/  LDL.LU.64 R12, [R1+0x5268] ;  /* 0x00526800010c7983 */ /* 0x000ef60000300a00 */
        /* <DEDUP_REMOVED lines=24> */
[----:B------:R-:W-:Y:S02]  /*7c020*/  IMAD.MOV.U32 R4, RZ, RZ, R3 ;  /* 0x000000ffff047224 */ /* 0x000fe400078e0003 */
[----:B------:R-:W-:Y:S01]  /*7c030*/  IMAD.MOV.U32 R5, RZ, RZ, R0 ;  /* 0x000000ffff057224 */ /* 0x000fe200078e0000 */
[----:B---3--:R-:W-:Y:S01]  /*7c040*/  HMMA.16816.F32 R8, R20, R8, R12 ;  /* 0x000000081408723c */ /* 0x008fe2000000180c */
[----:B------:R-:W3:Y:S01]  /*7c050*/  LDL.LU.64 R14, [R1+0x5210] ;  /* 0x00521000010e7983 */ /* 0x000ee20000300a00 */
[----:B------:R-:W3:Y:S02]  /*7c060*/  LDL.LU.64 R12, [R1+0x5208] ;  /* 0x00520800010c7983 */ /* 0x000ee40000300a00 */
[----:B------:R-:W-:-:S02]  /*7c070*/  IMAD.MOV.U32 R24, RZ, RZ, R7 ;  /* 0x000000ffff187224 */ /* 0x000fc400078e0007 */
[----:B------:R-:W-:Y:S11]  /*7c080*/  IMAD.MOV.U32 R25, RZ, RZ, R6 ;  /* 0x000000ffff197224 */ /* 0x000ff600078e0006 */
[----:B------:R-:W-:Y:S06]  /*7c090*/  @!UPT UIADD3 URZ, URZ, URZ, URZ ;  /* 0x0000003f3f3ff290 */ /* 0x000fec000fffe03f */
[----:B------:R-:W-:Y:S01]  /*7c0a0*/  STL.64 [R1+0xbf0], R8 ;  /* 0x000bf00801007387 */ /* 0x000fe20000100a00 */
[----:B------:R0:W-:Y:S03]  /*7c0b0*/  STL.64 [R1+0xbf8], R10 ;  /* 0x000bf80a01007387 */ /* 0x0001e60000100a00 */
[----:B0-----:R-:W4:Y:S01]  /*7c0c0*/  LDL.LU.64 R10, [R1+0x5200] ;  /* 0x00520000010a7983 */ /* 0x001f220000300a00 */
[----:B------:R-:W4:Y:S01]  /*7c0d0*/  LDL.LU.64 R8, [R1+0x51f8] ;  /* 0x0051f80001087983 */ /* 0x000f220000300a00 */
[C---:B---3--:R-:W-:Y:S02]  /*7c0e0*/  HMMA.16816.F32 R4, R20.reuse, R4, R12 ;  /* 0x000000041404723c */ /* 0x048fe4000000180c */
[----:B------:R-:W4:Y:S11]  /*7c0f0*/  LDL.LU.64 R12, [R1+0x51f0] ;  /* 0x0051f000010c7983 */ /* 0x000f360000300a00 */
[----:B------:R-:W-:Y:S10]  /*7c100*/  @!UPT UIADD3 URZ, URZ, URZ, URZ ;  /* 0x0000003f3f3ff290 */ /* 0x000ff4000fffe03f */
[----:B------:R0:W-:Y:S01]  /*7c110*/  STL.64 [R1+0xbd0], R4 ;  /* 0x000bd00401007387 */ /* 0x0001e20000100a00 */
[----:B------:R1:W-:Y:S03]  /*7c120*/  STL.64 [R1+0xbd8], R6 ;  /* 0x000bd80601007387 */ /* 0x0003e60000100a00 */
[----:B0-----:R-:W3:Y:S01]  /*7c130*/  LDL.LU R4, [R1+0x320] ;  /* 0x0003200001047983 */ /* 0x001ee20000300800 */
[C---:B----4-:R-:W-:Y:S11]  /*7c140*/  HMMA.16816.F32 R8, R20.reuse, R12, R8 ;  /* 0x0000000c1408723c */ /* 0x050ff60000001808 */
[----:B------:R-:W-:Y:S11]  /*7c150*/  @!UPT UIADD3 URZ, URZ, URZ, URZ ;  /* 0x0000003f3f3ff290 */ /* 0x000ff6000fffe03f */
[----:B------:R-:W-:Y:S01]  /*7c160*/  @!UPT UIADD3 URZ, URZ, URZ, URZ ;  /* 0x0000003f3f3ff290 */ /* 0x000fe2000fffe03f */
[----:B------:R-:W-:Y:S01]  /*7c170*/  STL.64 [R1+0xbc0], R8 ;  /* 0x000bc00801007387 */ /* 0x000fe20000100a00 */
[----:B------:R-:W-:Y:S02]  /*7c180*/  STL.64 [R1+0xbc8], R10 ;  /* 0x000bc80a01007387 */ /* 0x000fe40000100a00 */
[----:B------:R-:W3:Y:S02]  /*7c190*/  LDL.LU R5, [R1+0x324] ;  /* 0x0003240001057983 */ /* 0x000ee40000300800 */
[----:B-1----:R-:W3:Y:S01]  /*7c1a0*/  LDL.LU R6, [R1+0x328] ;  /* 0x0003280001067983 */ /* 0x002ee20000300800 */
[----:B------:R-:W3:Y:S01]  /*7c1b0*/  LDL.LU R7, [R1+0x32c] ;  /* 0x00032c0001077983 */ /* 0x000ee20000300800 */
[----:B------:R-:W4:Y:S03]  /*7c1c0*/  LDL.64 R12, [R1] ;  /* 0x00000000010c7983 */ /* 0x000f260000100a00 */
[----:B----4-:R0:W-:Y:S04]  /*7c1d0*/  STL.64 [R1+0x5198], R12 ;  /* 0x0051980c01007387 */ /* 0x0101e80000100a00 */
[----:B0-----:R-:W4:Y:S01]  /*7c1e0*/  LDL.64 R12, [R1+0x10] ;  /* 0x00001000010c7983 */ /* 0x001f220000100a00 */
[C---:B--2---:R-:W-:Y:S03]  /*7c1f0*/  HMMA.16816.F32 R24, R20.reuse, R24, R16 ;  /* 0x000000181418723c */ /* 0x044fe60000001810 */
[----:B----4-:R0:W-:Y:S04]  /*7c200*/  STL.64 [R1+0x51a0], R12 ;  /* 0x0051a00c01007387 */ /* 0x0101e80000100a00 */
[----:B0-----:R-:W3:Y:S01]  /*7c210*/  LDL.64 R12, [R1+0x20] ;  /* 0x00002000010c7983 */ /* 0x001ee20000100a00 */
[----:B------:R-:W2:Y:S02]  /*7c220*/  LDL.LU R8, [R1+0x2f0] ;  /* 0x0002f00001087983 */ /* 0x000ea40000300800 */
[----:B------:R-:W2:Y:S02]  /*7c230*/  LDL.LU R9, [R1+0x2f4] ;  /* 0x0002f40001097983 */ /* 0x000ea40000300800 */
[----:B------:R-:W4:Y:S01]  /*7c240*/  LDL.LU R10, [R1+0x2f8] ;  /* 0x0002f800010a7983 */ /* 0x000f220000300800 */
[----:B------:R-:W4:Y:S04]  /*7c250*/  LDL.LU R11, [R1+0x2fc] ;  /* 0x0002fc00010b7983 */ /* 0x000f280000300800 */
[----:B----4-:R-:W-:Y:S01]  /*7c260*/  STL.64 [R1+0x5190], R10 ;  /* 0x0051900a01007387 */ /* 0x010fe20000100a00 */
[----:B--2---:R0:W-:Y:S03]  /*7c270*/  STL.64 [R1+0x5188], R8 ;  /* 0x0051880801007387 */ /* 0x0041e60000100a00 */
[----:B0-----:R-:W2:Y:S01]  /*7c280*/  LDL.LU R8, [R1+0x300] ;  /* 0x0003000001087983 */ /* 0x001ea20000300800 */
[----:B------:R-:W2:Y:S02]  /*7c290*/  LDL.LU R9, [R1+0x304] ;  /* 0x0003040001097983 */ /* 0x000ea40000300800 */
[----:B------:R-:W2:Y:S02]  /*7c2a0*/  LDL.LU R10, [R1+0x308] ;  /* 0x00030800010a7983 */ /* 0x000ea40000300800 */
[----:B------:R-:W2:Y:S01]  /*7c2b0*/  LDL.LU R11, [R1+0x30c] ;  /* 0x00030c00010b7983 */ /* 0x000ea20000300800 */
[----:B------:R-:W4:Y:S01]  /*7c2c0*/  LDL.LU.64 R18, [R1+0x51e8] ;  /* 0x0051e80001127983 */ /* 0x000f220000300a00 */
[----:B------:R-:W4:Y:S02]  /*7c2d0*/  LDL.LU.64 R16, [R1+0x51e0] ;  /* 0x0051e00001107983 */ /* 0x000f240000300a00 */
[----:B------:R0:W-:Y:S02]  /*7c2e0*/  STL.64 [R1+0xba0], R24 ;  /* 0x000ba01801007387 */ /* 0x0001e40000100a00 */
[----:B------:R4:W-:Y:S01]  /*7c2f0*/  STL.64 [R1+0xba8], R26 ;  /* 0x000ba81a01007387 */ /* 0x0009e20000100a00 */
        /* <DEDUP_REMOVED lines=16> */
[----:B-1----:R-:W2:Y:S02]  /*7c400*/  LDL.LU R22, [R1+0x2d8] ;  /* 0x0002d80001167983 */ /* 0x002ea40000300800 */
[----:B------:R-:W2:Y:S01]  /*7c410*/  LDL.LU R23, [R1+0x2dc] ;  /* 0x0002dc0001177983 */ /* 0x000ea20000300800 */
[----:B---3--:R-:W-:Y:S01]  /*7c420*/  HMMA.16816.F32 R4, R24, R12, R4 ;  /* 0x0000000c1804723c */ /* 0x008fe20000001804 */
[----:B--2---:R-:W-:Y:S01]  /*7c430*/  STL.64 [R1+0x5170], R22 ;  /* 0x0051701601007387 */ /* 0x004fe20000100a00 */
[----:B----4-:R0:W-:Y:S03]  /*7c440*/  STL.64 [R1+0x5168], R20 ;  /* 0x0051681401007387 */ /* 0x0101e60000100a00 */
        /* <DEDUP_REMOVED lines=22> */
[----:B------:R-:W3:Y:S03]  /*7c5b0*/  LDL.LU.64 R12, [R1+0x5198] ;  /* 0x00519800010c7983 */ /* 0x000ee60000300a00 */
[----:B------:R-:W-:Y:S02]  /*7c5c0*/  STL.64 [R1+0x5150], R18 ;  /* 0x0051501201007387 */ /* 0x000fe40000100a00 */
[----:B------:R-:W2:Y:S01]  /*7c5d0*/  LDL.64 R16, [R1+0xc0] ;  /* 0x0000c00001107983 */ /* 0x000ea20000100a00 */
[----:B---3--:R-:W-:Y:S01]  /*7c5e0*/  HMMA.16816.F32 R8, R24, R12, R8 ;  /* 0x0000000c1808723c */ /* 0x008fe20000001808 */
[----:B--2---:R0:W-:Y:S01]  /*7c5f0*/  STL.64 [R1+0x5160], R16 ;  /* 0x0051601001007387 */ /* 0x0041e20000100a00 */
[----:B------:R-:W-:-:S02]  /*7c600*/  IMAD.MOV.U32 R29, RZ, RZ, R12 ;  /* 0x000000ffff1d7224 */ /* 0x000fc400078e000c */
        /* <DEDUP_REMOVED lines=14> */
[----:B------:R0:W-:Y:S01]  /*7c6f0*/  STL.64 [R1+0xb10], R8 ;  /* 0x000b100801007387 */ /* 0x0001e20000100a00 */
[----:B------:R-:W-:Y:S03]  /*7c700*/  STL.64 [R1+0xb18], R10 ;  /* 0x000b180a01007387 */ /* 0x000fe60000100a00 */
[----:B0-----:R-:W3:Y:S01]  /*7c710*/  LDL.LU.64 R8, [R1+0x5178] ;  /* 0x0051780001087983 */ /* 0x001ee20000300a00 */
[----:B------:R0:W-:Y:S03]  /*7c720*/  STL.64 [R1+0x5158], R12 ;  /* 0x0051580c01007387 */ /* 0x0001e60000100a00 */
        /* <DEDUP_REMOVED lines=9> */
[----:B0-----:R-:W3:Y:S01]  /*7c7c0*/  LDL.LU.64 R22, [R1+0x5170] ;  /* 0x0051700001167983 */ /* 0x001ee20000300a00 */
[----:B------:R-:W3:Y:S02]  /*7c7d0*/  LDL.LU.64 R20, [R1+0x5168] ;  /* 0x0051680001147983 */ /* 0x000ee40000300a00 */
[----:B----4-:R0:W-:Y:S02]  /*7c7e0*/  STL.64 [R1+0x50e0], R4 ;  /* 0x0050e00401007387 */ /* 0x0101e40000100a00 */
[----:B------:R-:W-:Y:S01]  /*7c7f0*/  STL.64 [R1+0x5138], R6 ;  /* 0x0051380601007387 */ /* 0x000fe20000100a00 */
[C---:B---3--:R-:W-:Y:S11]  /*7c800*/  HMMA.16816.F32 R20, R24.reuse, R4, R20 ;  /* 0x000000041814723c */ /* 0x048ff60000001814 */
[----:B------:R-:W-:Y:S11]  /*7c810*/  @!UPT UIADD3 URZ, URZ, URZ, URZ ;  /* 0x0000003f3f3ff290 */ /* 0x000ff6000fffe03f */
[----:B------:R-:W-:Y:S01]  /*7c820*/  @!UPT UIADD3 URZ, URZ, URZ, URZ ;  /* 0x0000003f3f3ff290 */ /* 0x000fe2000fffe03f */
[----:B------:R-:W-:Y:S01]  /*7c830*/  STL.64 [R1+0xae0], R20 ;  /* 0x000ae01401007387 */ /* 0x000fe20000100a00 */
[----:B------:R-:W-:Y:S02]  /*7c840*/  STL.64 [R1+0xae8], R22 ;  /* 0x000ae81601007387 */ /* 0x000fe40000100a00 */
[----:B0-----:R-:W2:Y:S02]  /*7c850*/  LDL.64 R4, [R1+0x30] ;  /* 0x0000300001047983 */ /* 0x001ea40000100a00 */
[----:B------:R-:W0:Y:S02]  /*7c860*/  LDSM.16.MT88.4 R20, [R2+0x10200] ;  /* 0x010200000214783b */ /* 0x000e240000004200 */
[----:B0-----:R-:W-:Y:S02]  /*7c870*/  STL.64 [R1+0x4f68], R22 ;  /* 0x004f681601007387 */ /* 0x001fe40000100a00 */
[----:B------:R0:W-:Y:S02]  /*7c880*/  STL.64 [R1+0x4f60], R20 ;  /* 0x004f601401007387 */ /* 0x0001e40000100a00 */
[----:B0-----:R-:W3:Y:S01]  /*7c890*/  LDL.64 R20, [R1+0xb0] ;  /* 0x0000b00001147983 */ /* 0x001ee20000100a00 */
[----:B--2---:R-:W-:Y:S01]  /*7c8a0*/  HMMA.16816.F32 R16, R24, R4, R16 ;  /* 0x000000041810723c */ /* 0x004fe20000001810 */
[----:B------:R-:W-:-:S02]  /*7c8b0*/  IMAD.MOV.U32 R10, RZ, RZ, R4 ;  /* 0x000000ffff0a7224 */ /* 0x000fc400078e0004 */
[----:B------:R-:W-:Y:S11]  /*7c8c0*/  IMAD.MOV.U32 R3, RZ, RZ, R5 ;  /* 0x000000ffff037224 */ /* 0x000ff600078e0005 */
[----:B------:R-:W-:Y:S09]  /*7c8d0*/  @!UPT UIADD3 URZ, URZ, URZ, URZ ;  /* 0x0000003f3f3ff290 */ /* 0x000ff2000fffe03f */
[----:B------:R0:W-:Y:S01]  /*7c8e0*/  STL.64 [R1+0xad0], R16 ;  /* 0x000ad01001007387 */ /* 0x0001e20000100a00 */
[----:B------:R-:W-:Y:S03]  /*7c8f0*/  STL.64 [R1+0xad8], R18 ;  /* 0x000ad81201007387 */ /* 0x000fe60000100a00 */
[----:B0-----:R-:W2:Y:S01]  /*7c900*/  LDL.LU.64 R16, [R1+0x5160] ;  /* 0x0051600001107983 */ /* 0x001ea20000300a00 */
        /* <DEDUP_REMOVED lines=8> */
[----:B------:R-:W2:Y:S02]  /*7c990*/  LDL.LU R6, [R1+0x6a8] ;  /* 0x0006a80001067983 */ /* 0x000ea40000300800 */
[----:B------:R-:W2:Y:S01]  /*7c9a0*/  LDL.LU R7, [R1+0x6ac] ;  /* 0x0006ac0001077983 */ /* 0x000ea20000300800 */
[----:B------:R-:W-:Y:S01]  /*7c9b0*/  HMMA.16816.F32 R12, R24, R16, R12 ;  /* 0x00000010180c723c */ /* 0x000fe2000000180c */
[----:B------:R-:W-:Y:S01]  /*7c9c0*/  STL [R1+0x504c], R3 ;  /* 0x00504c0301007387 */ /* 0x000fe20000100800 */
[----:B------:R-:W-:Y:S02]  /*7c9d0*/  STL [R1+0x5048], R10 ;  /* 0x0050480a01007387 */ /* 0x000fe40000100800 */
[----:B------:R-:W-:-:S02]  /*7c9e0*/  IMAD.MOV.U32 R11, RZ, RZ, R17 ;  /* 0x000000ffff0b7224 */ /* 0x000fc400078e0011 */
[----:B---3--:R-:W-:Y:S11]  /*7c9f0*/  IMAD.MOV.U32 R28, RZ, RZ, R20 ;  /* 0x000000ffff1c7224 */ /* 0x008ff600078e0014 */
[----:B------:R-:W-:Y:S06]  /*7ca00*/  @!UPT UIADD3 URZ, URZ, URZ, URZ ;  /* 0x0000003f3f3ff290 */ /* 0x000fec000fffe03f */
[----:B------:R0:W-:Y:S01]  /*7ca10*/  STL.64 [R1+0xac0], R12 ;  /* 0x000ac00c01007387 */ /* 0x0001e20000100a00 */
[----:B------:R1:W-:Y:S03]  /*7ca20*/  STL.64 [R1+0xac8], R14 ;  /* 0x000ac80e01007387 */ /* 0x0003e60000100a00 */
[----:B0-----:R-:W3:Y:S01]  /*7ca30*/  LDL.LU.64 R12, [R1+0x5158] ;  /* 0x00515800010c7983 */ /* 0x001ee20000300a00 */
[----:B-1----:R-:W-:Y:S02]  /*7ca40*/  IMAD.MOV.U32 R14, RZ, RZ, R16 ;  /* 0x000000ffff0e7224 */ /* 0x002fe400078e0010 */
[----:B------:R-:W4:Y:S02]  /*7ca50*/  LDL.LU.64 R18, [R1+0x5150] ;  /* 0x0051500001127983 */ /* 0x000f240000300a00 */
[----:B------:R-:W3:Y:S01]  /*7ca60*/  LDL.64 R16, [R1+0x90] ;  /* 0x0000900001107983 */ /* 0x000ee20000100a00 */
[----:B------:R-:W-:Y:S01]  /*7ca70*/  STL [R1+0x5054], R11 ;  /* 0x0050540b01007387 */ /* 0x000fe20000100800 */
[----:B------:R-:W-:Y:S02]  /*7ca80*/  STL [R1+0x5050], R14 ;  /* 0x0050500e01007387 */ /* 0x000fe40000100800 */
[----:B------:R-:W-:Y:S01]  /*7ca90*/  IMAD.MOV.U32 R15, RZ, RZ, R21 ;  /* 0x000000ffff0f7224 */ /* 0x000fe200078e0015 */
        /* <DEDUP_REMOVED lines=8> */
[----:B------:R-:W2:Y:S01]  /*7cb20*/  LDL.LU R21, [R1+0x894] ;  /* 0x0008940001157983 */ /* 0x000ea20000300800 */
[----:B------:R-:W2:Y:S01]  /*7cb30*/  LDL.LU R22, [R1+0x898] ;  /* 0x0008980001167983 */ /* 0x000ea20000300800 */
[----:B------:R-:W2:Y:S03]  /*7cb40*/  LDL.LU R23, [R1+0x89c] ;  /* 0x00089c0001177983 */ /* 0x000ea60000300800 */
[----:B--2---:R-:W-:Y:S01]  /*7cb50*/  STL.64 [R1+0x5078], R22 ;  /* 0x0050781601007387 */ /* 0x004fe20000100a00 */
[----:B------:R0:W-:Y:S03]  /*7cb60*/  STL.64 [R1+0x5070], R20 ;  /* 0x0050701401007387 */ /* 0x0001e60000100a00 */
[----:B0-----:R-:W2:Y:S01]  /*7cb70*/  LDL.LU R20, [R1+0x850] ;  /* 0x0008500001147983 */ /* 0x001ea20000300800 */
[----:B------:R-:W2:Y:S02]  /*7cb80*/  LDL.LU R21, [R1+0x854] ;  /* 0x0008540001157983 */ /* 0x000ea40000300800 */
[----:B------:R-:W2:Y:S02]  /*7cb90*/  LDL.LU R22, [R1+0x858] ;  /* 0x0008580001167983 */ /* 0x000ea40000300800 */
[----:B------:R-:W2:Y:S02]  /*7cba0*/  LDL.LU R23, [R1+0x85c] ;  /* 0x00085c0001177983 */ /* 0x000ea40000300800 */
[----:B--2---:R-:W-:Y:S01]  /*7cbb0*/  STL.64 [R1+0x5088], R22 ;  /* 0x0050881601007387 */ /* 0x004fe20000100a00 */
[----:B------:R0:W-:Y:S02]  /*7cbc0*/  STL.64 [R1+0x5080], R20 ;  /* 0x0050801401007387 */ /* 0x0001e40000100a00 */
[----:B0-----:R-:W-:-:S02]  /*7cbd0*/  IMAD.MOV.U32 R20, RZ, RZ, R29 ;  /* 0x000000ffff147224 */ /* 0x001fc400078e001d */
[----:B------:R-:W-:-:S05]  /*7cbe0*/  IMAD.MOV.U32 R21, RZ, RZ, R0 ;  /* 0x000000ffff157224 */ /* 0x000fca00078e0000 */
[----:B------:R0:W-:Y:S04]  /*7cbf0*/  STL.64 [R1+0x50a0], R20 ;  /* 0x0050a01401007387 */ /* 0x0001e80000100a00 */
[----:B0-----:R-:W2:Y:S01]  /*7cc00*/  LDL.64 R20, [R1+0xa0] ;  /* 0x0000a00001147983 */ /* 0x001ea20000100a00 */
[----:B------:R-:W-:Y:S02]  /*7cc10*/  STL [R1+0x505c], R15 ;  /* 0x00505c0f01007387 */ /* 0x000fe40000100800 */
[----:B---3--:R0:W-:Y:S02]  /*7cc20*/  STL.64 [R1+0x5128], R12 ;  /* 0x0051280c01007387 */ /* 0x0081e40000100a00 */
[----:B0-----:R-:W3:Y:S01]  /*7cc30*/  LDL.LU R12, [R1+0x680] ;  /* 0x00068000010c7983 */ /* 0x001ee20000300800 */
[----:B------:R-:W3:Y:S02]  /*7cc40*/  LDL.LU R13, [R1+0x684] ;  /* 0x00068400010d7983 */ /* 0x000ee40000300800 */
[----:B------:R-:W3:Y:S02]  /*7cc50*/  LDL.LU R14, [R1+0x688] ;  /* 0x00068800010e7983 */ /* 0x000ee40000300800 */
[----:B------:R-:W3:Y:S01]  /*7cc60*/  LDL.LU R15, [R1+0x68c] ;  /* 0x00068c00010f7983 */ /* 0x000ee20000300800 */
[----:B------:R-:W-:Y:S01]  /*7cc70*/  STL [R1+0x5058], R28 ;  /* 0x0050581c01007387 */ /* 0x000fe20000100800 */
[C---:B--2---:R-:W-:Y:S11]  /*7cc80*/  HMMA.16816.F32 R4, R24.reuse, R20, R4 ;  /* 0x000000141804723c */ /* 0x044ff60000001804 */
[----:B------:R-:W-:Y:S11]  /*7cc90*/  @!UPT UIADD3 URZ, URZ, URZ, URZ ;  /* 0x0000003f3f3ff290 */ /* 0x000ff6000fffe03f */
[----:B------:R-:W-:Y:S01]  /*7cca0*/  @!UPT UIADD3 URZ, URZ, URZ, URZ ;  /* 0x0000003f3f3ff290 */ /* 0x000fe2000fffe03f */
[----:B------:R-:W-:Y:S01]  /*7ccb0*/  STL.64 [R1+0xa90], R4 ;  /* 0x000a900401007387 */ /* 0x000fe20000100a00 */
[----:B------:R0:W-:Y:S03]  /*7ccc0*/  STL.64 [R1+0xa98], R6 ;  /* 0x000a980601007387 */ /* 0x0001e60000100a00 */
[----:B0-----:R-:W2:Y:S01]  /*7ccd0*/  LDL.LU.64 R6, [R1+0x5138] ;  /* 0x0051380001067983 */ /* 0x001ea20000300a00 */
[----:B---3--:R-:W-:Y:S01]  /*7cce0*/  HMMA.16816.F32 R12, R24, R16, R12 ;  /* 0x00000010180c723c */ /* 0x008fe2000000180c */
[----:B------:R-:W-:Y:S02]  /*7ccf0*/  IMAD.MOV.U32 R0, RZ, RZ, R20 ;  /* 0x000000ffff007224 */ /* 0x000fe400078e0014 */
[----:B------:R-:W-:Y:S02]  /*7cd00*/  IMAD.MOV.U32 R29, RZ, RZ, R21 ;  /* 0x000000ffff1d7224 */ /* 0x000fe400078e0015 */
[----:B----4-:R-:W-:-:S02]  /*7cd10*/  IMAD.MOV.U32 R20, RZ, RZ, R19 ;  /* 0x000000ffff147224 */ /* 0x010fc400078e0013 */
[----:B------:R-:W-:-:S05]  /*7cd20*/  IMAD.MOV.U32 R21, RZ, RZ, R18 ;  /* 0x000000ffff157224 */ /* 0x000fca00078e0012 */
[----:B------:R-:W-:Y:S01]  /*7cd30*/  STL.64 [R1+0x50b8], R20 ;  /* 0x0050b81401007387 */ /* 0x000fe20000100a00 */
[----:B------:R-:W-:Y:S02]  /*7cd40*/  STL [R1+0x5064], R29 ;  /* 0x0050641d01007387 */ /* 0x000fe40000100800 */
[----:B------:R-:W-:Y:S08]  /*7cd50*/  STL [R1+0x5060], R0 ;  /* 0x0050600001007387 */ /* 0x000ff00000100800 */
[----:B------:R0:W-:Y:S01]  /*7cd60*/  STL.64 [R1+0xa80], R12 ;  /* 0x000a800c01007387 */ /* 0x0001e20000100a00 */
[----:B------:R-:W-:Y:S03]  /*7cd70*/  STL.64 [R1+0xa88], R14 ;  /* 0x000a880e01007387 */ /* 0x000fe60000100a00 */
[----:B0-----:R-:W3:Y:S01]  /*7cd80*/  LDL.64 R12, [R1+0x80] ;  /* 0x00008000010c7983 */ /* 0x001ee20000100a00 */
[----:B--2---:R-:W-:-:S02]  /*7cd90*/  IMAD.MOV.U32 R20, RZ, RZ, R7 ;  /* 0x000000ffff147224 */ /* 0x004fc400078e0007 */
[----:B------:R-:W-:-:S05]  /*7cda0*/  IMAD.MOV.U32 R21, RZ, RZ, R6 ;  /* 0x000000ffff157224 */ /* 0x000fca00078e0006 */
[----:B------:R0:W-:Y:S04]  /*7cdb0*/  STL.64 [R1+0x50f0], R20 ;  /* 0x0050f01401007387 */ /* 0x0001e80000100a00 */
[----:B0-----:R-:W2:Y:S01]  /*7cdc0*/  LDL.LU R20, [R1+0x640] ;  /* 0x0006400001147983 */ /* 0x001ea20000300800 */
[----:B------:R-:W2:Y:S02]  /*7cdd0*/  LDL.LU R21, [R1+0x644] ;  /* 0x0006440001157983 */ /* 0x000ea40000300800 */
[----:B------:R-:W4:Y:S02]  /*7cde0*/  LDL.LU R22, [R1+0x648] ;  /* 0x0006480001167983 */ /* 0x000f240000300800 */
[----:B------:R-:W4:Y:S02]  /*7cdf0*/  LDL.LU R23, [R1+0x64c] ;  /* 0x00064c0001177983 */ /* 0x000f240000300800 */
[----:B----4-:R-:W-:Y:S01]  /*7ce00*/  STL.64 [R1+0x5100], R22 ;  /* 0x0051001601007387 */ /* 0x010fe20000100a00 */
[----:B--2---:R0:W-:Y:S03]  /*7ce10*/  STL.64 [R1+0x50f8], R20 ;  /* 0x0050f81401007387 */ /* 0x0041e60000100a00 */
[----:B0-----:R-:W2:Y:S04]  /*7ce20*/  LDL.64 R20, [R1+0x60] ;  /* 0x0000600001147983 */ /* 0x001ea80000100a00 */
[----:B--2---:R0:W-:Y:S04]  /*7ce30*/  STL.64 [R1+0x5110], R20 ;  /* 0x0051101401007387 */ /* 0x0041e80000100a00 */
[----:B0-----:R-:W2:Y:S01]  /*7ce40*/  LDL.64 R20, [R1+0x70] ;  /* 0x0000700001147983 */ /* 0x001ea20000100a00 */
[----:B------:R-:W-:-:S02]  /*7ce50*/  IMAD.MOV.U32 R3, RZ, RZ, R16 ;  /* 0x000000ffff037224 */ /* 0x000fc400078e0010 */
[----:B------:R-:W-:Y:S01]  /*7ce60*/  IMAD.MOV.U32 R10, RZ, RZ, R17 ;  /* 0x000000ffff0a7224 */ /* 0x000fe200078e0011 */
[----:B--2---:R0:W-:Y:S04]  /*7ce70*/  STL.64 [R1+0x5130], R20 ;  /* 0x0051301401007387 */ /* 0x0041e80000100a00 */
[----:B0-----:R-:W3:Y:S01]  /*7ce80*/  LDL.LU R20, [R1+0x670] ;  /* 0x0006700001147983 */ /* 0x001ee20000300800 */
[----:B------:R-:W3:Y:S02]  /*7ce90*/  LDL.LU R21, [R1+0x674] ;  /* 0x0006740001157983 */ /* 0x000ee40000300800 */
[----:B------:R-:W3:Y:S02]  /*7cea0*/  LDL.LU R22, [R1+0x678] ;  /* 0x0006780001167983 */ /* 0x000ee40000300800 */
[----:B------:R-:W3:Y:S01]  /*7ceb0*/  LDL.LU R23, [R1+0x67c] ;  /* 0x00067c0001177983 */ /* 0x000ee20000300800 */
[----:B------:R-:W2:Y:S04]  /*7cec0*/  LDL.64 R16, [R1+0x50] ;  /* 0x0000500001107983 */ /* 0x000ea80000100a00 */
[----:B--2---:R0:W-:Y:S04]  /*7ced0*/  STL.64 [R1+0x5108], R16 ;  /* 0x0051081001007387 */ /* 0x0041e80000100a00 */
[----:B0-----:R-:W2:Y:S01]  /*7cee0*/  LDL.LU R16, [R1+0x650] ;  /* 0x0006500001107983 */ /* 0x001ea20000300800 */
[----:B------:R-:W2:Y:S02]  /*7cef0*/  LDL.LU R17, [R1+0x654] ;  /* 0x0006540001117983 */ /* 0x000ea40000300800 */
[----:B------:R-:W4:Y:S02]  /*7cf00*/  LDL.LU R18, [R1+0x658] ;  /* 0x0006580001127983 */ /* 0x000f240000300800 */
[----:B------:R-:W4:Y:S01]  /*7cf10*/  LDL.LU R19, [R1+0x65c] ;  /* 0x00065c0001137983 */ /* 0x000f220000300800 */
[----:B---3--:R-:W-:Y:S01]  /*7cf20*/  HMMA.16816.F32 R20, R24, R12, R20 ;  /* 0x0000000c1814723c */ /* 0x008fe20000001814 */
[----:B------:R-:W-:-:S02]  /*7cf30*/  IMAD.MOV.U32 R11, RZ, RZ, R12 ;  /* 0x000000ffff0b7224 */ /* 0x000fc400078e000c */
[----:B------:R-:W-:Y:S01]  /*7cf40*/  IMAD.MOV.U32 R14, RZ, RZ, R13 ;  /* 0x000000ffff0e7224 */ /* 0x000fe200078e000d */
[----:B----4-:R-:W-:Y:S01]  /*7cf50*/  STL.64 [R1+0x5120], R18 ;  /* 0x0051201201007387 */ /* 0x010fe20000100a00 */
        /* <DEDUP_REMOVED lines=10> */
[----:B------:R-:W-:Y:S02]  /*7d000*/  STL [R1+0x5068], R3 ;  /* 0x0050680301007387 */ /* 0x000fe40000100800 */
[----:B------:R0:W-:Y:S02]  /*7d010*/  STL.64 [R1+0xa70], R20 ;  /* 0x000a701401007387 */ /* 0x0001e40000100a00 */
[----:B------:R-:W-:Y:S01]  /*7d020*/  STL.64 [R1+0xa78], R22 ;  /* 0x000a781601007387 */ /* 0x000fe20000100a00 */
[----:B0-----:R-:W2:Y:S01]  /*7d030*/  LDL.LU.64 R20, [R1+0x5130] ;  /* 0x0051300001147983 */ /* 0x001ea20000300a00 */
[----:B------:R-:W4:Y:S01]  /*7d040*/  LDL.LU.64 R12, [R1+0x5128] ;  /* 0x00512800010c7983 */ /* 0x000f220000300a00 */
        /* <DEDUP_REMOVED lines=22> */
[----:B------:R-:W-:-:S02]  /*7d1b0*/  IMAD.MOV.U32 R29, RZ, RZ, R20 ;  /* 0x000000ffff1d7224 */ /* 0x000fc400078e0014 */
[----:B------:R-:W-:Y:S01]  /*7d1c0*/  IMAD.MOV.U32 R0, RZ, RZ, R21 ;  /* 0x000000ffff007224 */ /* 0x000fe200078e0015 */
[----:B----4-:R-:W-:Y:S01]  /*7d1d0*/  STL.64 [R1+0x50c8], R14 ;  /* 0x0050c80e01007387 */ /* 0x010fe20000100a00 */
[----:B--2---:R0:W-:Y:S03]  /*7d1e0*/  STL.64 [R1+0x50c0], R12 ;  /* 0x0050c00c01007387 */ /* 0x0041e60000100a00 */
[----:B0-----:R-:W2:Y:S01]  /*7d1f0*/  LDL.LU R12, [R1+0x630] ;  /* 0x00063000010c7983 */ /* 0x001ea20000300800 */
[----:B------:R-:W2:Y:S02]  /*7d200*/  LDL.LU R13, [R1+0x634] ;  /* 0x00063400010d7983 */ /* 0x000ea40000300800 */
[----:B------:R-:W2:Y:S02]  /*7d210*/  LDL.LU R14, [R1+0x638] ;  /* 0x00063800010e7983 */ /* 0x000ea40000300800 */
[----:B------:R-:W2:Y:S10]  /*7d220*/  LDL.LU R15, [R1+0x63c] ;  /* 0x00063c00010f7983 */ /* 0x000eb40000300800 */
        /* <DEDUP_REMOVED lines=9> */
[----:B------:R0:W-:Y:S01]  /*7d2c0*/  STL.64 [R1+0xa40], R20 ;  /* 0x000a401401007387 */ /* 0x0001e20000100a00 */
[----:B------:R-:W-:Y:S03]  /*7d2d0*/  STL.64 [R1+0xa48], R22 ;  /* 0x000a481601007387 */ /* 0x000fe60000100a00 */
[----:B0-----:R-:W2:Y:S01]  /*7d2e0*/  LDL.LU.64 R20, [R1+0x50f0] ;  /* 0x0050f00001147983 */ /* 0x001ea20000300a00 */
[----:B------:R-:W3:Y:S02]  /*7d2f0*/  LDL.LU.64 R16, [R1+0x50e8] ;  /* 0x0050e80001107983 */ /* 0x000ee40000300a00 */
[----:B---3--:R-:W-:Y:S01]  /*7d300*/  HMMA.16816.F32 R24, R24, R16, R4 ;  /* 0x000000101818723c */ /* 0x008fe20000001804 */
[----:B------:R-:W3:Y:S06]  /*7d310*/  LDL.LU.64 R4, [R1+0x50e0] ;  /* 0x0050e00001047983 */ /* 0x000eec0000300a00 */
[----:B------:R-:W-:-:S02]  /*7d320*/  IMAD.MOV.U32 R7, RZ, RZ, R16 ;  /* 0x000000ffff077224 */ /* 0x000fc400078e0010 */
[----:B------:R-:W-:Y:S11]  /*7d330*/  IMAD.MOV.U32 R6, RZ, RZ, R17 ;  /* 0x000000ffff067224 */ /* 0x000ff600078e0011 */
[----:B------:R-:W-:Y:S03]  /*7d340*/  @!UPT UIADD3 URZ, URZ, URZ, URZ ;  /* 0x0000003f3f3ff290 */ /* 0x000fe6000fffe03f */
        /* <DEDUP_REMOVED lines=39> */
[----:B------:R-:W-:Y:S01]  /*7d5c0*/  STL.64 [R1+0x4f70], R8 ;  /* 0x004f700801007387 */ /* 0x000fe20000100a00 */
[----:B------:R-:W-:Y:S01]  /*7d5d0*/  STL.64 [R1+0x360], R24 ;  /* 0x0003601801007387 */ /* 0x000fe20000100a00 */
[----:B------:R-:W-:Y:S02]  /*7d5e0*/  STL.64 [R1+0x368], R26 ;  /* 0x0003681a01007387 */ /* 0x000fe40000100a00 */
[----:B------:R-:W0:Y:S04]  /*7d5f0*/  LDSM.16.MT88.4 R24, [R2+0x10280] ;  /* 0x010280000218783b */ /* 0x000e280000004200 */
[----:B---3--:R-:W-:Y:S01]  /*7d600*/  STL.64 [R1+0x4f08], R4 ;  /* 0x004f080401007387 */ /* 0x008fe20000100a00 */
[----:B--2---:R-:W-:Y:S11]  /*7d610*/  HMMA.16816.F32 R20, R16, R4, R20 ;  /* 0x000000041014723c */ /* 0x004ff60000001814 */
[----:B------:R-:W-:Y:S11]  /*7d620*/  @!UPT UIADD3 URZ, URZ, URZ, URZ ;  /* 0x0000003f3f3ff290 */ /* 0x000ff6000fffe03f */
[----:B------:R-:W-:Y:S01]  /*7d630*/  @!UPT UIADD3 URZ, URZ, URZ, URZ ;  /* 0x0000003f3f3ff290 */ /* 0x000fe2000fffe03f */
[----:B------:R-:W-:Y:S01]  /*7d640*/  STL.64 [R1+0x350], R20 ;  /* 0x0003501401007387 */ /* 0x000fe20000100a00 */
[----:B------:R-:W-:Y:S02]  /*7d650*/  STL.64 [R1+0x358], R22 ;  /* 0x0003581601007387 */ /* 0x000fe40000100a00 */
[----:B0-----:R-:W-:Y:S02]  /*7d660*/  STL.64 [R1+0x4e80], R26 ;  /* 0x004e801a01007387 */ /* 0x001fe40000100a00 */
        /* <DEDUP_REMOVED lines=8> */
[----:B------:R-:W4:Y:S02]  /*7d6f0*/  LDL.LU R20, [R1+0x9a0] ;  /* 0x0009a00001147983 */ /* 0x000f240000300800 */
[----:B------:R-:W4:Y:S02]  /*7d700*/  LDL.LU R21, [R1+0x9a4] ;  /* 0x0009a40001157983 */ /* 0x000f240000300800 */
[----:B------:R-:W2:Y:S01]  /*7d710*/  LDL.LU R22, [R1+0x9a8] ;  /* 0x0009a80001167983 */ /* 0x000ea20000300800 */
[----:B------:R-:W2:Y:S01]  /*7d720*/  LDL.LU R23, [R1+0x9ac] ;  /* 0x0009ac0001177983 */ /* 0x000ea20000300800 */
[----:B------:R-:W-:-:S02]  /*7d730*/  IMAD.MOV.U32 R8, RZ, RZ, R10 ;  /* 0x000000ffff087224 */ /* 0x000fc400078e000a */
[----:B------:R-:W-:Y:S01]  /*7d740*/  IMAD.MOV.U32 R9, RZ, RZ, R3 ;  /* 0x000000ffff097224 */ /* 0x000fe200078e0003 */
[----:B--2---:R-:W-:Y:S01]  /*7d750*/  STL.64 [R1+0x4f88], R22 ;  /* 0x004f881601007387 */ /* 0x004fe20000100a00 */
[----:B----4-:R1:W-:Y:S02]  /*7d760*/  STL.64 [R1+0x4f80], R20 ;  /* 0x004f801401007387 */ /* 0x0103e40000100a00 */
[----:B------:R-:W2:Y:S02]  /*7d770*/  LDL.LU R10, [R1+0x506c] ;  /* 0x00506c00010a7983 */ /* 0x000ea40000300800 */
[----:B------:R-:W4:Y:S01]  /*7d780*/  LDL.LU R3, [R1+0x5068] ;  /* 0x0050680001037983 */ /* 0x000f220000300800 */
[----:B------:R-:W-:Y:S01]  /*7d790*/  STL.64 [R1+0x4f90], R8 ;  /* 0x004f900801007387 */ /* 0x000fe20000100a00 */
[----:B0-----:R-:W2:Y:S02]  /*7d7a0*/  LDL.LU R24, [R1+0x9b0] ;  /* 0x0009b00001187983 */ /* 0x001ea40000300800 */
[----:B------:R-:W2:Y:S02]  /*7d7b0*/  LDL.LU R25, [R1+0x9b4] ;  /* 0x0009b40001197983 */ /* 0x000ea40000300800 */
[----:B------:R-:W2:Y:S01]  /*7d7c0*/  LDL.LU R26, [R1+0x9b8] ;  /* 0x0009b800011a7983 */ /* 0x000ea20000300800 */
[----:B------:R-:W2:Y:S01]  /*7d7d0*/  LDL.LU R27, [R1+0x9bc] ;  /* 0x0009bc00011b7983 */ /* 0x000ea20000300800 */
[----:B-1----:R-:W-:-:S02]  /*7d7e0*/  IMAD.MOV.U32 R20, RZ, RZ, R29 ;  /* 0x000000ffff147224 */ /* 0x002fc400078e001d */
[----:B------:R-:W-:Y:S01]  /*7d7f0*/  IMAD.MOV.U32 R21, RZ, RZ, R0 ;  /* 0x000000ffff157224 */ /* 0x000fe200078e0000 */
[----:B--2---:R-:W-:Y:S01]  /*7d800*/  STL.64 [R1+0x4fa0], R26 ;  /* 0x004fa01a01007387 */ /* 0x004fe20000100a00 */
[----:B------:R0:W-:Y:S02]  /*7d810*/  STL.64 [R1+0x4f98], R24 ;  /* 0x004f981801007387 */ /* 0x0001e40000100a00 */
[----:B------:R-:W2:Y:S02]  /*7d820*/  LDL.LU R29, [R1+0x5064] ;  /* 0x00506400011d7983 */ /* 0x000ea40000300800 */
[----:B------:R-:W2:Y:S01]  /*7d830*/  LDL.LU R0, [R1+0x5060] ;  /* 0x0050600001007983 */ /* 0x000ea20000300800 */
[----:B------:R1:W-:Y:S01]  /*7d840*/  STL.64 [R1+0x4fa8], R20 ;  /* 0x004fa81401007387 */ /* 0x0003e20000100a00 */
[----:B0-----:R-:W-:Y:S02]  /*7d850*/  IMAD.MOV.U32 R24, RZ, RZ, R15 ;  /* 0x000000ffff187224 */ /* 0x001fe400078e000f */
        /* <DEDUP_REMOVED lines=33> */
[----:B------:R-:W-:Y:S02]  /*7da70*/  STL.64 [R1+0x4fe8], R20 ;  /* 0x004fe81401007387 */ /* 0x000fe40000100a00 */
[----:B------:R-:W2:Y:S02]  /*7da80*/  LDL.LU R0, [R1+0x5044] ;  /* 0x0050440001007983 */ /* 0x000ea40000300800 */
[----:B------:R-:W2:Y:S01]  /*7da90*/  LDL.LU R29, [R1+0x5040] ;  /* 0x00504000011d7983 */ /* 0x000ea20000300800 */
[----:B------:R0:W-:Y:S02]  /*7daa0*/  STL.64 [R1+0x4ff8], R24 ;  /* 0x004ff81801007387 */ /* 0x0001e40000100a00 */
[----:B0-----:R-:W-:Y:S02]  /*7dab0*/  IMAD.MOV.U32 R24, RZ, RZ, R28 ;  /* 0x000000ffff187224 */ /* 0x001fe400078e001c */
[----:B------:R-:W-:-:S05]  /*7dac0*/  IMAD.MOV.U32 R25, RZ, RZ, R15 ;  /* 0x000000ffff197224 */ /* 0x000fca00078e000f */
[----:B------:R0:W-:Y:S01]  /*7dad0*/  STL.64 [R1+0x5010], R24 ;  /* 0x0050101801007387 */ /* 0x0001e20000100a00 */
[----:B------:R-:W2:Y:S02]  /*7dae0*/  LDL.LU R20, [R1+0x900] ;  /* 0x0009000001147983 */ /* 0x000ea40000300800 */
[----:B------:R-:W2:Y:S02]  /*7daf0*/  LDL.LU R21, [R1+0x904] ;  /* 0x0009040001157983 */ /* 0x000ea40000300800 */
[----:B------:R-:W2:Y:S01]  /*7db00*/  LDL.LU R22, [R1+0x908] ;  /* 0x0009080001167983 */ /* 0x000ea20000300800 */
[----:B------:R-:W2:Y:S01]  /*7db10*/  LDL.LU R23, [R1+0x90c] ;  /* 0x00090c0001177983 */ /* 0x000ea20000300800 */
        /* <DEDUP_REMOVED lines=26> */
[----:B------:R-:W2:Y:S04]  /*7dcc0*/  LDL.64 R12, [R1] ;  /* 0x00000000010c7983 */ /* 0x000ea80000100a00 */
[----:B--2---:R0:W-:Y:S04]  /*7dcd0*/  STL.64 [R1+0x4f38], R12 ;  /* 0x004f380c01007387 */ /* 0x0041e80000100a00 */
[----:B0-----:R-:W2:Y:S04]  /*7dce0*/  LDL.64 R12, [R1+0x10] ;  /* 0x00001000010c7983 */ /* 0x001ea80000100a00 */
[----:B--2---:R0:W-:Y:S04]  /*7dcf0*/  STL.64 [R1+0x4f40], R12 ;  /* 0x004f400c01007387 */ /* 0x0041e80000100a00 */
        /* <DEDUP_REMOVED lines=10> */
[----:B------:R-:W-:-:S07]  /*7dda0*/  IMAD.MOV.U32 R25, RZ, RZ, R3 ;  /* 0x000000ffff197224 */ /* 0x000fce00078e0003 */
        /* <DEDUP_REMOVED lines=9> */
[----:B0-----:R-:W2:Y:S01]  /*7de40*/  LDL.64 R4, [R1+0x20] ;  /* 0x0000200001047983 */ /* 0x001ea20000100a00 */
[----:B------:R-:W3:Y:S02]  /*7de50*/  LDL.LU.64 R22, [R1+0x5038] ;  /* 0x0050380001167983 */ /* 0x000ee40000300a00 */
[----:B------:R-:W3:Y:S04]  /*7de60*/  LDL.LU.64 R20, [R1+0x5030] ;  /* 0x0050300001147983 */ /* 0x000ee80000300a00 */
        /* <DEDUP_REMOVED lines=46> */
[----:B------:R-:W3:Y:S11]  /*7e150*/  LDL.LU.64 R8, [R1+0x4f90] ;  /* 0x004f900001087983 */ /* 0x000ef60000300a00 */
[----:B------:R-:W-:Y:S10]  /*7e160*/  @!UPT UIADD3 URZ, URZ, URZ, URZ ;  /* 0x0000003f3f3ff290 */ /* 0x000ff4000fffe03f */
        /* <DEDUP_REMOVED lines=9> */
[----:B0-----:R-:W3:Y:S01]  /*7e200*/  LDL.LU.64 R8, [R1+0x4f70] ;  /* 0x004f700001087983 */ /* 0x001ee20000300a00 */
[----:B----4-:R-:W-:Y:S03]  /*7e210*/  HMMA.16816.F32 R16, R16, R24, R20 ;  /* 0x000000181010723c */ /* 0x010fe60000001814 */
[----:B------:R-:W4:Y:S01]  /*7e220*/  LDL.LU.64 R22, [R1+0x4f68] ;  /* 0x004f680001167983 */ /* 0x000f220000300a00 */
[----:B------:R-:W4:Y:S02]  /*7e230*/  LDL.LU.64 R20, [R1+0x4f60] ;  /* 0x004f600001147983 */ /* 0x000f240000300a00 */
[----:B--2---:R-:W-:-:S02]  /*7e240*/  IMAD.MOV.U32 R11, RZ, RZ, R4 ;  /* 0x000000ffff0b7224 */ /* 0x004fc400078e0004 */
[----:B------:R-:W-:Y:S11]  /*7e250*/  IMAD.MOV.U32 R10, RZ, RZ, R5 ;  /* 0x000000ffff0a7224 */ /* 0x000ff600078e0005 */
[----:B------:R-:W-:Y:S04]  /*7e260*/  @!UPT UIADD3 URZ, URZ, URZ, URZ ;  /* 0x0000003f3f3ff290 */ /* 0x000fe8000fffe03f */
[----:B------:R0:W-:Y:S01]  /*7e270*/  STL.64 [R1+0x2c0], R16 ;  /* 0x0002c01001007387 */ /* 0x0001e20000100a00 */
[----:B------:R1:W-:Y:S02]  /*7e280*/  STL.64 [R1+0x2c8], R18 ;  /* 0x0002c81201007387 */ /* 0x0003e40000100a00 */
[----:B0-----:R-:W-:Y:S02]  /*7e290*/  IMAD.MOV.U32 R16, RZ, RZ, R29 ;  /* 0x000000ffff107224 */ /* 0x001fe400078e001d */
[----:B------:R-:W-:Y:S01]  /*7e2a0*/  IMAD.MOV.U32 R17, RZ, RZ, R0 ;  /* 0x000000ffff117224 */ /* 0x000fe200078e0000 */
[----:B------:R-:W2:Y:S01]  /*7e2b0*/  LDL.LU R29, [R1+0x4f5c] ;  /* 0x004f5c00011d7983 */ /* 0x000ea20000300800 */
[----:B------:R-:W2:Y:S02]  /*7e2c0*/  LDL.LU R0, [R1+0x4f58] ;  /* 0x004f580001007983 */ /* 0x000ea40000300800 */
[----:B-1----:R-:W3:Y:S02]  /*7e2d0*/  LDL.LU R18, [R1+0xb88] ;  /* 0x000b880001127983 */ /* 0x002ee40000300800 */
[----:B------:R-:W3:Y:S01]  /*7e2e0*/  LDL.LU R19, [R1+0xb8c] ;  /* 0x000b8c0001137983 */ /* 0x000ee20000300800 */
[----:B------:R0:W-:Y:S04]  /*7e2f0*/  STL.64 [R1+0x4e90], R24 ;  /* 0x004e901801007387 */ /* 0x0001e80000100a00 */
[----:B0-----:R-:W3:Y:S01]  /*7e300*/  LDL.LU R24, [R1+0xab0] ;  /* 0x000ab00001187983 */ /* 0x001ee20000300800 */
[----:B------:R-:W3:Y:S02]  /*7e310*/  LDL.LU R25, [R1+0xab4] ;  /* 0x000ab40001197983 */ /* 0x000ee40000300800 */
[----:B------:R-:W3:Y:S01]  /*7e320*/  LDL.LU.64 R6, [R1+0x4f50] ;  /* 0x004f500001067983 */ /* 0x000ee20000300a00 */
[----:B----4-:R-:W-:Y:S01]  /*7e330*/  HMMA.16816.F32 R12, R20, R4, R12 ;  /* 0x00000004140c723c */ /* 0x010fe2000000180c */
[----:B------:R-:W4:Y:S11]  /*7e340*/  LDL.LU.64 R4, [R1+0x4f48] ;  /* 0x004f480001047983 */ /* 0x000f360000300a00 */
[----:B------:R-:W-:Y:S11]  /*7e350*/  @!UPT UIADD3 URZ, URZ, URZ, URZ ;  /* 0x0000003f3f3ff290 */ /* 0x000ff6000fffe03f */
[----:B------:R0:W-:Y:S04]  /*7e360*/  STL.64 [R1+0x2b0], R12 ;  /* 0x0002b00c01007387 */ /* 0x0001e80000100a00 */
[----:B0-----:R-:W3:Y:S01]  /*7e370*/  LDL.LU.64 R12, [R1+0x4f40] ;  /* 0x004f4000010c7983 */ /* 0x001ee20000300a00 */
[----:B--2---:R-:W-:Y:S02]  /*7e380*/  IMAD.MOV.U32 R26, RZ, RZ, R29 ;  /* 0x000000ffff1a7224 */ /* 0x004fe400078e001d */
[----:B------:R-:W-:Y:S02]  /*7e390*/  IMAD.MOV.U32 R27, RZ, RZ, R0 ;  /* 0x000000ffff1b7224 */ /* 0x000fe400078e0000 */
[----:B------:R-:W-:Y:S02]  /*7e3a0*/  IMAD.MOV.U32 R29, RZ, RZ, R14 ;  /* 0x000000ffff1d7224 */ /* 0x000fe400078e000e */
[----:B------:R-:W-:-:S03]  /*7e3b0*/  IMAD.MOV.U32 R0, RZ, RZ, R15 ;  /* 0x000000ffff007224 */ /* 0x000fc600078e000f */
        /* <DEDUP_REMOVED lines=9> */
[----:B------:R-:W4:Y:S02]  /*7e450*/  LDL.LU.64 R12, [R1+0x4f38] ;  /* 0x004f3800010c7983 */ /* 0x000f240000300a00 */
[C---:B----4-:R-:W-:Y:S01]  /*7e460*/  HMMA.16816.F32 R4, R20.reuse, R12, R4 ;  /* 0x0000000c1404723c */ /* 0x050fe20000001804 */
[----:B------:R-:W-:Y:S11]  /*7e470*/  IMAD.MOV.U32 R3, RZ, RZ, R13 ;  /* 0x000000ffff037224 */ /* 0x000ff600078e000d */
[----:B------:R-:W-:Y:S11]  /*7e480*/  @!UPT UIADD3 URZ, URZ, URZ, URZ ;  /* 0x0000003f3f3ff290 */ /* 0x000ff6000fffe03f */
        /* <DEDUP_REMOVED lines=13> */
[----:B0-----:R-:W3:Y:S01]  /*7e560*/  LDL.64 R12, [R1+0x30] ;  /* 0x00003000010c7983 */ /* 0x001ee20000100a00 */
[C---:B--2---:R-:W-:Y:S11]  /*7e570*/  HMMA.16816.F32 R4, R20.reuse, R8, R4 ;  /* 0x000000081404723c */ /* 0x044ff60000001804 */
[----:B------:R-:W-:Y:S11]  /*7e580*/  @!UPT UIADD3 URZ, URZ, URZ, URZ ;  /* 0x0000003f3f3ff290 */ /* 0x000ff6000fffe03f */
[----:B------:R-:W-:Y:S01]  /*7e590*/  @!UPT UIADD3 URZ, URZ, URZ, URZ ;  /* 0x0000003f3f3ff290 */ /* 0x000fe2000fffe03f */
[----:B------:R-:W-:Y:S01]  /*7e5a0*/  STL.64 [R1+0x278], R6 ;  /* 0x0002780601007387 */ /* 0x000fe20000100a00 */
[----:B------:R-:W-:Y:S02]  /*7e5b0*/  IMAD.MOV.U32 R29, RZ, RZ, R4 ;  /* 0x000000ffff1d7224 */ /* 0x000fe400078e0004 */
[----:B------:R-:W-:Y:S02]  /*7e5c0*/  IMAD.MOV.U32 R0, RZ, RZ, R5 ;  /* 0x000000ffff007224 */ /* 0x000fe400078e0005 */
[----:B------:R-:W2:Y:S01]  /*7e5d0*/  LDL.LU.64 R4, [R1+0x4f08] ;  /* 0x004f080001047983 */ /* 0x000ea20000300a00 */
[----:B------:R0:W-:Y:S02]  /*7e5e0*/  STL.64 [R1+0x4ea8], R8 ;  /* 0x004ea80801007387 */ /* 0x0001e40000100a00 */
[----:B------:R1:W-:Y:S01]  /*7e5f0*/  STL.64 [R1+0x4ee0], R10 ;  /* 0x004ee00a01007387 */ /* 0x0003e20000100a00 */
[----:B0-----:R-:W3:Y:S01]  /*7e600*/  LDL.LU R8, [R1+0xbb0] ;  /* 0x000bb00001087983 */ /* 0x001ee20000300800 */
[----:B------:R-:W3:Y:S02]  /*7e610*/  LDL.LU R9, [R1+0xbb4] ;  /* 0x000bb40001097983 */ /* 0x000ee40000300800 */
[----:B-1----:R-:W3:Y:S02]  /*7e620*/  LDL.LU R10, [R1+0xbb8] ;  /* 0x000bb800010a7983 */ /* 0x002ee40000300800 */
[----:B------:R-:W3:Y:S01]  /*7e630*/  LDL.LU R11, [R1+0xbbc] ;  /* 0x000bbc00010b7983 */ /* 0x000ee20000300800 */
[----:B------:R-:W-:Y:S01]  /*7e640*/  STL [R1+0x4048], R0 ;  /* 0x0040480001007387 */ /* 0x000fe20000100800 */
[----:B------:R-:W-:Y:S01]  /*7e650*/  STL [R1+0x3d60], R29 ;  /* 0x003d601d01007387 */ /* 0x000fe20000100800 */
[C---:B--2---:R-:W-:Y:S11]  /*7e660*/  HMMA.16816.F32 R16, R20.reuse, R4, R16 ;  /* 0x000000041410723c */ /* 0x044ff60000001810 */
[----:B------:R-:W-:Y:S11]  /*7e670*/  @!UPT UIADD3 URZ, URZ, URZ, URZ ;  /* 0x0000003f3f3ff290 */ /* 0x000ff6000fffe03f */
[----:B------:R-:W-:Y:S01]  /*7e680*/  @!UPT UIADD3 URZ, URZ, URZ, URZ ;  /* 0x0000003f3f3ff290 */ /* 0x000fe2000fffe03f */
[----:B------:R-:W-:Y:S01]  /*7e690*/  STL.64 [R1+0x260], R16 ;  /* 0x0002601001007387 */ /* 0x000fe20000100a00 */
[----:B------:R-:W-:Y:S02]  /*7e6a0*/  STL.64 [R1+0x268], R18 ;  /* 0x0002681201007387 */ /* 0x000fe40000100a00 */
[----:B------:R-:W0:Y:S01]  /*7e6b0*/  LDSM.16.MT88.4 R16, [R2+0x10300] ;  /* 0x010300000210783b */ /* 0x000e220000004200 */
[----:B---3--:R-:W-:Y:S01]  /*7e6c0*/  HMMA.16816.F32 R8, R20, R12, R8 ;  /* 0x0000000c1408723c */ /* 0x008fe20000001808 */
[----:B------:R-:W-:Y:S04]  /*7e6d0*/  STL [R1+0x4df4], R2 ;  /* 0x004df40201007387 */ /* 0x000fe80000100800 */
[----:B0-----:R-:W-:Y:S01]  /*7e6e0*/  STL.64 [R1+0x4d20], R18 ;  /* 0x004d201201007387 */ /* 0x001fe20000100a00 */
[----:B------:R0:W-:Y:S03]  /*7e6f0*/  STL.64 [R1+0x4d18], R16 ;  /* 0x004d181001007387 */ /* 0x0001e60000100a00 */
[----:B0-----:R-:W2:Y:S11]  /*7e700*/  LDL.64 R16, [R1+0xc0] ;  /* 0x0000c00001107983 */ /* 0x001eb60000100a00 */
[----:B------:R-:W-:Y:S03]  /*7e710*/  @!UPT UIADD3 URZ, URZ, URZ, URZ ;  /* 0x0000003f3f3ff290 */ /* 0x000fe6000fffe03f */
[----:B------:R0:W-:Y:S02]  /*7e720*/  STL.64 [R1+0x250], R8 ;  /* 0x0002500801007387 */ /* 0x0001e40000100a00 */
[----:B------:R1:W-:Y:S01]  /*7e730*/  STL.64 [R1+0x258], R10 ;  /* 0x0002580a01007387 */ /* 0x0003e20000100a00 */
[----:B0-----:R-:W3:Y:S01]  /*7e740*/  LDL.LU R8, [R1+0xc60] ;  /* 0x000c600001087983 */ /* 0x001ee20000300800 */
[----:B------:R-:W3:Y:S02]  /*7e750*/  LDL.LU R9, [R1+0xc64] ;  /* 0x000c640001097983 */ /* 0x000ee40000300800 */
[----:B-1----:R-:W4:Y:S02]  /*7e760*/  LDL.LU R10, [R1+0xc68] ;  /* 0x000c6800010a7983 */ /* 0x002f240000300800 */
[----:B------:R-:W4:Y:S02]  /*7e770*/  LDL.LU R11, [R1+0xc6c] ;  /* 0x000c6c00010b7983 */ /* 0x000f240000300800 */
        /* <DEDUP_REMOVED lines=18> */
[----:B------:R-:W4:Y:S01]  /*7e8a0*/  LDL.64 R24, [R1+0x90] ;  /* 0x0000900001187983 */ /* 0x000f220000100a00 */
[----:B------:R-:W-:Y:S02]  /*7e8b0*/  STL [R1+0x4dfc], R0 ;  /* 0x004dfc0001007387 */ /* 0x000fe40000100800 */
[----:B------:R-:W-:Y:S02]  /*7e8c0*/  STL [R1+0x4df8], R6 ;  /* 0x004df80601007387 */ /* 0x000fe40000100800 */
[----:B--2---:R-:W-:-:S02]  /*7e8d0*/  IMAD.MOV.U32 R28, RZ, RZ, R16 ;  /* 0x000000ffff1c7224 */ /* 0x004fc400078e0010 */
[----:B------:R-:W-:Y:S01]  /*7e8e0*/  IMAD.MOV.U32 R7, RZ, RZ, R17 ;  /* 0x000000ffff077224 */ /* 0x000fe200078e0011 */
[----:B---3--:R-:W-:Y:S11]  /*7e8f0*/  HMMA.16816.F32 R8, R20, R16, R8 ;  /* 0x000000101408723c */ /* 0x008ff60000001808 */
[----:B------:R-:W-:Y:S11]  /*7e900*/  @!UPT UIADD3 URZ, URZ, URZ, URZ ;  /* 0x0000003f3f3ff290 */ /* 0x000ff6000fffe03f */
[----:B------:R-:W-:Y:S01]  /*7e910*/  @!UPT UIADD3 URZ, URZ, URZ, URZ ;  /* 0x0000003f3f3ff290 */ /* 0x000fe2000fffe03f */
[----:B------:R-:W-:Y:S01]  /*7e920*/  STL.64 [R1+0x520], R8 ;  /* 0x0005200801007387 */ /* 0x000fe20000100a00 */
[----:B------:R0:W-:Y:S03]  /*7e930*/  STL.64 [R1+0x528], R10 ;  /* 0x0005280a01007387 */ /* 0x0001e60000100a00 */
[----:B0-----:R-:W2:Y:S01]  /*7e940*/  LDL.LU.64 R10, [R1+0x4f00] ;  /* 0x004f0000010a7983 */ /* 0x001ea20000300a00 */
[----:B------:R-:W2:Y:S02]  /*7e950*/  LDL.LU.64 R8, [R1+0x4ef8] ;  /* 0x004ef80001087983 */ /* 0x000ea40000300a00 */
[----:B------:R-:W3:Y:S02]  /*7e960*/  LDL.LU R16, [R1+0xdd0] ;  /* 0x000dd00001107983 */ /* 0x000ee40000300800 */
[----:B------:R-:W3:Y:S01]  /*7e970*/  LDL.LU R17, [R1+0xdd4] ;  /* 0x000dd40001117983 */ /* 0x000ee20000300800 */
[----:B------:R-:W2:Y:S01]  /*7e980*/  LDL.LU R18, [R1+0xdd8] ;  /* 0x000dd80001127983 */ /* 0x000ea20000300800 */
[----:B------:R-:W2:Y:S03]  /*7e990*/  LDL.LU R19, [R1+0xddc] ;  /* 0x000ddc0001137983 */ /* 0x000ea60000300800 */
[----:B--2---:R-:W-:Y:S01]  /*7e9a0*/  STL.64 [R1+0x4e30], R18 ;  /* 0x004e301201007387 */ /* 0x004fe20000100a00 */
[----:B---3--:R0:W-:Y:S03]  /*7e9b0*/  STL.64 [R1+0x4e28], R16 ;  /* 0x004e281001007387 */ /* 0x0081e60000100a00 */
[----:B0-----:R-:W2:Y:S01]  /*7e9c0*/  LDL R16, [R1] ;  /* 0x0000000001107983 */ /* 0x001ea20000100800 */
[----:B------:R-:W-:-:S05]  /*7e9d0*/  IMAD.MOV.U32 R17, RZ, RZ, R3 ;  /* 0x000000ffff117224 */ /* 0x000fca00078e0003 */
[----:B--2---:R0:W-:Y:S04]  /*7e9e0*/  STL.64 [R1+0x4e48], R16 ;  /* 0x004e481001007387 */ /* 0x0041e80000100a00 */
[----:B0-----:R-:W2:Y:S01]  /*7e9f0*/  LDL.64 R16, [R1+0xb0] ;  /* 0x0000b00001107983 */ /* 0x001ea20000100a00 */
[----:B------:R-:W-:Y:S02]  /*7ea00*/  STL [R1+0x4e04], R7 ;  /* 0x004e040701007387 */ /* 0x000fe40000100800 */
[----:B------:R-:W-:Y:S01]  /*7ea10*/  STL [R1+0x4e00], R28 ;  /* 0x004e001c01007387 */ /* 0x000fe20000100800 */
[----:B--2---:R-:W-:Y:S01]  /*7ea20*/  HMMA.16816.F32 R8, R20, R16, R8 ;  /* 0x000000101408723c */ /* 0x004fe20000001808 */
[----:B------:R-:W-:Y:S02]  /*7ea30*/  IMAD.MOV.U32 R3, RZ, RZ, R16 ;  /* 0x000000ffff037224 */ /* 0x000fe400078e0010 */
[----:B------:R-:W-:-:S04]  /*7ea40*/  IMAD.MOV.U32 R29, RZ, RZ, R17 ;  /* 0x000000ffff1d7224 */ /* 0x000fc800078e0011 */
[----:B------:R-:W-:Y:S02]  /*7ea50*/  IMAD.MOV.U32 R16, RZ, RZ, R27 ;  /* 0x000000ffff107224 */ /* 0x000fe400078e001b */
[----:B------:R-:W-:Y:S11]  /*7ea60*/  IMAD.MOV.U32 R17, RZ, RZ, R26 ;  /* 0x000000ffff117224 */ /* 0x000ff600078e001a */
[----:B------:R-:W-:Y:S03]  /*7ea70*/  @!UPT UIADD3 URZ, URZ, URZ, URZ ;  /* 0x0000003f3f3ff290 */ /* 0x000fe6000fffe03f */
[----:B------:R-:W-:Y:S01]  /*7ea80*/  STL.64 [R1+0x510], R8 ;  /* 0x0005100801007387 */ /* 0x000fe20000100a00 */
[----:B------:R0:W-:Y:S03]  /*7ea90*/  STL.64 [R1+0x518], R10 ;  /* 0x0005180a01007387 */ /* 0x0001e60000100a00 */
[----:B0-----:R-:W2:Y:S01]  /*7eaa0*/  LDL.LU.64 R10, [R1+0x4ef0] ;  /* 0x004ef000010a7983 */ /* 0x001ea20000300a00 */
[----:B------:R-:W2:Y:S02]  /*7eab0*/  LDL.LU.64 R8, [R1+0x4ee8] ;  /* 0x004ee80001087983 */ /* 0x000ea40000300a00 */
[----:B------:R0:W-:Y:S02]  /*7eac0*/  STL.64 [R1+0x4e60], R16 ;  /* 0x004e601001007387 */ /* 0x0001e40000100a00 */
[----:B0-----:R-:W2:Y:S01]  /*7ead0*/  LDL.64 R16, [R1+0xa0] ;  /* 0x0000a00001107983 */ /* 0x001ea20000100a00 */
[----:B------:R-:W-:Y:S02]  /*7eae0*/  STL [R1+0x4e0c], R29 ;  /* 0x004e0c1d01007387 */ /* 0x000fe40000100800 */
[----:B------:R-:W-:Y:S01]  /*7eaf0*/  STL [R1+0x4e08], R3 ;  /* 0x004e080301007387 */ /* 0x000fe20000100800 */
        /* <DEDUP_REMOVED lines=8> */
[----:B----4-:R-:W-:Y:S02]  /*7eb80*/  IMAD.MOV.U32 R28, RZ, RZ, R24 ;  /* 0x000000ffff1c7224 */ /* 0x010fe400078e0018 */
[----:B------:R-:W-:-:S02]  /*7eb90*/  IMAD.MOV.U32 R0, RZ, RZ, R25 ;  /* 0x000000ffff007224 */ /* 0x000fc400078e0019 */
[----:B--2---:R-:W-:Y:S02]  /*7eba0*/  IMAD.MOV.U32 R16, RZ, RZ, R11 ;  /* 0x000000ffff107224 */ /* 0x004fe400078e000b */
[----:B------:R-:W-:Y:S02]  /*7ebb0*/  IMAD.MOV.U32 R17, RZ, RZ, R10 ;  /* 0x000000ffff117224 */ /* 0x000fe400078e000a */
[----:B------:R-:W-:Y:S03]  /*7ebc0*/  HMMA.16816.F32 R8, R20, R24, R12 ;  /* 0x000000181408723c */ /* 0x000fe6000000180c */
[----:B------:R-:W-:Y:S01]  /*7ebd0*/  STL.64 [R1+0x4e88], R16 ;  /* 0x004e881001007387 */ /* 0x000fe20000100a00 */
[----:B------:R-:W-:Y:S02]  /*7ebe0*/  STL [R1+0x4e10], R6 ;  /* 0x004e100601007387 */ /* 0x000fe40000100800 */
[----:B------:R0:W-:Y:S02]  /*7ebf0*/  STL.64 [R1+0x4ed0], R4 ;  /* 0x004ed00401007387 */ /* 0x0001e40000100a00 */
[----:B0-----:R-:W2:Y:S11]  /*7ec00*/  LDL.64 R4, [R1+0x80] ;  /* 0x0000800001047983 */ /* 0x001eb60000100a00 */
[----:B------:R-:W-:Y:S04]  /*7ec10*/  @!UPT UIADD3 URZ, URZ, URZ, URZ ;  /* 0x0000003f3f3ff290 */ /* 0x000fe8000fffe03f */
[----:B------:R-:W-:Y:S01]  /*7ec20*/  STL.64 [R1+0x4f0], R8 ;  /* 0x0004f00801007387 */ /* 0x000fe20000100a00 */
[----:B------:R-:W-:Y:S02]  /*7ec30*/  STL.64 [R1+0x4f8], R10 ;  /* 0x0004f80a01007387 */ /* 0x000fe40000100a00 */
[----:B------:R-:W3:Y:S02]  /*7ec40*/  LDL.64 R24, [R1+0x50] ;  /* 0x0000500001187983 */ /* 0x000ee40000100a00 */
[----:B---3--:R0:W-:Y:S04]  /*7ec50*/  STL.64 [R1+0x4eb8], R24 ;  /* 0x004eb81801007387 */ /* 0x0081e80000100a00 */
[----:B0-----:R-:W3:Y:S04]  /*7ec60*/  LDL.64 R24, [R1+0x70] ;  /* 0x0000700001187983 */ /* 0x001ee80000100a00 */
[----:B---3--:R0:W-:Y:S04]  /*7ec70*/  STL.64 [R1+0x4ed8], R24 ;  /* 0x004ed81801007387 */ /* 0x0081e80000100a00 */
        /* <DEDUP_REMOVED lines=11> */
[----:B------:R-:W4:Y:S02]  /*7ed30*/  LDL.LU R15, [R1+0xd2c] ;  /* 0x000d2c00010f7983 */ /* 0x000f240000300800 */
[----:B--2---:R-:W-:-:S02]  /*7ed40*/  IMAD.MOV.U32 R3, RZ, RZ, R4 ;  /* 0x000000ffff037224 */ /* 0x004fc400078e0004 */
[----:B------:R-:W-:Y:S01]  /*7ed50*/  IMAD.MOV.U32 R7, RZ, RZ, R5 ;  /* 0x000000ffff077224 */ /* 0x000fe200078e0005 */
[C---:B---3--:R-:W-:Y:S01]  /*7ed60*/  HMMA.16816.F32 R24, R20.reuse, R4, R24 ;  /* 0x000000041418723c */ /* 0x048fe20000001818 */
[----:B----4-:R-:W-:Y:S01]  /*7ed70*/  STL.64 [R1+0x4ec8], R14 ;  /* 0x004ec80e01007387 */ /* 0x010fe20000100a00 */
[----:B------:R0:W-:Y:S03]  /*7ed80*/  STL.64 [R1+0x4ec0], R12 ;  /* 0x004ec00c01007387 */ /* 0x0001e60000100a00 */
        /* <DEDUP_REMOVED lines=10> */
[----:B------:R-:W4:Y:S02]  /*7ee30*/  LDL.LU R19, [R1+0xd5c] ;  /* 0x000d5c0001137983 */ /* 0x000f240000300800 */
[----:B------:R0:W-:Y:S01]  /*7ee40*/  STL.64 [R1+0x4e0], R24 ;  /* 0x0004e01801007387 */ /* 0x0001e20000100a00 */
[----:B------:R-:W-:Y:S03]  /*7ee50*/  STL.64 [R1+0x4e8], R26 ;  /* 0x0004e81a01007387 */ /* 0x000fe60000100a00 */
[----:B0-----:R-:W2:Y:S01]  /*7ee60*/  LDL.LU.64 R24, [R1+0x4ed8] ;  /* 0x004ed80001187983 */ /* 0x001ea20000300a00 */
        /* <DEDUP_REMOVED lines=10> */
[----:B------:R-:W-:Y:S01]  /*7ef10*/  STL.64 [R1+0x4e40], R6 ;  /* 0x004e400601007387 */ /* 0x000fe20000100a00 */
        /* <DEDUP_REMOVED lines=11> */
[C---:B------:R-:W-:Y:S08]  /*7efd0*/  HMMA.16816.F32 R12, R20.reuse, R8, R12 ;  /* 0x00000008140c723c */ /* 0x040ff0000000180c */
        /* <DEDUP_REMOVED lines=13> */
[----:B------:R-:W4:Y:S02]  /*7f0b0*/  LDL.LU.64 R8, [R1+0x4ea8] ;  /* 0x004ea80001087983 */ /* 0x000f240000300a00 */
[----:B------:R-:W-:Y:S01]  /*7f0c0*/  STL.64 [R1+0x4b0], R16 ;  /* 0x0004b01001007387 */ /* 0x000fe20000100a00 */
[----:B------:R0:W-:Y:S01]  /*7f0d0*/  STL.64 [R1+0x4b8], R18 ;  /* 0x0004b81201007387 */ /* 0x0001e20000100a00 */
[----:B------:R-:W-:-:S03]  /*7f0e0*/  IMAD.MOV.U32 R15, RZ, RZ, R25 ;  /* 0x000000ffff0f7224 */ /* 0x000fc600078e0019 */
        /* <DEDUP_REMOVED lines=43> */
[----:B-1----:R-:W2:Y:S02]  /*7f3a0*/  LDL.LU R18, [R1+0xf48] ;  /* 0x000f480001127983 */ /* 0x002ea40000300800 */
[----:B------:R-:W2:Y:S02]  /*7f3b0*/  LDL.LU R19, [R1+0xf4c] ;  /* 0x000f4c0001137983 */ /* 0x000ea40000300800 */
[----:B--2---:R-:W-:Y:S01]  /*7f3c0*/  STL.64 [R1+0x4d30], R18 ;  /* 0x004d301201007387 */ /* 0x004fe20000100a00 */
[----:B---3--:R0:W-:Y:S02]  /*7f3d0*/  STL.64 [R1+0x4d28], R16 ;  /* 0x004d281001007387 */ /* 0x0081e40000100a00 */
[----:B0-----:R-:W-:-:S02]  /*7f3e0*/  IMAD.MOV.U32 R16, RZ, RZ, R11 ;  /* 0x000000ffff107224 */ /* 0x001fc400078e000b */
[----:B------:R-:W-:Y:S01]  /*7f3f0*/  IMAD.MOV.U32 R17, RZ, RZ, R15 ;  /* 0x000000ffff117224 */ /* 0x000fe200078e000f */
[----:B------:R-:W2:Y:S01]  /*7f400*/  LDL.LU R11, [R1+0x4e20] ;  /* 0x004e2000010b7983 */ /* 0x000ea20000300800 */
[----:B------:R-:W3:Y:S03]  /*7f410*/  LDL.LU R15, [R1+0x4e1c] ;  /* 0x004e1c00010f7983 */ /* 0x000ee60000300800 */
[----:B------:R0:W-:Y:S02]  /*7f420*/  STL.64 [R1+0x4d40], R16 ;  /* 0x004d401001007387 */ /* 0x0001e40000100a00 */
[----:B0-----:R-:W-:Y:S02]  /*7f430*/  IMAD.MOV.U32 R16, RZ, RZ, R14 ;  /* 0x000000ffff107224 */ /* 0x001fe400078e000e */
[----:B------:R-:W-:Y:S01]  /*7f440*/  IMAD.MOV.U32 R17, RZ, RZ, R10 ;  /* 0x000000ffff117224 */ /* 0x000fe200078e000a */
[----:B------:R-:W3:Y:S01]  /*7f450*/  LDL.LU R14, [R1+0x4e18] ;  /* 0x004e1800010e7983 */ /* 0x000ee20000300800 */
[----:B------:R-:W2:Y:S03]  /*7f460*/  LDL.LU R10, [R1+0x4e14] ;  /* 0x004e1400010a7983 */ /* 0x000ea60000300800 */
[----:B------:R0:W-:Y:S04]  /*7f470*/  STL.64 [R1+0x4d58], R16 ;  /* 0x004d581001007387 */ /* 0x0001e80000100a00 */
[----:B0-----:R-:W4:Y:S01]  /*7f480*/  LDL.LU R16, [R1+0xdf0] ;  /* 0x000df00001107983 */ /* 0x001f220000300800 */
[----:B------:R-:W4:Y:S02]  /*7f490*/  LDL.LU R17, [R1+0xdf4] ;  /* 0x000df40001117983 */ /* 0x000f240000300800 */
[----:B------:R-:W4:Y:S02]  /*7f4a0*/  LDL.LU R18, [R1+0xdf8] ;  /* 0x000df80001127983 */ /* 0x000f240000300800 */
[----:B------:R-:W4:Y:S01]  /*7f4b0*/  LDL.LU R19, [R1+0xdfc] ;  /* 0x000dfc0001137983 */ /* 0x000f220000300800 */
[----:B---3--:R-:W-:Y:S01]  /*7f4c0*/  STL.64 [R1+0x4d08], R14 ;  /* 0x004d080e01007387 */ /* 0x008fe20000100a00 */
[----:B------:R0:W-:Y:S02]  /*7f4d0*/  STL.64 [R1+0x4d00], R12 ;  /* 0x004d000c01007387 */ /* 0x0001e40000100a00 */
[----:B--2---:R-:W-:Y:S02]  /*7f4e0*/  STL.64 [R1+0x4cf8], R10 ;  /* 0x004cf80a01007387 */ /* 0x004fe40000100a00 */
[----:B----4-:R1:W-:Y:S01]  /*7f4f0*/  STL.64 [R1+0x4cf0], R8 ;  /* 0x004cf00801007387 */ /* 0x0103e20000100a00 */
[C---:B0-----:R-:W-:Y:S08]  /*7f500*/  HMMA.16816.F32 R12, R24.reuse, R8, R16 ;  /* 0x00000008180c723c */ /* 0x041ff00000001810 */
[----:B-1----:R-:W-:Y:S01]  /*7f510*/  HMMA.16816.F32 R8, R24, R4, R20 ;  /* 0x000000041808723c */ /* 0x002fe20000001814 */
[----:B------:R-:W-:-:S02]  /*7f520*/  IMAD.MOV.U32 R16, RZ, RZ, R6 ;  /* 0x000000ffff107224 */ /* 0x000fc400078e0006 */
[----:B------:R-:W-:Y:S11]  /*7f530*/  IMAD.MOV.U32 R17, RZ, RZ, R29 ;  /* 0x000000ffff117224 */ /* 0x000ff600078e001d */
[----:B------:R-:W-:Y:S01]  /*7f540*/  @!UPT UIADD3 URZ, URZ, URZ, URZ ;  /* 0x0000003f3f3ff290 */ /* 0x000fe2000fffe03f */
[----:B------:R0:W-:Y:S01]  /*7f550*/  STL.64 [R1+0x460], R12 ;  /* 0x0004600c01007387 */ /* 0x0001e20000100a00 */
[----:B------:R-:W-:Y:S02]  /*7f560*/  STL.64 [R1+0x468], R14 ;  /* 0x0004680e01007387 */ /* 0x000fe40000100a00 */
[----:B------:R-:W2:Y:S05]  /*7f570*/  LDL.LU R6, [R1+0x4e10] ;  /* 0x004e100001067983 */ /* 0x000eaa0000300800 */
[----:B------:R-:W-:Y:S04]  /*7f580*/  STL.64 [R1+0x450], R8 ;  /* 0x0004500801007387 */ /* 0x000fe80000100a00 */
[----:B------:R-:W-:Y:S01]  /*7f590*/  STL.64 [R1+0x458], R10 ;  /* 0x0004580a01007387 */ /* 0x000fe20000100a00 */
[----:B------:R-:W3:Y:S02]  /*7f5a0*/  LDL.LU R29, [R1+0x4e0c] ;  /* 0x004e0c00011d7983 */ /* 0x000ee40000300800 */
[----:B------:R1:W-:Y:S02]  /*7f5b0*/  STL.64 [R1+0x4d70], R16 ;  /* 0x004d701001007387 */ /* 0x0003e40000100a00 */
[----:B0-----:R-:W-:-:S02]  /*7f5c0*/  IMAD.MOV.U32 R12, RZ, RZ, R3 ;  /* 0x000000ffff0c7224 */ /* 0x001fc400078e0003 */
[----:B------:R-:W-:Y:S01]  /*7f5d0*/  IMAD.MOV.U32 R13, RZ, RZ, R7 ;  /* 0x000000ffff0d7224 */ /* 0x000fe200078e0007 */
[----:B------:R-:W4:Y:S01]  /*7f5e0*/  LDL.LU R3, [R1+0x4e08] ;  /* 0x004e080001037983 */ /* 0x000f220000300800 */
[----:B------:R-:W2:Y:S03]  /*7f5f0*/  LDL.LU R7, [R1+0x4e04] ;  /* 0x004e040001077983 */ /* 0x000ea60000300800 */
[----:B------:R0:W-:Y:S04]  /*7f600*/  STL.64 [R1+0x4d78], R12 ;  /* 0x004d780c01007387 */ /* 0x0001e80000100a00 */
[----:B-1----:R-:W2:Y:S01]  /*7f610*/  LDL.LU R16, [R1+0xee0] ;  /* 0x000ee00001107983 */ /* 0x002ea20000300800 */
        /* <DEDUP_REMOVED lines=26> */
[----:B---3--:R-:W-:Y:S01]  /*7f7c0*/  IMAD.MOV.U32 R13, RZ, RZ, R29 ;  /* 0x000000ffff0d7224 */ /* 0x008fe200078e001d */
[----:B--2---:R-:W0:Y:S04]  /*7f7d0*/  LDSM.16.MT88.4 R20, [R2+0x10380] ;  /* 0x010380000214783b */ /* 0x004e280000004200 */
[----:B------:R-:W-:Y:S01]  /*7f7e0*/  STL.64 [R1+0x4db8], R18 ;  /* 0x004db81201007387 */ /* 0x000fe20000100a00 */
[----:B------:R-:W-:Y:S02]  /*7f7f0*/  STL.64 [R1+0x4db0], R16 ;  /* 0x004db01001007387 */ /* 0x000fe40000100a00 */
[----:B------:R-:W2:Y:S02]  /*7f800*/  LDL.LU R3, [R1+0x4df0] ;  /* 0x004df00001037983 */ /* 0x000ea40000300800 */
[----:B------:R1:W-:Y:S02]  /*7f810*/  STL.64 [R1+0x4dc0], R12 ;  /* 0x004dc00c01007387 */ /* 0x0003e40000100a00 */
[----:B-1----:R-:W-:-:S02]  /*7f820*/  IMAD.MOV.U32 R12, RZ, RZ, R28 ;  /* 0x000000ffff0c7224 */ /* 0x002fc400078e001c */
[----:B------:R-:W-:-:S05]  /*7f830*/  IMAD.MOV.U32 R13, RZ, RZ, R7 ;  /* 0x000000ffff0d7224 */ /* 0x000fca00078e0007 */
[----:B------:R-:W-:Y:S01]  /*7f840*/  STL.64 [R1+0x4dd8], R12 ;  /* 0x004dd80c01007387 */ /* 0x000fe20000100a00 */
[----:B------:R-:W3:Y:S02]  /*7f850*/  LDL.LU R16, [R1+0xe90] ;  /* 0x000e900001107983 */ /* 0x000ee40000300800 */
[----:B------:R-:W3:Y:S02]  /*7f860*/  LDL.LU R17, [R1+0xe94] ;  /* 0x000e940001117983 */ /* 0x000ee40000300800 */
[----:B------:R-:W4:Y:S01]  /*7f870*/  LDL.LU R18, [R1+0xe98] ;  /* 0x000e980001127983 */ /* 0x000f220000300800 */
[----:B------:R-:W4:Y:S04]  /*7f880*/  LDL.LU R19, [R1+0xe9c] ;  /* 0x000e9c0001137983 */ /* 0x000f280000300800 */
[----:B----4-:R-:W-:Y:S01]  /*7f890*/  STL.64 [R1+0x4dd0], R18 ;  /* 0x004dd01201007387 */ /* 0x010fe20000100a00 */
[----:B---3--:R1:W-:Y:S03]  /*7f8a0*/  STL.64 [R1+0x4dc8], R16 ;  /* 0x004dc81001007387 */ /* 0x0083e60000100a00 */
        /* <DEDUP_REMOVED lines=10> */
[----:B------:R-:W4:Y:S04]  /*7f950*/  LDL.LU.64 R8, [R1+0x20] ;  /* 0x0000200001087983 */ /* 0x000f280000300a00 */
        /* <DEDUP_REMOVED lines=9> */
[----:B-1----:R-:W2:Y:S01]  /*7f9f0*/  LDL.LU R8, [R1+0xf20] ;  /* 0x000f200001087983 */ /* 0x002ea20000300800 */
[----:B------:R-:W2:Y:S02]  /*7fa00*/  LDL.LU R9, [R1+0xf24] ;  /* 0x000f240001097983 */ /* 0x000ea40000300800 */
[----:B------:R-:W4:Y:S02]  /*7fa10*/  LDL.LU R10, [R1+0xf28] ;  /* 0x000f2800010a7983 */ /* 0x000f240000300800 */
[----:B------:R-:W4:Y:S01]  /*7fa20*/  LDL.LU R11, [R1+0xf2c] ;  /* 0x000f2c00010b7983 */ /* 0x000f220000300800 */
[C---:B---3--:R-:W-:Y:S01]  /*7fa30*/  HMMA.16816.F32 R12, R24.reuse, R12, R16 ;  /* 0x0000000c180c723c */ /* 0x048fe20000001810 */
[----:B----4-:R-:W-:Y:S01]  /*7fa40*/  STL.64 [R1+0x4d68], R10 ;  /* 0x004d680a01007387 */ /* 0x010fe20000100a00 */
[----:B--2---:R1:W-:Y:S03]  /*7fa50*/  STL.64 [R1+0x4d60], R8 ;  /* 0x004d600801007387 */ /* 0x0043e60000100a00 */
[----:B-1----:R-:W2:Y:S01]  /*7fa60*/  LDL.LU R8, [R1+0xf00] ;  /* 0x000f000001087983 */ /* 0x002ea20000300800 */
[----:B------:R-:W2:Y:S02]  /*7fa70*/  LDL.LU R9, [R1+0xf04] ;  /* 0x000f040001097983 */ /* 0x000ea40000300800 */
[----:B------:R-:W2:Y:S02]  /*7fa80*/  LDL.LU R10, [R1+0xf08] ;  /* 0x000f0800010a7983 */ /* 0x000ea40000300800 */
[----:B------:R-:W2:Y:S01]  /*7fa90*/  LDL.LU R11, [R1+0xf0c] ;  /* 0x000f0c00010b7983 */ /* 0x000ea20000300800 */
[----:B------:R1:W-:Y:S04]  /*7faa0*/  STL.64 [R1+0x4d10], R4 ;  /* 0x004d100401007387 */ /* 0x0003e80000100a00 */
[----:B-1----:R-:W3:Y:S01]  /*7fab0*/  LDL.LU R4, [R1+0xf90] ;  /* 0x000f900001047983 */ /* 0x002ee20000300800 */
[----:B------:R-:W3:Y:S02]  /*7fac0*/  LDL.LU R5, [R1+0xf94] ;  /* 0x000f940001057983 */ /* 0x000ee40000300800 */
[----:B------:R-:W3:Y:S02]  /*7fad0*/  LDL.LU R6, [R1+0xf98] ;  /* 0x000f980001067983 */ /* 0x000ee40000300800 */
[----:B------:R-:W3:Y:S01]  /*7fae0*/  LDL.LU R7, [R1+0xf9c] ;  /* 0x000f9c0001077983 */ /* 0x000ee20000300800 */
[----:B0-----:R-:W-:Y:S01]  /*7faf0*/  STL.64 [R1+0x4c30], R22 ;  /* 0x004c301601007387 */ /* 0x001fe20000100a00 */
[----:B------:R0:W-:Y:S03]  /*7fb00*/  STL.64 [R1+0x4c28], R20 ;  /* 0x004c281401007387 */ /* 0x0001e60000100a00 */
[----:B0-----:R-:W4:Y:S01]  /*7fb10*/  LDL.LU.64 R20, [R1+0x40] ;  /* 0x0000400001147983 */ /* 0x001f220000300a00 */
[----:B------:R-:W-:Y:S02]  /*7fb20*/  STL [R1+0x44f0], R2 ;  /* 0x0044f00201007387 */ /* 0x000fe40000100800 */
[----:B------:R-:W2:Y:S02]  /*7fb30*/  LDL.LU.64 R18, [R1+0x4de8] ;  /* 0x004de80001127983 */ /* 0x000ea40000300a00 */
[----:B------:R-:W2:Y:S01]  /*7fb40*/  LDL.LU.64 R16, [R1+0x4de0] ;  /* 0x004de00001107983 */ /* 0x000ea20000300a00 */
        /* <DEDUP_REMOVED lines=33> */
[----:B------:R-:W-:Y:S11]  /*7fd60*/  @!UPT UIADD3 URZ, URZ, URZ, URZ ;  /* 0x0000003f3f3ff290 */ /* 0x000ff6000fffe03f */
[----:B------:R-:W-:Y:S01]  /*7fd70*/  IMAD.MOV.U32 R28, RZ, RZ, R15 ;  /* 0x000000ffff1c7224 */ /* 0x000fe200078e000f */
[----:B------:R0:W-:Y:S01]  /*7fd80*/  STL.64 [R1+0x3f0], R12 ;  /* 0x0003f00c01007387 */ /* 0x0001e20000100a00 */
[----:B------:R-:W-:Y:S03]  /*7fd90*/  STL [R1+0x3f8], R14 ;  /* 0x0003f80e01007387 */ /* 0x000fe60000100800 */
[----:B0-----:R-:W3:Y:S01]  /*7fda0*/  LDL.LU.64 R12, [R1] ;  /* 0x00000000010c7983 */ /* 0x001ee20000300a00 */
[----:B------:R-:W-:Y:S01]  /*7fdb0*/  STL [R1+0x3bb8], R28 ;  /* 0x003bb81c01007387 */ /* 0x000fe20000100800 */
        /* <DEDUP_REMOVED lines=11> */
[----:B------:R0:W-:Y:S01]  /*7fe70*/  STL.64 [R1+0x3d0], R16 ;  /* 0x0003d01001007387 */ /* 0x0001e20000100a00 */
[----:B------:R2:W-:Y:S03]  /*7fe80*/  STL [R1+0x3d8], R18 ;  /* 0x0003d81201007387 */ /* 0x0005e60000100800 */
[----:B0-----:R-:W2:Y:S01]  /*7fe90*/  LDL.LU.64 R16, [R1+0x4d40] ;  /* 0x004d400001107983 */ /* 0x001ea20000300a00 */
[----:B------:R-:W-:-:S05]  /*7fea0*/  IMAD.MOV.U32 R28, RZ, RZ, R19 ;  /* 0x000000ffff1c7224 */ /* 0x000fca00078e0013 */
[----:B------:R-:W-:Y:S01]  /*7feb0*/  STL [R1+0x3bbc], R28 ;  /* 0x003bbc1c01007387 */ /* 0x000fe20000100800 */
[C---:B--2---:R-:W-:Y:S03]  /*7fec0*/  HMMA.16816.F32 R16, R24.reuse, R16, R8 ;  /* 0x000000101810723c */ /* 0x044fe60000001808 */
[----:B------:R-:W2:Y:S11]  /*7fed0*/  LDL.LU.64 R8, [R1+0x4d38] ;  /* 0x004d380001087983 */ /* 0x000eb60000300a00 */
[----:B------:R-:W-:Y:S09]  /*7fee0*/  @!UPT UIADD3 URZ, URZ, URZ, URZ ;  /* 0x0000003f3f3ff290 */ /* 0x000ff2000fffe03f */
[----:B------:R-:W-:Y:S01]  /*7fef0*/  STL.64 [R1+0x3c0], R16 ;  /* 0x0003c01001007387 */ /* 0x000fe20000100a00 */
[----:B------:R0:W-:Y:S03]  /*7ff00*/  STL.64 [R1+0x3c8], R18 ;  /* 0x0003c81201007387 */ /* 0x0001e60000100a00 */
[----:B0-----:R-:W4:Y:S01]  /*7ff10*/  LDL.LU.64 R18, [R1+0x4d30] ;  /* 0x004d300001127983 */ /* 0x001f220000300a00 */
[----:B------:R-:W4:Y:S02]  /*7ff20*/  LDL.LU.64 R16, [R1+0x4d28] ;  /* 0x004d280001107983 */ /* 0x000f240000300a00 */
[----:B----4-:R-:W-:Y:S01]  /*7ff30*/  HMMA.16816.F32 R24, R24, R20, R16 ;  /* 0x000000141818723c */ /* 0x010fe20000001810 */
[----:B------:R-:W4:Y:S01]  /*7ff40*/  LDL.LU.64 R18, [R1+0x4d20] ;  /* 0x004d200001127983 */ /* 0x000f220000300a00 */
[----:B------:R-:W4:Y:S11]  /*7ff50*/  LDL.LU.64 R16, [R1+0x4d18] ;  /* 0x004d180001107983 */ /* 0x000f360000300a00 */
[----:B------:R-:W-:Y:S10]  /*7ff60*/  @!UPT UIADD3 URZ, URZ, URZ, URZ ;  /* 0x0000003f3f3ff290 */ /* 0x000ff4000fffe03f */
[----:B------:R0:W-:Y:S01]  /*7ff70*/  STL.64 [R1+0x230], R24 ;  /* 0x0002301801007387 */ /* 0x0001e20000100a00 */
[----:B------:R1:W-:Y:S03]  /*7ff80*/  STL.64 [R1+0x238], R26 ;  /* 0x0002381a01007387 */ /* 0x0003e60000100a00 */
[----:B0-----:R-:W4:Y:S01]  /*7ff90*/  LDL.LU R24, [R1+0xf70] ;  /* 0x000f700001187983 */ /* 0x001f220000300800 */
[----:B------:R-:W4:Y:S02]  /*7ffa0*/  LDL.LU R25, [R1+0xf74] ;  /* 0x000f740001197983 */ /* 0x000f240000300800 */
[----:B-1----:R-:W4:Y:S02]  /*7ffb0*/  LDL.LU R26, [R1+0xf78] ;  /* 0x000f7800011a7983 */ /* 0x002f240000300800 */
[----:B------:R-:W4:Y:S01]  /*7ffc0*/  LDL.LU R27, [R1+0xf7c] ;  /* 0x000f7c00011b7983 */ /* 0x000f220000300800 */
[----:B------:R0:W-:Y:S01]  /*7ffd0*/  STL.64 [R1+0x4c40], R20 ;  /* 0x004c401401007387 */ /* 0x0001e20000100a00 */
[----:B--2---:R-:W-:-:S02]  /*7ffe0*/  IMAD.MOV.U32 R2, RZ, RZ, R8 ;  /* 0x000000ffff027224 */ /* 0x004fc400078e0008 */
[----:B------:R-:W-:Y:S01]  /*7fff0*/  IMAD.MOV.U32 R0, RZ, RZ, R9 ;  /* 0x000000ffff007224 */ /* 0x000fe200078e0009 */
        /* <DEDUP_REMOVED lines=8> */
[----:B------:R-:W-:Y:S02]  /*80080*/  STL.64 [R1+0x228], R26 ;  /* 0x0002281a01007387 */ /* 0x000fe40000100a00 */
[----:B------:R-:W4:Y:S02]  /*80090*/  LDL.LU R8, [R1+0xfd0] ;  /* 0x000fd00001087983 */ /* 0x000f240000300800 */
[----:B------:R-:W4:Y:S01]  /*800a0*/  LDL.LU R9, [R1+0xfd4] ;  /* 0x000fd40001097983 */ /* 0x000f220000300800 */
[----:B------:R-:W4:Y:S01]  /*800b0*/  LDL.LU R10, [R1+0xfd8] ;  /* 0x000fd800010a7983 */ /* 0x000f220000300800 */
[----:B------:R-:W4:Y:S03]  /*800c0*/  LDL.LU R11, [R1+0xfdc] ;  /* 0x000fdc00010b7983 */ /* 0x000f260000300800 */
[----:B0-----:R-:W2:Y:S04]  /*800d0*/  LDL.LU.64 R24, [R1+0x30] ;  /* 0x0000300001187983 */ /* 0x001ea80000300a00 */
[----:B--2---:R0:W-:Y:S04]  /*800e0*/  STL.64 [R1+0x4cd8], R24 ;  /* 0x004cd81801007387 */ /* 0x0041e80000100a00 */
[----:B0-----:R-:W3:Y:S02]  /*800f0*/  LDL.LU.64 R24, [R1+0x10] ;  /* 0x0000100001187983 */ /* 0x001ee40000300a00 */
[C---:B---3--:R-:W-:Y:S11]  /*80100*/  HMMA.16816.F32 R4, R16.reuse, R24, R4 ;  /* 0x000000181004723c */ /* 0x048ff60000001804 */
[----:B------:R-:W-:Y:S11]  /*80110*/  @!UPT UIADD3 URZ, URZ, URZ, URZ ;  /* 0x0000003f3f3ff290 */ /* 0x000ff6000fffe03f */
[----:B------:R-:W-:Y:S01]  /*80120*/  @!UPT UIADD3 URZ, URZ, URZ, URZ ;  /* 0x0000003f3f3ff290 */ /* 0x000fe2000fffe03f */
[----:B------:R0:W-:Y:S01]  /*80130*/  STL.64 [R1+0x210], R4 ;  /* 0x0002100401007387 */ /* 0x0001e20000100a00 */
[----:B------:R1:W-:Y:S03]  /*80140*/  STL.64 [R1+0x218], R6 ;  /* 0x0002180601007387 */ /* 0x0003e60000100a00 */
[----:B0-----:R-:W2:Y:S01]  /*80150*/  LDL.LU.64 R4, [R1+0x4d10] ;  /* 0x004d100001047983 */ /* 0x001ea20000300a00 */
[----:B------:R-:W-:Y:S01]  /*80160*/  HMMA.16816.F32 R20, R16, R12, R20 ;  /* 0x0000000c1014723c */ /* 0x000fe20000001814 */
[----:B-1----:R-:W-:Y:S02]  /*80170*/  IMAD.MOV.U32 R7, RZ, RZ, R24 ;  /* 0x000000ffff077224 */ /* 0x002fe400078e0018 */
[----:B------:R-:W-:-:S05]  /*80180*/  IMAD.MOV.U32 R6, RZ, RZ, R25 ;  /* 0x000000ffff067224 */ /* 0x000fca00078e0019 */
[----:B------:R-:W-:Y:S04]  /*80190*/  STL.64 [R1+0x4ce8], R6 ;  /* 0x004ce80601007387 */ /* 0x000fe80000100a00 */
[----:B--2---:R0:W-:Y:S04]  /*801a0*/  STL.64 [R1+0x4ce0], R4 ;  /* 0x004ce00401007387 */ /* 0x0041e80000100a00 */
        /* <DEDUP_REMOVED lines=9> */
[----:B------:R-:W-:Y:S02]  /*80240*/  STL.64 [R1+0x208], R22 ;  /* 0x0002081601007387 */ /* 0x000fe40000100a00 */
[----:B------:R-:W2:Y:S02]  /*80250*/  LDL.LU.64 R14, [R1+0x4d08] ;  /* 0x004d0800010e7983 */ /* 0x000ea40000300a00 */
[----:B0-----:R-:W-:-:S02]  /*80260*/  IMAD.MOV.U32 R21, RZ, RZ, R12 ;  /* 0x000000ffff157224 */ /* 0x001fc400078e000c */
[----:B------:R-:W-:Y:S02]  /*80270*/  IMAD.MOV.U32 R20, RZ, RZ, R13 ;  /* 0x000000ffff147224 */ /* 0x000fe400078e000d */
[----:B------:R-:W4:Y:S03]  /*80280*/  LDL.LU.64 R12, [R1+0x4d00] ;  /* 0x004d0000010c7983 */ /* 0x000f260000300a00 */
[----:B------:R0:W-:Y:S02]  /*80290*/  STL.64 [R1+0x4cb0], R20 ;  /* 0x004cb01401007387 */ /* 0x0001e40000100a00 */
[----:B0-----:R-:W2:Y:S01]  /*802a0*/  LDL.LU R20, [R1+0x1090] ;  /* 0x0010900001147983 */ /* 0x001ea20000300800 */
[----:B------:R-:W2:Y:S02]  /*802b0*/  LDL.LU R21, [R1+0x1094] ;  /* 0x0010940001157983 */ /* 0x000ea40000300800 */
[----:B------:R-:W2:Y:S02]  /*802c0*/  LDL.LU R22, [R1+0x1098] ;  /* 0x0010980001167983 */ /* 0x000ea40000300800 */
[----:B------:R-:W2:Y:S02]  /*802d0*/  LDL.LU R23, [R1+0x109c] ;  /* 0x00109c0001177983 */ /* 0x000ea40000300800 */
[----:B--2---:R-:W-:Y:S01]  /*802e0*/  STL.64 [R1+0x4cc0], R22 ;  /* 0x004cc01601007387 */ /* 0x004fe20000100a00 */
[----:B------:R0:W-:Y:S03]  /*802f0*/  STL.64 [R1+0x4cb8], R20 ;  /* 0x004cb81401007387 */ /* 0x0001e60000100a00 */
[----:B0-----:R-:W2:Y:S01]  /*80300*/  LDL.LU.64 R20, [R1+0xc0] ;  /* 0x0000c00001147983 */ /* 0x001ea20000300a00 */
[C---:B----4-:R-:W-:Y:S03]  /*80310*/  HMMA.16816.F32 R8, R16.reuse, R12, R8 ;  /* 0x0000000c1008723c */ /* 0x050fe60000001808 */
[----:B--2---:R0:W-:Y:S04]  /*80320*/  STL.64 [R1+0x4cd0], R20 ;  /* 0x004cd01401007387 */ /* 0x0041e80000100a00 */
[----:B0-----:R-:W2:Y:S01]  /*80330*/  LDL.LU R20, [R1+0x1040] ;  /* 0x0010400001147983 */ /* 0x001ea20000300800 */
[----:B------:R-:W2:Y:S02]  /*80340*/  LDL.LU R21, [R1+0x1044] ;  /* 0x0010440001157983 */ /* 0x000ea40000300800 */
[----:B------:R-:W2:Y:S02]  /*80350*/  LDL.LU R22, [R1+0x1048] ;  /* 0x0010480001167983 */ /* 0x000ea40000300800 */
[----:B------:R-:W2:Y:S11]  /*80360*/  LDL.LU R23, [R1+0x104c] ;  /* 0x00104c0001177983 */ /* 0x000eb60000300800 */
[----:B------:R-:W-:Y:S01]  /*80370*/  STL.64 [R1+0x1f0], R8 ;  /* 0x0001f00801007387 */ /* 0x000fe20000100a00 */
[----:B------:R0:W-:Y:S03]  /*80380*/  STL.64 [R1+0x1f8], R10 ;  /* 0x0001f80a01007387 */ /* 0x0001e60000100a00 */
[----:B0-----:R-:W4:Y:S01]  /*80390*/  LDL.LU.64 R10, [R1+0x4cf8] ;  /* 0x004cf800010a7983 */ /* 0x001f220000300a00 */
[----:B------:R-:W2:Y:S02]  /*803a0*/  LDL.LU.64 R8, [R1+0x4cf0] ;  /* 0x004cf00001087983 */ /* 0x000ea40000300a00 */
[----:B------:R-:W-:Y:S02]  /*803b0*/  STL.64 [R1+0x4be0], R14 ;  /* 0x004be00e01007387 */ /* 0x000fe40000100a00 */
[----:B------:R0:W-:Y:S02]  /*803c0*/  STL.64 [R1+0x4bd8], R12 ;  /* 0x004bd80c01007387 */ /* 0x0001e40000100a00 */
[----:B0-----:R-:W3:Y:S01]  /*803d0*/  LDL.LU.64 R12, [R1+0xa0] ;  /* 0x0000a000010c7983 */ /* 0x001ee20000300a00 */
[C---:B--2---:R-:W-:Y:S03]  /*803e0*/  HMMA.16816.F32 R4, R16.reuse, R8, R4 ;  /* 0x000000081004723c */ /* 0x044fe60000001804 */
[----:B---3--:R0:W-:Y:S04]  /*803f0*/  STL.64 [R1+0x4cc8], R12 ;  /* 0x004cc80c01007387 */ /* 0x0081e80000100a00 */
[----:B0-----:R-:W2:Y:S01]  /*80400*/  LDL.LU R12, [R1+0x1070] ;  /* 0x00107000010c7983 */ /* 0x001ea20000300800 */
[----:B------:R-:W2:Y:S02]  /*80410*/  LDL.LU R13, [R1+0x1074] ;  /* 0x00107400010d7983 */ /* 0x000ea40000300800 */
[----:B------:R-:W2:Y:S02]  /*80420*/  LDL.LU R14, [R1+0x1078] ;  /* 0x00107800010e7983 */ /* 0x000ea40000300800 */
[----:B------:R-:W2:Y:S11]  /*80430*/  LDL.LU R15, [R1+0x107c] ;  /* 0x00107c00010f7983 */ /* 0x000eb60000300800 */
[----:B------:R-:W-:Y:S01]  /*80440*/  STL.64 [R1+0x1e0], R4 ;  /* 0x0001e00401007387 */ /* 0x000fe20000100a00 */
[----:B------:R0:W-:Y:S03]  /*80450*/  STL.64 [R1+0x1e8], R6 ;  /* 0x0001e80601007387 */ /* 0x0001e60000100a00 */
[----:B0-----:R-:W3:Y:S01]  /*80460*/  LDL.LU.64 R6, [R1+0x4ce8] ;  /* 0x004ce80001067983 */ /* 0x001ee20000300a00 */
[----:B------:R-:W2:Y:S02]  /*80470*/  LDL.LU.64 R4, [R1+0x4ce0] ;  /* 0x004ce00001047983 */ /* 0x000ea40000300a00 */
[----:B----4-:R-:W-:Y:S02]  /*80480*/  STL.64 [R1+0x4bd0], R10 ;  /* 0x004bd00a01007387 */ /* 0x010fe40000100a00 */
[----:B------:R0:W-:Y:S02]  /*80490*/  STL.64 [R1+0x4bc8], R8 ;  /* 0x004bc80801007387 */ /* 0x0001e40000100a00 */
[----:B0-----:R-:W4:Y:S01]  /*804a0*/  LDL.LU R8, [R1+0x10b0] ;  /* 0x0010b00001087983 */ /* 0x001f220000300800 */
[----:B------:R-:W4:Y:S02]  /*804b0*/  LDL.LU R9, [R1+0x10b4] ;  /* 0x0010b40001097983 */ /* 0x000f240000300800 */
[----:B------:R-:W4:Y:S02]  /*804c0*/  LDL.LU R10, [R1+0x10b8] ;  /* 0x0010b800010a7983 */ /* 0x000f240000300800 */
[----:B------:R-:W4:Y:S01]  /*804d0*/  LDL.LU R11, [R1+0x10bc] ;  /* 0x0010bc00010b7983 */ /* 0x000f220000300800 */
[C---:B--2---:R-:W-:Y:S11]  /*804e0*/  HMMA.16816.F32 R24, R16.reuse, R4, R24 ;  /* 0x000000041018723c */ /* 0x044ff60000001818 */
[----:B------:R-:W-:Y:S11]  /*804f0*/  @!UPT UIADD3 URZ, URZ, URZ, URZ ;  /* 0x0000003f3f3ff290 */ /* 0x000ff6000fffe03f */
[----:B------:R-:W-:Y:S01]  /*80500*/  @!UPT UIADD3 URZ, URZ, URZ, URZ ;  /* 0x0000003f3f3ff290 */ /* 0x000fe2000fffe03f */
[----:B------:R0:W-:Y:S01]  /*80510*/  STL.64 [R1+0x1d0], R24 ;  /* 0x0001d01801007387 */ /* 0x0001e20000100a00 */
[----:B------:R-:W-:Y:S03]  /*80520*/  STL.64 [R1+0x1d8], R26 ;  /* 0x0001d81a01007387 */ /* 0x000fe60000100a00 */
[----:B0-----:R-:W2:Y:S01]  /*80530*/  LDL.LU.64 R24, [R1+0x4cd8] ;  /* 0x004cd80001187983 */ /* 0x001ea20000300a00 */
[----:B------:R-:W-:Y:S01]  /*80540*/  STL.64 [R1+0x4c48], R4 ;  /* 0x004c480401007387 */ /* 0x000fe20000100a00 */
        /* <DEDUP_REMOVED lines=8> */
[----:B------:R-:W0:Y:S01]  /*805d0*/  LDSM.16.MT88.4 R24, [R3+0x14000] ;  /* 0x014000000318783b */ /* 0x000e220000004200 */
[----:B------:R-:W-:Y:S03]  /*805e0*/  STL [R1+0x4b78], R3 ;  /* 0x004b780301007387 */ /* 0x000fe60000100800 */
[----:B0-----:R-:W-:Y:S01]  /*805f0*/  STL.64 [R1+0x4ac0], R26 ;  /* 0x004ac01a01007387 */ /* 0x001fe20000100a00 */
[----:B------:R0:W-:Y:S03]  /*80600*/  STL.64 [R1+0x4ab8], R24 ;  /* 0x004ab81801007387 */ /* 0x0001e60000100a00 */
[----:B0-----:R-:W3:Y:S01]  /*80610*/  LDL.64 R24, [R1+0xb0] ;  /* 0x0000b00001187983 */ /* 0x001ee20000100a00 */
[----:B--2---:R-:W-:Y:S01]  /*80620*/  HMMA.16816.F32 R12, R16, R20, R12 ;  /* 0x00000014100c723c */ /* 0x004fe2000000180c */
[----:B------:R-:W-:-:S02]  /*80630*/  IMAD.MOV.U32 R29, RZ, RZ, R20 ;  /* 0x000000ffff1d7224 */ /* 0x000fc400078e0014 */
[----:B------:R-:W-:Y:S11]  /*80640*/  IMAD.MOV.U32 R28, RZ, RZ, R21 ;  /* 0x000000ffff1c7224 */ /* 0x000ff600078e0015 */
[----:B------:R-:W-:Y:S09]  /*80650*/  @!UPT UIADD3 URZ, URZ, URZ, URZ ;  /* 0x0000003f3f3ff290 */ /* 0x000ff2000fffe03f */
[----:B------:R0:W-:Y:S01]  /*80660*/  STL.64 [R1+0x1b0], R12 ;  /* 0x0001b00c01007387 */ /* 0x0001e20000100a00 */
[----:B------:R-:W-:Y:S03]  /*80670*/  STL.64 [R1+0x1b8], R14 ;  /* 0x0001b80e01007387 */ /* 0x000fe60000100a00 */
[----:B0-----:R-:W4:Y:S01]  /*80680*/  LDL.LU.64 R12, [R1+0x4cc8] ;  /* 0x004cc800010c7983 */ /* 0x001f220000300a00 */
[----:B------:R-:W2:Y:S02]  /*80690*/  LDL.LU.64 R22, [R1+0x4cc0] ;  /* 0x004cc00001167983 */ /* 0x000ea40000300a00 */
[----:B------:R-:W2:Y:S02]  /*806a0*/  LDL.LU.64 R20, [R1+0x4cb8] ;  /* 0x004cb80001147983 */ /* 0x000ea40000300a00 */
[----:B------:R-:W-:Y:S01]  /*806b0*/  STL [R1+0x4b80], R28 ;  /* 0x004b801c01007387 */ /* 0x000fe20000100800 */
[----:B------:R-:W-:Y:S01]  /*806c0*/  STL [R1+0x4b7c], R29 ;  /* 0x004b7c1d01007387 */ /* 0x000fe20000100800 */
[----:B---3--:R-:W-:Y:S01]  /*806d0*/  IMAD.MOV.U32 R3, RZ, RZ, R25 ;  /* 0x000000ffff037224 */ /* 0x008fe200078e0019 */
[C---:B--2---:R-:W-:Y:S08]  /*806e0*/  HMMA.16816.F32 R20, R16.reuse, R24, R20 ;  /* 0x000000181014723c */ /* 0x044ff00000001814 */
[----:B----4-:R-:W-:Y:S01]  /*806f0*/  HMMA.16816.F32 R8, R16, R12, R8 ;  /* 0x0000000c1008723c */ /* 0x010fe20000001808 */
[----:B------:R-:W-:-:S02]  /*80700*/  IMAD.MOV.U32 R24, RZ, RZ, R5 ;  /* 0x000000ffff187224 */ /* 0x000fc400078e0005 */
[----:B------:R-:W-:Y:S11]  /*80710*/  IMAD.MOV.U32 R25, RZ, RZ, R4 ;  /* 0x000000ffff197224 */ /* 0x000ff600078e0004 */
[----:B------:R-:W-:Y:S01]  /*80720*/  @!UPT UIADD3 URZ, URZ, URZ, URZ ;  /* 0x0000003f3f3ff290 */ /* 0x000fe2000fffe03f */
[----:B------:R0:W-:Y:S01]  /*80730*/  STL.64 [R1+0x1a0], R20 ;  /* 0x0001a01401007387 */ /* 0x0001e20000100a00 */
[----:B------:R-:W-:Y:S03]  /*80740*/  STL.64 [R1+0x1a8], R22 ;  /* 0x0001a81601007387 */ /* 0x000fe60000100a00 */
[----:B0-----:R-:W2:Y:S01]  /*80750*/  LDL.LU.64 R20, [R1+0x4cb0] ;  /* 0x004cb00001147983 */ /* 0x001ea20000300a00 */
[----:B------:R0:W-:Y:S02]  /*80760*/  STL.64 [R1+0x4bb0], R24 ;  /* 0x004bb01801007387 */ /* 0x0001e40000100a00 */
[----:B------:R-:W-:Y:S02]  /*80770*/  STL [R1+0x4b84], R3 ;  /* 0x004b840301007387 */ /* 0x000fe40000100800 */
[----:B------:R1:W-:Y:S01]  /*80780*/  STL.64 [R1+0x190], R8 ;  /* 0x0001900801007387 */ /* 0x0003e20000100a00 */
[----:B------:R3:W-:Y:S04]  /*80790*/  STL.64 [R1+0x198], R10 ;  /* 0x0001980a01007387 */ /* 0x0007e80000100a00 */
[----:B0-----:R-:W4:Y:S01]  /*807a0*/  LDL.LU R24, [R1+0x1160] ;  /* 0x0011600001187983 */ /* 0x001f220000300800 */
[----:B------:R-:W4:Y:S02]  /*807b0*/  LDL.LU R25, [R1+0x1164] ;  /* 0x0011640001197983 */ /* 0x000f240000300800 */
[----:B------:R-:W4:Y:S02]  /*807c0*/  LDL.LU R26, [R1+0x1168] ;  /* 0x00116800011a7983 */ /* 0x000f240000300800 */
[----:B------:R-:W4:Y:S01]  /*807d0*/  LDL.LU R27, [R1+0x116c] ;  /* 0x00116c00011b7983 */ /* 0x000f220000300800 */
[----:B-1----:R-:W4:Y:S01]  /*807e0*/  LDL.LU R8, [R1+0x1180] ;  /* 0x0011800001087983 */ /* 0x002f220000300800 */
[----:B------:R-:W4:Y:S02]  /*807f0*/  LDL.LU R9, [R1+0x1184] ;  /* 0x0011840001097983 */ /* 0x000f240000300800 */
[----:B---3--:R-:W3:Y:S02]  /*80800*/  LDL.LU R10, [R1+0x1188] ;  /* 0x00118800010a7983 */ /* 0x008ee40000300800 */
[----:B------:R-:W3:Y:S02]  /*80810*/  LDL.LU R11, [R1+0x118c] ;  /* 0x00118c00010b7983 */ /* 0x000ee40000300800 */
[----:B------:R-:W-:-:S02]  /*80820*/  IMAD.MOV.U32 R28, RZ, RZ, R12 ;  /* 0x000000ffff1c7224 */ /* 0x000fc400078e000c */
[----:B------:R-:W-:Y:S02]  /*80830*/  IMAD.MOV.U32 R29, RZ, RZ, R13 ;  /* 0x000000ffff1d7224 */ /* 0x000fe400078e000d */
[----:B--2---:R-:W-:Y:S02]  /*80840*/  IMAD.MOV.U32 R12, RZ, RZ, R21 ;  /* 0x000000ffff0c7224 */ /* 0x004fe400078e0015 */
[----:B------:R-:W-:Y:S01]  /*80850*/  IMAD.MOV.U32 R13, RZ, RZ, R20 ;  /* 0x000000ffff0d7224 */ /* 0x000fe200078e0014 */
[----:B---3--:R-:W-:Y:S01]  /*80860*/  STL.64 [R1+0x4bf0], R10 ;  /* 0x004bf00a01007387 */ /* 0x008fe20000100a00 */
[----:B----4-:R0:W-:Y:S03]  /*80870*/  STL.64 [R1+0x4be8], R8 ;  /* 0x004be80801007387 */ /* 0x0101e60000100a00 */
        /* <DEDUP_REMOVED lines=8> */
[----:B--2---:R0:W-:Y:S03]  /*80900*/  STL.64 [R1+0x4c00], R8 ;  /* 0x004c000801007387 */ /* 0x0041e60000100a00 */
[----:B------:R-:W-:Y:S01]  /*80910*/  STL.64 [R1+0x4c10], R12 ;  /* 0x004c100c01007387 */ /* 0x000fe20000100a00 */
[----:B0-----:R-:W2:Y:S01]  /*80920*/  LDL.LU R8, [R1+0x11a0] ;  /* 0x0011a00001087983 */ /* 0x001ea20000300800 */
        /* <DEDUP_REMOVED lines=11> */
[----:B0-----:R-:W2:Y:S04]  /*809e0*/  LDL.LU.64 R4, [R1+0x60] ;  /* 0x0000600001047983 */ /* 0x001ea80000300a00 */
[----:B--2---:R0:W-:Y:S04]  /*809f0*/  STL.64 [R1+0x4c68], R4 ;  /* 0x004c680401007387 */ /* 0x0041e80000100a00 */
[----:B0-----:R-:W2:Y:S04]  /*80a00*/  LDL.64 R4, [R1+0x70] ;  /* 0x0000700001047983 */ /* 0x001ea80000100a00 */
[----:B--2---:R0:W-:Y:S04]  /*80a10*/  STL.64 [R1+0x4c80], R4 ;  /* 0x004c800401007387 */ /* 0x0041e80000100a00 */
[----:B0-----:R-:W2:Y:S04]  /*80a20*/  LDL.LU.64 R4, [R1+0x80] ;  /* 0x0000800001047983 */ /* 0x001ea80000300a00 */
[----:B--2---:R0:W-:Y:S04]  /*80a30*/  STL.64 [R1+0x4c98], R4 ;  /* 0x004c980401007387 */ /* 0x0041e80000100a00 */
[----:B0-----:R-:W2:Y:S01]  /*80a40*/  LDL.64 R4, [R1+0x90] ;  /* 0x0000900001047983 */ /* 0x001ea20000100a00 */
[----:B------:R-:W3:Y:S03]  /*80a50*/  LDL.LU.64 R20, [R1+0x50] ;  /* 0x0000500001147983 */ /* 0x000ee60000300a00 */
[----:B---3--:R0:W-:Y:S04]  /*80a60*/  STL.64 [R1+0x4c60], R20 ;  /* 0x004c601401007387 */ /* 0x0081e80000100a00 */
        /* <DEDUP_REMOVED lines=23> */
[----:B------:R-:W-:-:S05]  /*80be0*/  IMAD.MOV.U32 R13, RZ, RZ, R0 ;  /* 0x000000ffff0d7224 */ /* 0x000fca00078e0000 */
[----:B------:R0:W-:Y:S04]  /*80bf0*/  STL.64 [R1+0x4c38], R12 ;  /* 0x004c380c01007387 */ /* 0x0001e80000100a00 */
        /* <DEDUP_REMOVED lines=8> */
[----:B------:R-:W-:Y:S01]  /*80c80*/  STL.64 [R1+0x4bc0], R26 ;  /* 0x004bc01a01007387 */ /* 0x000fe20000100a00 */
[----:B------:R0:W-:Y:S02]  /*80c90*/  STL.64 [R1+0x4bb8], R24 ;  /* 0x004bb81801007387 */ /* 0x0001e40000100a00 */
[----:B--2---:R-:W-:Y:S01]  /*80ca0*/  IMAD.MOV.U32 R3, RZ, RZ, R5 ;  /* 0x000000ffff037224 */ /* 0x004fe200078e0005 */
[----:B0-----:R-:W2:Y:S01]  /*80cb0*/  LDL.LU R24, [R1+0x1170] ;  /* 0x0011700001187983 */ /* 0x001ea20000300800 */
[----:B------:R-:W2:Y:S02]  /*80cc0*/  LDL.LU R25, [R1+0x1174] ;  /* 0x0011740001197983 */ /* 0x000ea40000300800 */
[----:B------:R-:W2:Y:S02]  /*80cd0*/  LDL.LU R26, [R1+0x1178] ;  /* 0x00117800011a7983 */ /* 0x000ea40000300800 */
[----:B------:R-:W2:Y:S01]  /*80ce0*/  LDL.LU R27, [R1+0x117c] ;  /* 0x00117c00011b7983 */ /* 0x000ea20000300800 */
[----:B------:R-:W-:Y:S01]  /*80cf0*/  STL [R1+0x4b8c], R29 ;  /* 0x004b8c1d01007387 */ /* 0x000fe20000100800 */
[----:B------:R-:W-:Y:S01]  /*80d00*/  STL [R1+0x4b88], R28 ;  /* 0x004b881c01007387 */ /* 0x000fe20000100800 */
[C---:B---3--:R-:W-:Y:S11]  /*80d10*/  HMMA.16816.F32 R20, R16.reuse, R4, R20 ;  /* 0x000000041014723c */ /* 0x048ff60000001814 */
[----:B------:R-:W-:Y:S11]  /*80d20*/  @!UPT UIADD3 URZ, URZ, URZ, URZ ;  /* 0x0000003f3f3ff290 */ /* 0x000ff6000fffe03f */
[----:B------:R-:W-:Y:S01]  /*80d30*/  @!UPT UIADD3 URZ, URZ, URZ, URZ ;  /* 0x0000003f3f3ff290 */ /* 0x000fe2000fffe03f */
[----:B------:R-:W-:Y:S01]  /*80d40*/  STL.64 [R1+0x180], R20 ;  /* 0x0001801401007387 */ /* 0x000fe20000100a00 */
[----:B------:R0:W-:Y:S03]  /*80d50*/  STL.64 [R1+0x188], R22 ;  /* 0x0001881601007387 */ /* 0x0001e60000100a00 */
[----:B0-----:R-:W3:Y:S01]  /*80d60*/  LDL.LU.64 R22, [R1+0x4ca8] ;  /* 0x004ca80001167983 */ /* 0x001ee20000300a00 */
[----:B------:R-:W3:Y:S02]  /*80d70*/  LDL.LU.64 R20, [R1+0x4ca0] ;  /* 0x004ca00001147983 */ /* 0x000ee40000300a00 */
[----:B------:R-:W3:Y:S02]  /*80d80*/  LDL.LU.64 R4, [R1+0x4c98] ;  /* 0x004c980001047983 */ /* 0x000ee40000300a00 */
        /* <DEDUP_REMOVED lines=12> */
[C---:B---3--:R-:W-:Y:S01]  /*80e50*/  HMMA.16816.F32 R20, R16.reuse, R4, R20 ;  /* 0x000000041014723c */ /* 0x048fe20000001814 */
[----:B------:R-:W-:Y:S11]  /*80e60*/  IMAD.MOV.U32 R3, RZ, RZ, R5 ;  /* 0x000000ffff037224 */ /* 0x000ff600078e0005 */
[----:B------:R-:W-:Y:S11]  /*80e70*/  @!UPT UIADD3 URZ, URZ, URZ, URZ ;  /* 0x0000003f3f3ff290 */ /* 0x000ff6000fffe03f */
[----:B------:R-:W-:Y:S01]  /*80e80*/  STL.64 [R1+0x160], R20 ;  /* 0x0001601401007387 */ /* 0x000fe20000100a00 */
[----:B------:R0:W-:Y:S03]  /*80e90*/  STL.64 [R1+0x168], R22 ;  /* 0x0001681601007387 */ /* 0x0001e60000100a00 */
[----:B0-----:R-:W3:Y:S01]  /*80ea0*/  LDL.LU.64 R22, [R1+0x4c78] ;  /* 0x004c780001167983 */ /* 0x001ee20000300a00 */
[----:B------:R-:W3:Y:S02]  /*80eb0*/  LDL.LU.64 R20, [R1+0x4c70] ;  /* 0x004c700001147983 */ /* 0x000ee40000300a00 */
[----:B------:R-:W3:Y:S02]  /*80ec0*/  LDL.LU.64 R4, [R1+0x4c68] ;  /* 0x004c680001047983 */ /* 0x000ee40000300a00 */
[----:B---3--:R-:W-:Y:S01]  /*80ed0*/  HMMA.16816.F32 R20, R16, R4, R20 ;  /* 0x000000041014723c */ /* 0x008fe20000001814 */
[----:B------:R-:W-:-:S02]  /*80ee0*/  IMAD.MOV.U32 R28, RZ, RZ, R4 ;  /* 0x000000ffff1c7224 */ /* 0x000fc400078e0004 */
[----:B------:R-:W-:Y:S11]  /*80ef0*/  IMAD.MOV.U32 R29, RZ, RZ, R5 ;  /* 0x000000ffff1d7224 */ /* 0x000ff600078e0005 */
[----:B------:R-:W-:Y:S09]  /*80f00*/  @!UPT UIADD3 URZ, URZ, URZ, URZ ;  /* 0x0000003f3f3ff290 */ /* 0x000ff2000fffe03f */
        /* <DEDUP_REMOVED lines=14> */
[----:B----4-:R-:W-:Y:S02]  /*80ff0*/  HMMA.16816.F32 R16, R16, R20, R12 ;  /* 0x000000141010723c */ /* 0x010fe4000000180c */
[----:B------:R-:W4:Y:S01]  /*81000*/  LDL.LU.64 R12, [R1+0x4c38] ;  /* 0x004c3800010c7983 */ /* 0x000f220000300a00 */
[----:B------:R-:W-:-:S02]  /*81010*/  IMAD.MOV.U32 R2, RZ, RZ, R20 ;  /* 0x000000ffff027224 */ /* 0x000fc400078e0014 */
[----:B------:R-:W-:Y:S11]  /*81020*/  IMAD.MOV.U32 R0, RZ, RZ, R21 ;  /* 0x000000ffff007224 */ /* 0x000ff600078e0015 */
[----:B------:R-:W-:Y:S07]  /*81030*/  @!UPT UIADD3 URZ, URZ, URZ, URZ ;  /* 0x0000003f3f3ff290 */ /* 0x000fee000fffe03f */
        /* <DEDUP_REMOVED lines=49> */
[----:B0-----:R-:W2:Y:S01]  /*81350*/  LDL.LU.64 R24, [R1+0x4bb0] ;  /* 0x004bb00001187983 */ /* 0x001ea20000300a00 */
[----:B-1----:R-:W-:Y:S02]  /*81360*/  IMAD.MOV.U32 R26, RZ, RZ, R14 ;  /* 0x000000ffff1a7224 */ /* 0x002fe400078e000e */
[----:B------:R-:W-:Y:S01]  /*81370*/  IMAD.MOV.U32 R27, RZ, RZ, R15 ;  /* 0x000000ffff1b7224 */ /* 0x000fe200078e000f */
[----:B--2---:R-:W-:Y:S01]  /*81380*/  HMMA.16816.F32 R16, R20, R24, R16 ;  /* 0x000000181410723c */ /* 0x004fe20000001810 */
[----:B------:R-:W2:Y:S01]  /*81390*/  LDL.LU R24, [R1+0x1140] ;  /* 0x0011400001187983 */ /* 0x000ea20000300800 */
[----:B------:R-:W2:Y:S02]  /*813a0*/  LDL.LU R25, [R1+0x1144] ;  /* 0x0011440001197983 */ /* 0x000ea40000300800 */
[----:B------:R-:W3:Y:S02]  /*813b0*/  LDL.LU R14, [R1+0x4ba8] ;  /* 0x004ba800010e7983 */ /* 0x000ee40000300800 */
[----:B------:R-:W3:Y:S01]  /*813c0*/  LDL.LU R15, [R1+0x4ba4] ;  /* 0x004ba400010f7983 */ /* 0x000ee20000300800 */
[----:B------:R-:W-:Y:S04]  /*813d0*/  STL.64 [R1+0x4ad0], R26 ;  /* 0x004ad01a01007387 */ /* 0x000fe80000100a00 */
[----:B--2---:R0:W-:Y:S02]  /*813e0*/  STL.64 [R1+0x4ac8], R24 ;  /* 0x004ac81801007387 */ /* 0x0041e40000100a00 */
[----:B0-----:R-:W-:-:S02]  /*813f0*/  IMAD.MOV.U32 R24, RZ, RZ, R6 ;  /* 0x000000ffff187224 */ /* 0x001fc400078e0006 */
[----:B------:R-:W-:Y:S01]  /*81400*/  IMAD.MOV.U32 R25, RZ, RZ, R7 ;  /* 0x000000ffff197224 */ /* 0x000fe200078e0007 */
[----:B------:R-:W2:Y:S01]  /*81410*/  LDL.LU R6, [R1+0x4ba0] ;  /* 0x004ba00001067983 */ /* 0x000ea20000300800 */
[----:B------:R-:W2:Y:S07]  /*81420*/  LDL.LU R7, [R1+0x4b9c] ;  /* 0x004b9c0001077983 */ /* 0x000eae0000300800 */
[----:B------:R-:W-:Y:S01]  /*81430*/  IMAD.MOV.U32 R12, RZ, RZ, R16 ;  /* 0x000000ffff0c7224 */ /* 0x000fe200078e0010 */
[----:B------:R0:W-:Y:S01]  /*81440*/  STL.64 [R1+0x4ae8], R24 ;  /* 0x004ae81801007387 */ /* 0x0001e20000100a00 */
[----:B------:R-:W-:-:S02]  /*81450*/  IMAD.MOV.U32 R8, RZ, RZ, R18 ;  /* 0x000000ffff087224 */ /* 0x000fc400078e0012 */
[----:B------:R-:W-:Y:S02]  /*81460*/  IMAD.MOV.U32 R9, RZ, RZ, R17 ;  /* 0x000000ffff097224 */ /* 0x000fe400078e0011 */
[----:B------:R-:W-:Y:S02]  /*81470*/  IMAD.MOV.U32 R4, RZ, RZ, R19 ;  /* 0x000000ffff047224 */ /* 0x000fe400078e0013 */
[----:B0-----:R-:W-:Y:S02]  /*81480*/  IMAD.MOV.U32 R24, RZ, RZ, R28 ;  /* 0x000000ffff187224 */ /* 0x001fe400078e001c */
[----:B------:R-:W-:Y:S01]  /*81490*/  IMAD.MOV.U32 R25, RZ, RZ, R29 ;  /* 0x000000ffff197224 */ /* 0x000fe200078e001d */
[----:B------:R-:W2:Y:S01]  /*814a0*/  LDL.LU R28, [R1+0x4b98] ;  /* 0x004b9800011c7983 */ /* 0x000ea20000300800 */
[----:B------:R-:W2:Y:S03]  /*814b0*/  LDL.LU R29, [R1+0x4b94] ;  /* 0x004b9400011d7983 */ /* 0x000ea60000300800 */
[----:B------:R-:W-:Y:S01]  /*814c0*/  STL.64 [R1+0x4b00], R24 ;  /* 0x004b001801007387 */ /* 0x000fe20000100a00 */
[----:B------:R-:W-:Y:S02]  /*814d0*/  STL [R1+0x4058], R12 ;  /* 0x0040580c01007387 */ /* 0x000fe40000100800 */
[----:B---3--:R-:W-:Y:S02]  /*814e0*/  STL.64 [R1+0x4a90], R14 ;  /* 0x004a900e01007387 */ /* 0x008fe40000100a00 */
[----:B------:R-:W-:Y:S01]  /*814f0*/  STL [R1+0x3bc4], R8 ;  /* 0x003bc40801007387 */ /* 0x000fe20000100800 */
[----:B------:R-:W-:Y:S01]  /*81500*/  STL [R1+0x3bc0], R9 ;  /* 0x003bc00901007387 */ /* 0x000fe20000100800 */
[----:B----4-:R-:W-:Y:S02]  /*81510*/  STL.64 [R1+0x4a98], R10 ;  /* 0x004a980a01007387 */ /* 0x010fe40000100a00 */
[----:B------:R0:W-:Y:S01]  /*81520*/  STL [R1+0x3a30], R4 ;  /* 0x003a300401007387 */ /* 0x0001e20000100800 */
[----:B--2---:R1:W-:Y:S01]  /*81530*/  STL.64 [R1+0x4ab0], R6 ;  /* 0x004ab00601007387 */ /* 0x0043e20000100a00 */
[----:B0-----:R-:W2:Y:S02]  /*81540*/  LDL.LU R4, [R1+0x11f0] ;  /* 0x0011f00001047983 */ /* 0x001ea40000300800 */
[----:B------:R-:W2:Y:S01]  /*81550*/  LDL.LU R5, [R1+0x11f4] ;  /* 0x0011f40001057983 */ /* 0x000ea20000300800 */
[----:B-1----:R-:W3:Y:S01]  /*81560*/  LDL.LU R6, [R1+0x11f8] ;  /* 0x0011f80001067983 */ /* 0x002ee20000300800 */
[----:B------:R-:W3:Y:S02]  /*81570*/  LDL.LU R7, [R1+0x11fc] ;  /* 0x0011fc0001077983 */ /* 0x000ee40000300800 */
[----:B------:R-:W4:Y:S02]  /*81580*/  LDL.LU R24, [R1+0x70] ;  /* 0x0000700001187983 */ /* 0x000f240000300800 */
[----:B------:R-:W-:-:S02]  /*81590*/  IMAD.MOV.U32 R25, RZ, RZ, R3 ;  /* 0x000000ffff197224 */ /* 0x000fc400078e0003 */
[----:B------:R-:W2:Y:S04]  /*815a0*/  LDL.LU R3, [R1+0x4b90] ;  /* 0x004b900001037983 */ /* 0x000ea80000300800 */
        /* <DEDUP_REMOVED lines=19> */
[----:B------:R-:W-:-:S02]  /*816e0*/  IMAD.MOV.U32 R25, RZ, RZ, R3 ;  /* 0x000000ffff197224 */ /* 0x000fc400078e0003 */
[----:B------:R-:W3:Y:S03]  /*816f0*/  LDL.LU R3, [R1+0x4b84] ;  /* 0x004b840001037983 */ /* 0x000ee60000300800 */
[----:B--2---:R4:W-:Y:S02]  /*81700*/  STL.64 [R1+0x4b48], R24 ;  /* 0x004b481801007387 */ /* 0x0049e40000100a00 */
[----:B----4-:R-:W-:Y:S02]  /*81710*/  IMAD.MOV.U32 R24, RZ, RZ, R28 ;  /* 0x000000ffff187224 */ /* 0x010fe400078e001c */
[----:B------:R-:W-:Y:S01]  /*81720*/  IMAD.MOV.U32 R25, RZ, RZ, R29 ;  /* 0x000000ffff197224 */ /* 0x000fe200078e001d */
[----:B------:R-:W2:Y:S01]  /*81730*/  LDL.LU R28, [R1+0x4b80] ;  /* 0x004b8000011c7983 */ /* 0x000ea20000300800 */
[----:B------:R-:W4:Y:S03]  /*81740*/  LDL.LU R29, [R1+0x4b7c] ;  /* 0x004b7c00011d7983 */ /* 0x000f260000300800 */
[----:B------:R-:W-:Y:S01]  /*81750*/  STL.64 [R1+0x4b60], R24 ;  /* 0x004b601801007387 */ /* 0x000fe20000100a00 */
[----:B---3--:R-:W-:Y:S02]  /*81760*/  STL.64 [R1+0x4b10], R6 ;  /* 0x004b100601007387 */ /* 0x008fe40000100a00 */
[----:B------:R0:W-:Y:S02]  /*81770*/  STL.64 [R1+0x4b08], R4 ;  /* 0x004b080401007387 */ /* 0x0001e40000100a00 */
[----:B0-----:R-:W3:Y:S01]  /*81780*/  LDL.LU R4, [R1+0x1220] ;  /* 0x0012200001047983 */ /* 0x001ee20000300800 */
[----:B------:R-:W3:Y:S02]  /*81790*/  LDL.LU R5, [R1+0x1224] ;  /* 0x0012240001057983 */ /* 0x000ee40000300800 */
[----:B------:R-:W2:Y:S02]  /*817a0*/  LDL.LU R6, [R1+0x1228] ;  /* 0x0012280001067983 */ /* 0x000ea40000300800 */
[----:B------:R-:W2:Y:S01]  /*817b0*/  LDL.LU R7, [R1+0x122c] ;  /* 0x00122c0001077983 */ /* 0x000ea20000300800 */
[----:B------:R-:W3:Y:S01]  /*817c0*/  LDL.LU R24, [R1+0xb0] ;  /* 0x0000b00001187983 */ /* 0x000ee20000300800 */
[----:B------:R-:W-:-:S02]  /*817d0*/  IMAD.MOV.U32 R25, RZ, RZ, R3 ;  /* 0x000000ffff197224 */ /* 0x000fc400078e0003 */
[----:B------:R-:W4:Y:S02]  /*817e0*/  LDL.LU R3, [R1+0x4b78] ;  /* 0x004b780001037983 */ /* 0x000f240000300800 */
[----:B------:R-:W4:Y:S01]  /*817f0*/  LDL.LU R8, [R1+0x1270] ;  /* 0x0012700001087983 */ /* 0x000f220000300800 */
[----:B------:R-:W4:Y:S01]  /*81800*/  LDL.LU R9, [R1+0x1274] ;  /* 0x0012740001097983 */ /* 0x000f220000300800 */
[----:B------:R-:W4:Y:S02]  /*81810*/  LDL.LU R10, [R1+0x1278] ;  /* 0x00127800010a7983 */ /* 0x000f240000300800 */
[----:B------:R-:W4:Y:S01]  /*81820*/  LDL.LU R11, [R1+0x127c] ;  /* 0x00127c00010b7983 */ /* 0x000f220000300800 */
[----:B--2---:R-:W-:Y:S01]  /*81830*/  STL.64 [R1+0x4b28], R6 ;  /* 0x004b280601007387 */ /* 0x004fe20000100a00 */
[----:B---3--:R0:W-:Y:S03]  /*81840*/  STL.64 [R1+0x4b20], R4 ;  /* 0x004b200401007387 */ /* 0x0081e60000100a00 */
[----:B----4-:R-:W1:Y:S04]  /*81850*/  LDSM.16.MT88.4 R16, [R3+0x14080] ;  /* 0x014080000310783b */ /* 0x010e680000004200 */
        /* <DEDUP_REMOVED lines=23> */
[----:B------:R-:W2:Y:S02]  /*819d0*/  LDL.LU R6, [R1+0x1268] ;  /* 0x0012680001067983 */ /* 0x000ea40000300800 */
[----:B------:R-:W2:Y:S01]  /*819e0*/  LDL.LU R7, [R1+0x126c] ;  /* 0x00126c0001077983 */ /* 0x000ea20000300800 */
[----:B-1----:R0:W-:Y:S01]  /*819f0*/  STL.64 [R1+0x49c8], R18 ;  /* 0x0049c81201007387 */ /* 0x0021e20000100a00 */
[----:B------:R-:W-:Y:S03]  /*81a00*/  STL.64 [R1+0x49c0], R16 ;  /* 0x0049c01001007387 */ /* 0x000fe60000100a00 */
[----:B0-----:R-:W3:Y:S04]  /*81a10*/  LDL R18, [R1+0x48] ;  /* 0x0000480001127983 */ /* 0x001ee80000100800 */
[----:B------:R-:W3:Y:S01]  /*81a20*/  LDL R19, [R1+0x4c] ;  /* 0x00004c0001137983 */ /* 0x000ee20000100800 */
[----:B------:R-:W4:Y:S03]  /*81a30*/  LDL.LU R8, [R1+0x12b0] ;  /* 0x0012b00001087983 */ /* 0x000f260000300800 */
[----:B------:R-:W-:Y:S02]  /*81a40*/  STL.64 [R1+0xa30], R12 ;  /* 0x000a300c01007387 */ /* 0x000fe40000100a00 */
[----:B------:R0:W-:Y:S01]  /*81a50*/  STL.64 [R1+0xa38], R14 ;  /* 0x000a380e01007387 */ /* 0x0001e20000100a00 */
[----:B------:R-:W4:Y:S01]  /*81a60*/  LDL.LU R9, [R1+0x12b4] ;  /* 0x0012b40001097983 */ /* 0x000f220000300800 */
[----:B------:R-:W3:Y:S02]  /*81a70*/  LDL.LU R10, [R1+0x12b8] ;  /* 0x0012b800010a7983 */ /* 0x000ee40000300800 */
[----:B------:R-:W3:Y:S01]  /*81a80*/  LDL.LU R11, [R1+0x12bc] ;  /* 0x0012bc00010b7983 */ /* 0x000ee20000300800 */
[C---:B--2---:R-:W-:Y:S01]  /*81a90*/  HMMA.16816.F32 R24, R20.reuse, R24, R4 ;  /* 0x000000181418723c */ /* 0x044fe20000001804 */
[----:B---3--:R1:W-:Y:S01]  /*81aa0*/  STL.64 [R1+0x4aa8], R10 ;  /* 0x004aa80a01007387 */ /* 0x0083e20000100a00 */
[----:B----4-:R-:W-:Y:S02]  /*81ab0*/  STL.64 [R1+0x4aa0], R8 ;  /* 0x004aa00801007387 */ /* 0x010fe40000100a00 */
[----:B0-----:R-:W2:Y:S01]  /*81ac0*/  LDL.64 R14, [R1+0x8] ;  /* 0x00000800010e7983 */ /* 0x001ea20000100a00 */
[----:B-1----:R-:W3:Y:S01]  /*81ad0*/  LDL.64 R10, [R1+0x18] ;  /* 0x00001800010a7983 */ /* 0x002ee20000100a00 */
[----:B------:R-:W4:Y:S02]  /*81ae0*/  LDL.LU.64 R6, [R1+0x4b70] ;  /* 0x004b700001067983 */ /* 0x000f240000300a00 */
[----:B------:R-:W4:Y:S11]  /*81af0*/  LDL.LU.64 R4, [R1+0x4b68] ;  /* 0x004b680001047983 */ /* 0x000f360000300a00 */
[----:B------:R-:W-:Y:S04]  /*81b00*/  @!UPT UIADD3 URZ, URZ, URZ, URZ ;  /* 0x0000003f3f3ff290 */ /* 0x000fe8000fffe03f */
[----:B------:R0:W-:Y:S01]  /*81b10*/  STL.64 [R1+0xa20], R24 ;  /* 0x000a201801007387 */ /* 0x0001e20000100a00 */
[----:B------:R4:W-:Y:S04]  /*81b20*/  STL.64 [R1+0xa28], R26 ;  /* 0x000a281a01007387 */ /* 0x0009e80000100a00 */
        /* <DEDUP_REMOVED lines=36> */
[----:B----4-:R-:W-:Y:S02]  /*81d70*/  HMMA.16816.F32 R24, R20, R24, R4 ;  /* 0x000000181418723c */ /* 0x010fe40000001804 */
[----:B------:R-:W4:Y:S01]  /*81d80*/  LDL.LU.64 R6, [R1+0x4ae0] ;  /* 0x004ae00001067983 */ /* 0x000f220000300a00 */
[----:B------:R-:W4:Y:S11]  /*81d90*/  LDL.LU.64 R4, [R1+0x4ad8] ;  /* 0x004ad80001047983 */ /* 0x000f360000300a00 */
[----:B------:R-:W-:Y:S09]  /*81da0*/  @!UPT UIADD3 URZ, URZ, URZ, URZ ;  /* 0x0000003f3f3ff290 */ /* 0x000ff2000fffe03f */
[----:B------:R-:W-:Y:S01]  /*81db0*/  STL.64 [R1+0x9c0], R24 ;  /* 0x0009c01801007387 */ /* 0x000fe20000100a00 */
[----:B------:R0:W-:Y:S03]  /*81dc0*/  STL.64 [R1+0x9c8], R26 ;  /* 0x0009c81a01007387 */ /* 0x0001e60000100a00 */
[----:B0-----:R-:W2:Y:S01]  /*81dd0*/  LDL.LU.64 R26, [R1+0x4ad0] ;  /* 0x004ad000011a7983 */ /* 0x001ea20000300a00 */
[----:B------:R-:W2:Y:S02]  /*81de0*/  LDL.LU.64 R24, [R1+0x4ac8] ;  /* 0x004ac80001187983 */ /* 0x000ea40000300a00 */
[----:B------:R-:W-:Y:S02]  /*81df0*/  IMAD.MOV.U32 R16, RZ, RZ, R2 ;  /* 0x000000ffff107224 */ /* 0x000fe400078e0002 */
[----:B------:R-:W-:-:S07]  /*81e00*/  IMAD.MOV.U32 R17, RZ, RZ, R0 ;  /* 0x000000ffff117224 */ /* 0x000fce00078e0000 */
[----:B--2---:R-:W-:Y:S01]  /*81e10*/  HMMA.16816.F32 R20, R20, R16, R24 ;  /* 0x000000101414723c */ /* 0x004fe20000001818 */
[----:B------:R-:W4:Y:S01]  /*81e20*/  LDL.LU.64 R26, [R1+0x4ac0] ;  /* 0x004ac000011a7983 */ /* 0x000f220000300a00 */
[----:B------:R-:W4:Y:S11]  /*81e30*/  LDL.LU.64 R24, [R1+0x4ab8] ;  /* 0x004ab80001187983 */ /* 0x000f360000300a00 */
[----:B------:R-:W-:Y:S10]  /*81e40*/  @!UPT UIADD3 URZ, URZ, URZ, URZ ;  /* 0x0000003f3f3ff290 */ /* 0x000ff4000fffe03f */
[----:B------:R-:W-:Y:S01]  /*81e50*/  STL.64 [R1+0x770], R20 ;  /* 0x0007701401007387 */ /* 0x000fe20000100a00 */
[----:B------:R0:W-:Y:S03]  /*81e60*/  STL.64 [R1+0x778], R22 ;  /* 0x0007781601007387 */ /* 0x0001e60000100a00 */
[----:B0-----:R-:W4:Y:S01]  /*81e70*/  LDL.64 R22, [R1+0x28] ;  /* 0x0000280001167983 */ /* 0x001f220000100a00 */
[----:B------:R0:W-:Y:S02]  /*81e80*/  STL.64 [R1+0x49d8], R18 ;  /* 0x0049d81201007387 */ /* 0x0001e40000100a00 */
[----:B------:R-:W3:Y:S02]  /*81e90*/  LDL.LU R16, [R1+0x1290] ;  /* 0x0012900001107983 */ /* 0x000ee40000300800 */
[----:B------:R-:W3:Y:S01]  /*81ea0*/  LDL.LU R17, [R1+0x1294] ;  /* 0x0012940001117983 */ /* 0x000ee20000300800 */
[----:B0-----:R-:W3:Y:S01]  /*81eb0*/  LDL.LU R18, [R1+0x1298] ;  /* 0x0012980001127983 */ /* 0x001ee20000300800 */
[----:B------:R-:W3:Y:S01]  /*81ec0*/  LDL.LU R19, [R1+0x129c] ;  /* 0x00129c0001137983 */ /* 0x000ee20000300800 */
[C---:B----4-:R-:W-:Y:S11]  /*81ed0*/  HMMA.16816.F32 R4, R24.reuse, R22, R4 ;  /* 0x000000161804723c */ /* 0x050ff60000001804 */
[----:B------:R-:W-:Y:S11]  /*81ee0*/  @!UPT UIADD3 URZ, URZ, URZ, URZ ;  /* 0x0000003f3f3ff290 */ /* 0x000ff6000fffe03f */
[----:B------:R-:W-:Y:S01]  /*81ef0*/  @!UPT UIADD3 URZ, URZ, URZ, URZ ;  /* 0x0000003f3f3ff290 */ /* 0x000fe2000fffe03f */
[----:B------:R-:W-:Y:S01]  /*81f00*/  STL.64 [R1+0x760], R4 ;  /* 0x0007600401007387 */ /* 0x000fe20000100a00 */
[----:B------:R0:W-:Y:S03]  /*81f10*/  STL.64 [R1+0x768], R6 ;  /* 0x0007680601007387 */ /* 0x0001e60000100a00 */
[----:B0-----:R-:W2:Y:S01]  /*81f20*/  LDL.LU.64 R6, [R1+0x4ab0] ;  /* 0x004ab00001067983 */ /* 0x001ea20000300a00 */
[----:B---3--:R-:W-:Y:S01]  /*81f30*/  HMMA.16816.F32 R16, R24, R10, R16 ;  /* 0x0000000a1810723c */ /* 0x008fe20000001810 */
[----:B------:R-:W-:Y:S02]  /*81f40*/  IMAD.MOV.U32 R5, RZ, RZ, R22 ;  /* 0x000000ffff057224 */ /* 0x000fe400078e0016 */
[----:B------:R-:W-:Y:S01]  /*81f50*/  IMAD.MOV.U32 R4, RZ, RZ, R23 ;  /* 0x000000ffff047224 */ /* 0x000fe200078e0017 */
[----:B--2---:R-:W-:Y:S04]  /*81f60*/  STL.64 [R1+0x4a80], R6 ;  /* 0x004a800601007387 */ /* 0x004fe80000100a00 */
        /* <DEDUP_REMOVED lines=8> */
[----:B------:R-:W3:Y:S02]  /*81ff0*/  LDL.LU R23, [R1+0x132c] ;  /* 0x00132c0001177983 */ /* 0x000ee40000300800 */
[----:B------:R-:W-:Y:S01]  /*82000*/  STL.64 [R1+0x750], R16 ;  /* 0x0007501001007387 */ /* 0x000fe20000100a00 */
[----:B------:R0:W-:Y:S02]  /*82010*/  STL.64 [R1+0x758], R18 ;  /* 0x0007581201007387 */ /* 0x0001e40000100a00 */
[----:B0-----:R-:W-:-:S02]  /*82020*/  IMAD.MOV.U32 R19, RZ, RZ, R10 ;  /* 0x000000ffff137224 */ /* 0x001fc400078e000a */
[----:B------:R-:W-:Y:S02]  /*82030*/  IMAD.MOV.U32 R18, RZ, RZ, R11 ;  /* 0x000000ffff127224 */ /* 0x000fe400078e000b */
[----:B------:R-:W4:Y:S01]  /*82040*/  LDL.LU.64 R10, [R1+0x4aa8] ;  /* 0x004aa800010a7983 */ /* 0x000f220000300a00 */
[----:B------:R-:W4:Y:S02]  /*82050*/  LDL.LU.64 R8, [R1+0x4aa0] ;  /* 0x004aa00001087983 */ /* 0x000f240000300a00 */
[----:B------:R0:W-:Y:S02]  /*82060*/  STL.64 [R1+0x4a70], R18 ;  /* 0x004a701201007387 */ /* 0x0001e40000100a00 */
[----:B------:R-:W2:Y:S01]  /*82070*/  LDL.LU R16, [R1+0x12d0] ;  /* 0x0012d00001107983 */ /* 0x000ea20000300800 */
[----:B------:R-:W2:Y:S01]  /*82080*/  LDL.LU R17, [R1+0x12d4] ;  /* 0x0012d40001117983 */ /* 0x000ea20000300800 */
[----:B------:R-:W-:Y:S02]  /*82090*/  IMAD.MOV.U32 R29, RZ, RZ, R14 ;  /* 0x000000ffff1d7224 */ /* 0x000fe400078e000e */
[----:B------:R-:W-:Y:S01]  /*820a0*/  IMAD.MOV.U32 R28, RZ, RZ, R15 ;  /* 0x000000ffff1c7224 */ /* 0x000fe200078e000f */
[----:B0-----:R-:W2:Y:S01]  /*820b0*/  LDL.LU R18, [R1+0x12d8] ;  /* 0x0012d80001127983 */ /* 0x001ea20000300800 */
        /* <DEDUP_REMOVED lines=11> */
[----:B------:R0:W-:Y:S01]  /*82170*/  STL.64 [R1+0x730], R16 ;  /* 0x0007301001007387 */ /* 0x0001e20000100a00 */
[----:B------:R4:W-:Y:S03]  /*82180*/  STL.64 [R1+0x738], R18 ;  /* 0x0007381201007387 */ /* 0x0009e60000100a00 */
[----:B0-----:R-:W2:Y:S01]  /*82190*/  LDL.LU R16, [R1+0x1350] ;  /* 0x0013500001107983 */ /* 0x001ea20000300800 */
[----:B------:R-:W2:Y:S02]  /*821a0*/  LDL.LU R17, [R1+0x1354] ;  /* 0x0013540001117983 */ /* 0x000ea40000300800 */
[----:B----4-:R-:W-:Y:S02]  /*821b0*/  IMAD.MOV.U32 R18, RZ, RZ, R10 ;  /* 0x000000ffff127224 */ /* 0x010fe400078e000a */
[----:B------:R-:W-:Y:S01]  /*821c0*/  IMAD.MOV.U32 R19, RZ, RZ, R11 ;  /* 0x000000ffff137224 */ /* 0x000fe200078e000b */
[----:B------:R-:W4:Y:S01]  /*821d0*/  LDL.LU R10, [R1+0x4a8c] ;  /* 0x004a8c00010a7983 */ /* 0x000f220000300800 */
[----:B------:R-:W4:Y:S02]  /*821e0*/  LDL.LU R11, [R1+0x4a88] ;  /* 0x004a8800010b7983 */ /* 0x000f240000300800 */
[----:B------:R0:W-:Y:S02]  /*821f0*/  STL.64 [R1+0x4a58], R14 ;  /* 0x004a580e01007387 */ /* 0x0001e40000100a00 */
[----:B------:R-:W2:Y:S01]  /*82200*/  LDL.LU R12, [R1+0x1370] ;  /* 0x00137000010c7983 */ /* 0x000ea20000300800 */
[----:B------:R-:W2:Y:S04]  /*82210*/  LDL.LU R13, [R1+0x1374] ;  /* 0x00137400010d7983 */ /* 0x000ea80000300800 */
[----:B0-----:R-:W2:Y:S01]  /*82220*/  LDL.LU R14, [R1+0x1378] ;  /* 0x00137800010e7983 */ /* 0x001ea20000300800 */
[----:B------:R-:W2:Y:S01]  /*82230*/  LDL.LU R15, [R1+0x137c] ;  /* 0x00137c00010f7983 */ /* 0x000ea20000300800 */
[C---:B----4-:R-:W-:Y:S02]  /*82240*/  HMMA.16816.F32 R4, R24.reuse, R10, R4 ;  /* 0x0000000a1804723c */ /* 0x050fe40000001804 */
[----:B--2---:R0:W-:Y:S01]  /*82250*/  STL.64 [R1+0x4a68], R14 ;  /* 0x004a680e01007387 */ /* 0x0041e20000100a00 */
[----:B------:R-:W-:Y:S03]  /*82260*/  STL.64 [R1+0x4a60], R12 ;  /* 0x004a600c01007387 */ /* 0x000fe60000100a00 */
[----:B0-----:R-:W2:Y:S11]  /*82270*/  LDL.64 R14, [R1+0x38] ;  /* 0x00003800010e7983 */ /* 0x001eb60000100a00 */
[----:B------:R-:W-:Y:S06]  /*82280*/  @!UPT UIADD3 URZ, URZ, URZ, URZ ;  /* 0x0000003f3f3ff290 */ /* 0x000fec000fffe03f */
[----:B------:R-:W-:Y:S02]  /*82290*/  STL.64 [R1+0x720], R4 ;  /* 0x0007200401007387 */ /* 0x000fe40000100a00 */
[----:B------:R0:W-:Y:S02]  /*822a0*/  STL.64 [R1+0x728], R6 ;  /* 0x0007280601007387 */ /* 0x0001e40000100a00 */
[----:B0-----:R-:W3:Y:S01]  /*822b0*/  LDL.LU.64 R6, [R1+0x4a80] ;  /* 0x004a800001067983 */ /* 0x001ee20000300a00 */
[----:B------:R-:W4:Y:S02]  /*822c0*/  LDL.LU.64 R4, [R1+0x4a78] ;  /* 0x004a780001047983 */ /* 0x000f240000300a00 */
[----:B------:R0:W-:Y:S02]  /*822d0*/  STL.64 [R1+0x4a30], R10 ;  /* 0x004a300a01007387 */ /* 0x0001e40000100a00 */
[----:B0-----:R-:W2:Y:S04]  /*822e0*/  LDL.64 R10, [R1+0xa8] ;  /* 0x0000a800010a7983 */ /* 0x001ea80000100a00 */
[----:B--2---:R0:W-:Y:S01]  /*822f0*/  STL.64 [R1+0x4a40], R10 ;  /* 0x004a400a01007387 */ /* 0x0041e20000100a00 */
[----:B------:R-:W2:Y:S02]  /*82300*/  LDL.LU R8, [R1+0x1390] ;  /* 0x0013900001087983 */ /* 0x000ea40000300800 */
[----:B------:R-:W2:Y:S01]  /*82310*/  LDL.LU R9, [R1+0x1394] ;  /* 0x0013940001097983 */ /* 0x000ea20000300800 */
[----:B0-----:R-:W2:Y:S01]  /*82320*/  LDL.LU R10, [R1+0x1398] ;  /* 0x00139800010a7983 */ /* 0x001ea20000300800 */
[----:B------:R-:W2:Y:S01]  /*82330*/  LDL.LU R11, [R1+0x139c] ;  /* 0x00139c00010b7983 */ /* 0x000ea20000300800 */
[C---:B---3--:R-:W-:Y:S08]  /*82340*/  HMMA.16816.F32 R20, R24.reuse, R6, R20 ;  /* 0x000000061814723c */ /* 0x048ff00000001814 */
[----:B------:R-:W-:Y:S01]  /*82350*/  HMMA.16816.F32 R16, R24, R14, R16 ;  /* 0x0000000e1810723c */ /* 0x000fe20000001810 */
[----:B--2---:R0:W-:Y:S01]  /*82360*/  STL.64 [R1+0x4a50], R10 ;  /* 0x004a500a01007387 */ /* 0x0041e20000100a00 */
[----:B------:R-:W-:Y:S03]  /*82370*/  STL.64 [R1+0x4a48], R8 ;  /* 0x004a480801007387 */ /* 0x000fe60000100a00 */
[----:B0-----:R-:W2:Y:S01]  /*82380*/  LDL.64 R10, [R1+0xc8] ;  /* 0x0000c800010a7983 */ /* 0x001ea20000100a00 */
[----:B------:R-:W-:Y:S02]  /*82390*/  STL.64 [R1+0x49f8], R6 ;  /* 0x0049f80601007387 */ /* 0x000fe40000100a00 */
[----:B----4-:R0:W-:Y:S07]  /*823a0*/  STL.64 [R1+0x4a38], R4 ;  /* 0x004a380401007387 */ /* 0x0101ee0000100a00 */
[----:B------:R-:W-:Y:S01]  /*823b0*/  STL.64 [R1+0x710], R20 ;  /* 0x0007101401007387 */ /* 0x000fe20000100a00 */
[----:B------:R-:W-:Y:S02]  /*823c0*/  STL.64 [R1+0x718], R22 ;  /* 0x0007181601007387 */ /* 0x000fe40000100a00 */
[----:B------:R-:W1:Y:S02]  /*823d0*/  LDSM.16.MT88.4 R20, [R3+0x14100] ;  /* 0x014100000314783b */ /* 0x000e640000004200 */
[----:B0-----:R-:W3:Y:S02]  /*823e0*/  LDL.LU R4, [R1+0x13b0] ;  /* 0x0013b00001047983 */ /* 0x001ee40000300800 */
[----:B------:R-:W3:Y:S02]  /*823f0*/  LDL.LU R5, [R1+0x13b4] ;  /* 0x0013b40001057983 */ /* 0x000ee40000300800 */
[----:B------:R-:W3:Y:S02]  /*82400*/  LDL.LU R6, [R1+0x13b8] ;  /* 0x0013b80001067983 */ /* 0x000ee40000300800 */
[----:B------:R-:W3:Y:S01]  /*82410*/  LDL.LU R7, [R1+0x13bc] ;  /* 0x0013bc0001077983 */ /* 0x000ee20000300800 */
[----:B-1----:R0:W-:Y:S01]  /*82420*/  STL.64 [R1+0x48c0], R22 ;  /* 0x0048c01601007387 */ /* 0x0021e20000100a00 */
        /* <DEDUP_REMOVED lines=17> */
[----:B------:R-:W4:Y:S02]  /*82540*/  LDL.LU.64 R10, [R1+0x4a50] ;  /* 0x004a5000010a7983 */ /* 0x000f240000300a00 */
[----:B------:R-:W4:Y:S02]  /*82550*/  LDL.LU.64 R8, [R1+0x4a48] ;  /* 0x004a480001087983 */ /* 0x000f240000300a00 */
[C---:B----4-:R-:W-:Y:S01]  /*82560*/  HMMA.16816.F32 R8, R24.reuse, R22, R8 ;  /* 0x000000161808723c */ /* 0x050fe20000001808 */
[----:B--2---:R0:W-:Y:S01]  /*82570*/  STL.64 [R1+0x4978], R14 ;  /* 0x0049780e01007387 */ /* 0x0041e20000100a00 */
[----:B------:R-:W-:Y:S03]  /*82580*/  STL.64 [R1+0x4970], R12 ;  /* 0x0049700c01007387 */ /* 0x000fe60000100a00 */
[----:B0-----:R-:W2:Y:S11]  /*82590*/  LDL.64 R14, [R1+0x98] ;  /* 0x00009800010e7983 */ /* 0x001eb60000100a00 */
[----:B------:R-:W-:Y:S07]  /*825a0*/  @!UPT UIADD3 URZ, URZ, URZ, URZ ;  /* 0x0000003f3f3ff290 */ /* 0x000fee000fffe03f */
[----:B------:R-:W-:Y:S01]  /*825b0*/  STL.64 [R1+0x990], R8 ;  /* 0x0009900801007387 */ /* 0x000fe20000100a00 */
[----:B------:R0:W-:Y:S03]  /*825c0*/  STL.64 [R1+0x998], R10 ;  /* 0x0009980a01007387 */ /* 0x0001e60000100a00 */
[----:B0-----:R-:W3:Y:S01]  /*825d0*/  LDL.LU.64 R10, [R1+0x4a40] ;  /* 0x004a4000010a7983 */ /* 0x001ee20000300a00 */
[----:B------:R0:W-:Y:S02]  /*825e0*/  STL.64 [R1+0x4a28], R22 ;  /* 0x004a281601007387 */ /* 0x0001e40000100a00 */
[----:B------:R-:W2:Y:S02]  /*825f0*/  LDL.LU R20, [R1+0x13d0] ;  /* 0x0013d00001147983 */ /* 0x000ea40000300800 */
[----:B------:R-:W2:Y:S01]  /*82600*/  LDL.LU R21, [R1+0x13d4] ;  /* 0x0013d40001157983 */ /* 0x000ea20000300800 */
[----:B0-----:R-:W2:Y:S01]  /*82610*/  LDL.LU R22, [R1+0x13d8] ;  /* 0x0013d80001167983 */ /* 0x001ea20000300800 */
[----:B------:R-:W2:Y:S01]  /*82620*/  LDL.LU R23, [R1+0x13dc] ;  /* 0x0013dc0001177983 */ /* 0x000ea20000300800 */
[----:B---3--:R-:W-:Y:S01]  /*82630*/  HMMA.16816.F32 R4, R24, R10, R4 ;  /* 0x0000000a1804723c */ /* 0x008fe20000001804 */
[----:B------:R-:W-:-:S02]  /*82640*/  IMAD.MOV.U32 R2, RZ, RZ, R10 ;  /* 0x000000ffff027224 */ /* 0x000fc400078e000a */
[----:B------:R-:W-:Y:S11]  /*82650*/  IMAD.MOV.U32 R0, RZ, RZ, R11 ;  /* 0x000000ffff007224 */ /* 0x000ff600078e000b */
[----:B------:R-:W-:Y:S09]  /*82660*/  @!UPT UIADD3 URZ, URZ, URZ, URZ ;  /* 0x0000003f3f3ff290 */ /* 0x000ff2000fffe03f */
[----:B------:R0:W-:Y:S01]  /*82670*/  STL.64 [R1+0x980], R4 ;  /* 0x0009800401007387 */ /* 0x0001e20000100a00 */
[----:B------:R-:W-:Y:S03]  /*82680*/  STL.64 [R1+0x988], R6 ;  /* 0x0009880601007387 */ /* 0x000fe60000100a00 */
[----:B0-----:R-:W3:Y:S01]  /*82690*/  LDL.LU.64 R4, [R1+0x4a38] ;  /* 0x004a380001047983 */ /* 0x001ee20000300a00 */
[----:B------:R-:W4:Y:S01]  /*826a0*/  LDL.LU.64 R10, [R1+0x4a30] ;  /* 0x004a3000010a7983 */ /* 0x000f220000300a00 */
[----:B--2---:R-:W-:Y:S01]  /*826b0*/  HMMA.16816.F32 R20, R24, R14, R20 ;  /* 0x0000000e1814723c */ /* 0x004fe20000001814 */
[----:B------:R-:W-:Y:S02]  /*826c0*/  IMAD.MOV.U32 R9, RZ, RZ, R14 ;  /* 0x000000ffff097224 */ /* 0x000fe400078e000e */
[----:B------:R-:W-:-:S04]  /*826d0*/  IMAD.MOV.U32 R8, RZ, RZ, R15 ;  /* 0x000000ffff087224 */ /* 0x000fc800078e000f */
[----:B------:R-:W-:Y:S02]  /*826e0*/  IMAD.MOV.U32 R14, RZ, RZ, R29 ;  /* 0x000000ffff0e7224 */ /* 0x000fe400078e001d */
[----:B------:R-:W-:Y:S11]  /*826f0*/  IMAD.MOV.U32 R15, RZ, RZ, R28 ;  /* 0x000000ffff0f7224 */ /* 0x000ff600078e001c */
[----:B------:R-:W-:Y:S03]  /*82700*/  @!UPT UIADD3 URZ, URZ, URZ, URZ ;  /* 0x0000003f3f3ff290 */ /* 0x000fe6000fffe03f */
[----:B------:R-:W-:Y:S01]  /*82710*/  STL.64 [R1+0x970], R20 ;  /* 0x0009701401007387 */ /* 0x000fe20000100a00 */
[----:B------:R-:W-:Y:S02]  /*82720*/  STL.64 [R1+0x978], R22 ;  /* 0x0009781601007387 */ /* 0x000fe40000100a00 */
[----:B------:R0:W-:Y:S02]  /*82730*/  STL.64 [R1+0x4990], R14 ;  /* 0x0049900e01007387 */ /* 0x0001e40000100a00 */
[----:B0-----:R-:W-:Y:S02]  /*82740*/  IMAD.MOV.U32 R14, RZ, RZ, R19 ;  /* 0x000000ffff0e7224 */ /* 0x001fe400078e0013 */
[----:B------:R-:W-:-:S05]  /*82750*/  IMAD.MOV.U32 R15, RZ, RZ, R18 ;  /* 0x000000ffff0f7224 */ /* 0x000fca00078e0012 */
[----:B------:R3:W-:Y:S02]  /*82760*/  STL.64 [R1+0x49a8], R14 ;  /* 0x0049a80e01007387 */ /* 0x0007e40000100a00 */
[----:B---3--:R-:W-:Y:S02]  /*82770*/  IMAD.MOV.U32 R14, RZ, RZ, R5 ;  /* 0x000000ffff0e7224 */ /* 0x008fe400078e0005 */
[----:B----4-:R-:W-:Y:S01]  /*82780*/  STL.64 [R1+0x4968], R10 ;  /* 0x0049680a01007387 */ /* 0x010fe20000100a00 */
[----:B------:R0:W-:Y:S02]  /*82790*/  STL.64 [R1+0x4960], R8 ;  /* 0x0049600801007387 */ /* 0x0001e40000100a00 */
[----:B------:R-:W-:Y:S01]  /*827a0*/  IMAD.MOV.U32 R15, RZ, RZ, R4 ;  /* 0x000000ffff0f7224 */ /* 0x000fe200078e0004 */
[----:B0-----:R-:W2:Y:S01]  /*827b0*/  LDL.LU R8, [R1+0x14c0] ;  /* 0x0014c00001087983 */ /* 0x001ea20000300800 */
[----:B------:R-:W2:Y:S02]  /*827c0*/  LDL.LU R9, [R1+0x14c4] ;  /* 0x0014c40001097983 */ /* 0x000ea40000300800 */
[----:B------:R-:W3:Y:S02]  /*827d0*/  LDL.LU R10, [R1+0x14c8] ;  /* 0x0014c800010a7983 */ /* 0x000ee40000300800 */
[----:B------:R-:W3:Y:S01]  /*827e0*/  LDL.LU R11, [R1+0x14cc] ;  /* 0x0014cc00010b7983 */ /* 0x000ee20000300800 */
[----:B------:R0:W-:Y:S01]  /*827f0*/  STL.64 [R1+0x49d0], R14 ;  /* 0x0049d00e01007387 */ /* 0x0001e20000100a00 */
[----:B------:R-:W4:Y:S02]  /*82800*/  LDL.LU R12, [R1+0x1440] ;  /* 0x00144000010c7983 */ /* 0x000f240000300800 */
[----:B------:R-:W4:Y:S01]  /*82810*/  LDL.LU R13, [R1+0x1444] ;  /* 0x00144400010d7983 */ /* 0x000f220000300800 */
[----:B0-----:R-:W2:Y:S01]  /*82820*/  LDL.LU R14, [R1+0x1448] ;  /* 0x00144800010e7983 */ /* 0x001ea20000300800 */
[----:B------:R-:W2:Y:S03]  /*82830*/  LDL.LU R15, [R1+0x144c] ;  /* 0x00144c00010f7983 */ /* 0x000ea60000300800 */
[----:B--2---:R-:W-:Y:S01]  /*82840*/  STL.64 [R1+0x49e8], R14 ;  /* 0x0049e80e01007387 */ /* 0x004fe20000100a00 */
[----:B----4-:R0:W-:Y:S02]  /*82850*/  STL.64 [R1+0x49e0], R12 ;  /* 0x0049e00c01007387 */ /* 0x0101e40000100a00 */
[----:B------:R-:W2:Y:S02]  /*82860*/  LDL R18, [R1+0x58] ;  /* 0x0000580001127983 */ /* 0x000ea40000100800 */
[----:B------:R-:W2:Y:S02]  /*82870*/  LDL R19, [R1+0x5c] ;  /* 0x00005c0001137983 */ /* 0x000ea40000100800 */
[----:B--2---:R-:W-:Y:S01]  /*82880*/  STL.64 [R1+0x49f0], R18 ;  /* 0x0049f01201007387 */ /* 0x004fe20000100a00 */
[----:B0-----:R-:W2:Y:S02]  /*82890*/  LDL.LU R12, [R1+0x1910] ;  /* 0x00191000010c7983 */ /* 0x001ea40000300800 */
[----:B------:R-:W2:Y:S02]  /*828a0*/  LDL.LU R13, [R1+0x1914] ;  /* 0x00191400010d7983 */ /* 0x000ea40000300800 */
[----:B------:R-:W4:Y:S01]  /*828b0*/  LDL.LU R14, [R1+0x1918] ;  /* 0x00191800010e7983 */ /* 0x000f220000300800 */
[----:B------:R-:W4:Y:S01]  /*828c0*/  LDL.LU R15, [R1+0x191c] ;  /* 0x00191c00010f7983 */ /* 0x000f220000300800 */
[----:B------:R-:W2:Y:S02]  /*828d0*/  LDL.LU R20, [R1+0x13e0] ;  /* 0x0013e00001147983 */ /* 0x000ea40000300800 */
[----:B------:R-:W3:Y:S02]  /*828e0*/  LDL.LU R21, [R1+0x13e4] ;  /* 0x0013e40001157983 */ /* 0x000ee40000300800 */
[----:B------:R-:W3:Y:S01]  /*828f0*/  LDL.LU R22, [R1+0x13e8] ;  /* 0x0013e80001167983 */ /* 0x000ee20000300800 */
[----:B------:R-:W3:Y:S04]  /*82900*/  LDL.LU R23, [R1+0x13ec] ;  /* 0x0013ec0001177983 */ /* 0x000ee80000300800 */
[----:B----4-:R0:W-:Y:S01]  /*82910*/  STL.64 [R1+0x4a08], R14 ;  /* 0x004a080e01007387 */ /* 0x0101e20000100a00 */
[----:B--2---:R-:W-:Y:S02]  /*82920*/  STL.64 [R1+0x4a00], R12 ;  /* 0x004a000c01007387 */ /* 0x004fe40000100a00 */
[----:B------:R-:W2:Y:S02]  /*82930*/  LDL.LU R4, [R1+0x1420] ;  /* 0x0014200001047983 */ /* 0x000ea40000300800 */
[----:B------:R-:W2:Y:S01]  /*82940*/  LDL.LU R5, [R1+0x1424] ;  /* 0x0014240001057983 */ /* 0x000ea20000300800 */
[----:B------:R-:W4:Y:S01]  /*82950*/  LDL.LU R6, [R1+0x1428] ;  /* 0x0014280001067983 */ /* 0x000f220000300800 */
[----:B------:R-:W4:Y:S03]  /*82960*/  LDL.LU R7, [R1+0x142c] ;  /* 0x00142c0001077983 */ /* 0x000f260000300800 */
[----:B----4-:R-:W-:Y:S01]  /*82970*/  STL.64 [R1+0x4a18], R6 ;  /* 0x004a180601007387 */ /* 0x010fe20000100a00 */
[----:B--2---:R-:W-:Y:S02]  /*82980*/  STL.64 [R1+0x4a10], R4 ;  /* 0x004a100401007387 */ /* 0x004fe40000100a00 */
[----:B0-----:R-:W2:Y:S02]  /*82990*/  LDL R14, [R1+0x78] ;  /* 0x00007800010e7983 */ /* 0x001ea40000100800 */
[----:B------:R-:W2:Y:S02]  /*829a0*/  LDL R15, [R1+0x7c] ;  /* 0x00007c00010f7983 */ /* 0x000ea40000100800 */
[----:B--2---:R0:W-:Y:S04]  /*829b0*/  STL.64 [R1+0x4a20], R14 ;  /* 0x004a200e01007387 */ /* 0x0041e80000100a00 */
[----:B0-----:R-:W2:Y:S01]  /*829c0*/  LDL.64 R14, [R1+0x88] ;  /* 0x00008800010e7983 */ /* 0x001ea20000100a00 */
[----:B------:R-:W4:Y:S02]  /*829d0*/  LDL.LU R4, [R1+0x1400] ;  /* 0x0014000001047983 */ /* 0x000f240000300800 */
[----:B------:R-:W4:Y:S02]  /*829e0*/  LDL.LU R5, [R1+0x1404] ;  /* 0x0014040001057983 */ /* 0x000f240000300800 */
[----:B------:R-:W4:Y:S01]  /*829f0*/  LDL.LU R6, [R1+0x1408] ;  /* 0x0014080001067983 */ /* 0x000f220000300800 */
[----:B------:R-:W4:Y:S01]  /*82a00*/  LDL.LU R7, [R1+0x140c] ;  /* 0x00140c0001077983 */ /* 0x000f220000300800 */
[----:B------:R-:W2:Y:S02]  /*82a10*/  LDL.64 R18, [R1+0x68] ;  /* 0x0000680001127983 */ /* 0x000ea40000100a00 */
        /* <DEDUP_REMOVED lines=23> */
[----:B------:R-:W-:Y:S02]  /*82b90*/  IMAD.MOV.U32 R21, RZ, RZ, R14 ;  /* 0x000000ffff157224 */ /* 0x000fe400078e000e */
[----:B------:R-:W-:Y:S02]  /*82ba0*/  IMAD.MOV.U32 R20, RZ, RZ, R15 ;  /* 0x000000ffff147224 */ /* 0x000fe400078e000f */
[----:B------:R-:W4:Y:S04]  /*82bb0*/  LDL.LU.64 R14, [R1+0x4a20] ;  /* 0x004a2000010e7983 */ /* 0x000f280000300a00 */
[----:B---3--:R0:W-:Y:S01]  /*82bc0*/  STL.64 [R1+0x4948], R22 ;  /* 0x0049481601007387 */ /* 0x0081e20000100a00 */
[----:B------:R1:W-:Y:S02]  /*82bd0*/  STL.64 [R1+0x4940], R20 ;  /* 0x0049401401007387 */ /* 0x0003e40000100a00 */
[----:B0-----:R-:W-:-:S02]  /*82be0*/  IMAD.MOV.U32 R22, RZ, RZ, R17 ;  /* 0x000000ffff167224 */ /* 0x001fc400078e0011 */
[----:B------:R-:W-:Y:S01]  /*82bf0*/  IMAD.MOV.U32 R23, RZ, RZ, R16 ;  /* 0x000000ffff177224 */ /* 0x000fe200078e0010 */
[C---:B----4-:R-:W-:Y:S04]  /*82c00*/  HMMA.16816.F32 R12, R24.reuse, R14, R4 ;  /* 0x0000000e180c723c */ /* 0x050fe80000001804 */
[----:B------:R0:W-:Y:S01]  /*82c10*/  STL.64 [R1+0x4958], R22 ;  /* 0x0049581601007387 */ /* 0x0001e20000100a00 */
[----:B-1----:R-:W3:Y:S02]  /*82c20*/  LDL.LU R20, [R1+0x14e0] ;  /* 0x0014e00001147983 */ /* 0x002ee40000300800 */
[----:B------:R-:W3:Y:S01]  /*82c30*/  LDL.LU R21, [R1+0x14e4] ;  /* 0x0014e40001157983 */ /* 0x000ee20000300800 */
[----:B0-----:R-:W3:Y:S01]  /*82c40*/  LDL.LU R22, [R1+0x14e8] ;  /* 0x0014e80001167983 */ /* 0x001ee20000300800 */
[----:B------:R-:W3:Y:S02]  /*82c50*/  LDL.LU R23, [R1+0x14ec] ;  /* 0x0014ec0001177983 */ /* 0x000ee40000300800 */
[----:B------:R-:W4:Y:S02]  /*82c60*/  LDL.LU.64 R6, [R1+0x4a18] ;  /* 0x004a180001067983 */ /* 0x000f240000300a00 */
[----:B------:R-:W4:Y:S10]  /*82c70*/  LDL.LU.64 R4, [R1+0x4a10] ;  /* 0x004a100001047983 */ /* 0x000f340000300a00 */
[----:B------:R-:W-:Y:S01]  /*82c80*/  STL.64 [R1+0x950], R12 ;  /* 0x0009500c01007387 */ /* 0x000fe20000100a00 */
[----:B------:R0:W-:Y:S03]  /*82c90*/  STL.64 [R1+0x958], R14 ;  /* 0x0009580e01007387 */ /* 0x0001e60000100a00 */
[----:B0-----:R-:W2:Y:S01]  /*82ca0*/  LDL.LU.64 R14, [R1+0x4a08] ;  /* 0x004a0800010e7983 */ /* 0x001ea20000300a00 */
[----:B------:R-:W2:Y:S01]  /*82cb0*/  LDL.LU.64 R12, [R1+0x4a00] ;  /* 0x004a0000010c7983 */ /* 0x000ea20000300a00 */
        /* <DEDUP_REMOVED lines=55> */
[----:B----4-:R-:W-:Y:S01]  /*83030*/  HMMA.16816.F32 R24, R16, R6, R24 ;  /* 0x000000061018723c */ /* 0x010fe20000001818 */
[----:B------:R-:W4:Y:S02]  /*83040*/  LDL.LU.64 R8, [R1+0x4960] ;  /* 0x0049600001087983 */ /* 0x000f240000300a00 */
[----:B------:R3:W-:Y:S02]  /*83050*/  STL.64 [R1+0x48f0], R14 ;  /* 0x0048f00e01007387 */ /* 0x0007e40000100a00 */
[----:B---3--:R-:W-:-:S02]  /*83060*/  IMAD.MOV.U32 R14, RZ, RZ, R13 ;  /* 0x000000ffff0e7224 */ /* 0x008fc400078e000d */
[----:B------:R-:W-:-:S05]  /*83070*/  IMAD.MOV.U32 R15, RZ, RZ, R12 ;  /* 0x000000ffff0f7224 */ /* 0x000fca00078e000c */
[----:B------:R0:W-:Y:S01]  /*83080*/  STL.64 [R1+0x4950], R14 ;  /* 0x0049500e01007387 */ /* 0x0001e20000100a00 */
[----:B------:R-:W3:Y:S02]  /*83090*/  LDL.LU R12, [R1+0x1900] ;  /* 0x00190000010c7983 */ /* 0x000ee40000300800 */
[----:B------:R-:W3:Y:S01]  /*830a0*/  LDL.LU R13, [R1+0x1904] ;  /* 0x00190400010d7983 */ /* 0x000ee20000300800 */
[----:B0-----:R-:W3:Y:S01]  /*830b0*/  LDL.LU R14, [R1+0x1908] ;  /* 0x00190800010e7983 */ /* 0x001ee20000300800 */
[----:B------:R-:W3:Y:S01]  /*830c0*/  LDL.LU R15, [R1+0x190c] ;  /* 0x00190c00010f7983 */ /* 0x000ee20000300800 */
[C---:B--2---:R-:W-:Y:S11]  /*830d0*/  HMMA.16816.F32 R20, R16.reuse, R10, R20 ;  /* 0x0000000a1014723c */ /* 0x044ff60000001814 */
[----:B------:R-:W-:Y:S11]  /*830e0*/  @!UPT UIADD3 URZ, URZ, URZ, URZ ;  /* 0x0000003f3f3ff290 */ /* 0x000ff6000fffe03f */
[----:B------:R-:W-:Y:S01]  /*830f0*/  @!UPT UIADD3 URZ, URZ, URZ, URZ ;  /* 0x0000003f3f3ff290 */ /* 0x000fe2000fffe03f */
[----:B------:R-:W-:Y:S01]  /*83100*/  STL.64 [R1+0x6b0], R20 ;  /* 0x0006b01401007387 */ /* 0x000fe20000100a00 */
[----:B------:R0:W-:Y:S03]  /*83110*/  STL.64 [R1+0x6b8], R22 ;  /* 0x0006b81601007387 */ /* 0x0001e60000100a00 */
[----:B0-----:R-:W3:Y:S01]  /*83120*/  LDL.LU.64 R22, [R1+0x4958] ;  /* 0x0049580001167983 */ /* 0x001ee20000300a00 */
[----:B------:R-:W-:Y:S02]  /*83130*/  STL.64 [R1+0x4880], R10 ;  /* 0x0048800a01007387 */ /* 0x000fe40000100a00 */
[----:B------:R-:W-:Y:S02]  /*83140*/  STL.64 [R1+0x4878], R6 ;  /* 0x0048780601007387 */ /* 0x000fe40000100a00 */
[----:B------:R-:W-:Y:S01]  /*83150*/  STL.64 [R1+0x6a0], R24 ;  /* 0x0006a01801007387 */ /* 0x000fe20000100a00 */
[----:B------:R-:W-:Y:S02]  /*83160*/  STL.64 [R1+0x6a8], R26 ;  /* 0x0006a81a01007387 */ /* 0x000fe40000100a00 */
[----:B------:R-:W0:Y:S02]  /*83170*/  LDSM.16.MT88.4 R24, [R3+0x14180] ;  /* 0x014180000318783b */ /* 0x000e240000004200 */
[----:B0-----:R0:W-:Y:S02]  /*83180*/  STL.64 [R1+0x47b0], R26 ;  /* 0x0047b01a01007387 */ /* 0x0011e40000100a00 */
[----:B------:R1:W-:Y:S02]  /*83190*/  STL.64 [R1+0x47a8], R24 ;  /* 0x0047a81801007387 */ /* 0x0003e40000100a00 */
[----:B0-----:R-:W2:Y:S01]  /*831a0*/  LDL.64 R26, [R1+0x48] ;  /* 0x00004800011a7983 */ /* 0x001ea20000100a00 */
[C---:B---3--:R-:W-:Y:S03]  /*831b0*/  HMMA.16816.F32 R20, R16.reuse, R22, R12 ;  /* 0x000000161014723c */ /* 0x048fe6000000180c */
[----:B--2---:R0:W-:Y:S01]  /*831c0*/  STL.64 [R1+0x48c8], R26 ;  /* 0x0048c81a01007387 */ /* 0x0041e20000100a00 */
[----:B-1----:R-:W2:Y:S02]  /*831d0*/  LDL.LU R24, [R1+0x18f0] ;  /* 0x0018f00001187983 */ /* 0x002ea40000300800 */
[----:B------:R-:W2:Y:S01]  /*831e0*/  LDL.LU R25, [R1+0x18f4] ;  /* 0x0018f40001197983 */ /* 0x000ea20000300800 */
[----:B0-----:R-:W2:Y:S01]  /*831f0*/  LDL.LU R26, [R1+0x18f8] ;  /* 0x0018f800011a7983 */ /* 0x001ea20000300800 */
[----:B------:R-:W2:Y:S02]  /*83200*/  LDL.LU R27, [R1+0x18fc] ;  /* 0x0018fc00011b7983 */ /* 0x000ea40000300800 */
[----:B------:R-:W2:Y:S11]  /*83210*/  LDL.LU.64 R14, [R1+0x4950] ;  /* 0x00495000010e7983 */ /* 0x000eb60000300a00 */
[----:B------:R-:W-:Y:S02]  /*83220*/  @!UPT UIADD3 URZ, URZ, URZ, URZ ;  /* 0x0000003f3f3ff290 */ /* 0x000fe4000fffe03f */
[----:B------:R-:W-:Y:S01]  /*83230*/  STL.64 [R1+0x920], R20 ;  /* 0x0009201401007387 */ /* 0x000fe20000100a00 */
[----:B------:R0:W-:Y:S04]  /*83240*/  STL.64 [R1+0x928], R22 ;  /* 0x0009281601007387 */ /* 0x0001e80000100a00 */
[----:B0-----:R-:W3:Y:S01]  /*83250*/  LDL.LU.64 R22, [R1+0x4948] ;  /* 0x0049480001167983 */ /* 0x001ee20000300a00 */
[----:B------:R-:W3:Y:S01]  /*83260*/  LDL.LU.64 R20, [R1+0x4940] ;  /* 0x0049400001147983 */ /* 0x000ee20000300a00 */
[----:B--2---:R-:W-:Y:S02]  /*83270*/  HMMA.16816.F32 R12, R16, R14, R24 ;  /* 0x0000000e100c723c */ /* 0x004fe40000001818 */
[----:B------:R-:W2:Y:S11]  /*83280*/  LDL.LU R24, [R1+0x1880] ;  /* 0x0018800001187983 */ /* 0x000eb60000300800 */
[----:B------:R-:W-:Y:S10]  /*83290*/  @!UPT UIADD3 URZ, URZ, URZ, URZ ;  /* 0x0000003f3f3ff290 */ /* 0x000ff4000fffe03f */
[----:B------:R0:W-:Y:S01]  /*832a0*/  STL.64 [R1+0x910], R12 ;  /* 0x0009100c01007387 */ /* 0x0001e20000100a00 */
[----:B------:R1:W-:Y:S02]  /*832b0*/  STL.64 [R1+0x918], R14 ;  /* 0x0009180e01007387 */ /* 0x0003e40000100a00 */
[----:B------:R-:W2:Y:S02]  /*832c0*/  LDL.LU R25, [R1+0x1884] ;  /* 0x0018840001197983 */ /* 0x000ea40000300800 */
[----:B------:R-:W2:Y:S01]  /*832d0*/  LDL.LU R26, [R1+0x1888] ;  /* 0x00188800011a7983 */ /* 0x000ea20000300800 */
[----:B------:R-:W2:Y:S04]  /*832e0*/  LDL.LU R27, [R1+0x188c] ;  /* 0x00188c00011b7983 */ /* 0x000ea80000300800 */
[----:B0-----:R-:W2:Y:S01]  /*832f0*/  LDL.LU R12, [R1+0x18a0] ;  /* 0x0018a000010c7983 */ /* 0x001ea20000300800 */
[----:B------:R-:W2:Y:S02]  /*83300*/  LDL.LU R13, [R1+0x18a4] ;  /* 0x0018a400010d7983 */ /* 0x000ea40000300800 */
[----:B-1----:R-:W2:Y:S02]  /*83310*/  LDL.LU R14, [R1+0x18a8] ;  /* 0x0018a800010e7983 */ /* 0x002ea40000300800 */
[----:B------:R-:W2:Y:S02]  /*83320*/  LDL.LU R15, [R1+0x18ac] ;  /* 0x0018ac00010f7983 */ /* 0x000ea40000300800 */
[----:B--2---:R3:W-:Y:S01]  /*83330*/  STL.64 [R1+0x4900], R14 ;  /* 0x0049000e01007387 */ /* 0x0047e20000100a00 */
[----:B------:R-:W-:Y:S02]  /*83340*/  STL.64 [R1+0x48f8], R12 ;  /* 0x0048f80c01007387 */ /* 0x000fe40000100a00 */
[----:B---3--:R-:W-:-:S02]  /*83350*/  IMAD.MOV.U32 R14, RZ, RZ, R21 ;  /* 0x000000ffff0e7224 */ /* 0x008fc400078e0015 */
[----:B------:R-:W-:-:S05]  /*83360*/  IMAD.MOV.U32 R15, RZ, RZ, R20 ;  /* 0x000000ffff0f7224 */ /* 0x000fca00078e0014 */
[----:B------:R4:W-:Y:S01]  /*83370*/  STL.64 [R1+0x4910], R14 ;  /* 0x0049100e01007387 */ /* 0x0009e20000100a00 */
[----:B------:R0:W-:Y:S02]  /*83380*/  STL.64 [R1+0x48d8], R26 ;  /* 0x0048d81a01007387 */ /* 0x0001e40000100a00 */
[----:B------:R-:W-:Y:S02]  /*83390*/  STL.64 [R1+0x48d0], R24 ;  /* 0x0048d01801007387 */ /* 0x000fe40000100a00 */
[----:B----4-:R-:W-:Y:S02]  /*833a0*/  IMAD.MOV.U32 R14, RZ, RZ, R9 ;  /* 0x000000ffff0e7224 */ /* 0x010fe400078e0009 */
[----:B0-----:R-:W-:Y:S02]  /*833b0*/  IMAD.MOV.U32 R27, RZ, RZ, R4 ;  /* 0x000000ffff1b7224 */ /* 0x001fe400078e0004 */
[----:B------:R-:W-:Y:S02]  /*833c0*/  IMAD.MOV.U32 R15, RZ, RZ, R8 ;  /* 0x000000ffff0f7224 */ /* 0x000fe400078e0008 */
[----:B------:R-:W-:Y:S01]  /*833d0*/  IMAD.MOV.U32 R26, RZ, RZ, R5 ;  /* 0x000000ffff1a7224 */ /* 0x000fe200078e0005 */
[----:B------:R-:W2:Y:S01]  /*833e0*/  LDL.LU R4, [R1+0x18e0] ;  /* 0x0018e00001047983 */ /* 0x000ea20000300800 */
[----:B------:R-:W2:Y:S02]  /*833f0*/  LDL.LU R5, [R1+0x18e4] ;  /* 0x0018e40001057983 */ /* 0x000ea40000300800 */
[----:B------:R-:W2:Y:S02]  /*83400*/  LDL.LU R6, [R1+0x18e8] ;  /* 0x0018e80001067983 */ /* 0x000ea40000300800 */
[----:B------:R-:W2:Y:S01]  /*83410*/  LDL.LU R7, [R1+0x18ec] ;  /* 0x0018ec0001077983 */ /* 0x000ea20000300800 */
[----:B------:R-:W-:Y:S01]  /*83420*/  STL.64 [R1+0x4928], R14 ;  /* 0x0049280e01007387 */ /* 0x000fe20000100a00 */
[----:B------:R0:W-:Y:S03]  /*83430*/  STL.64 [R1+0x48e8], R26 ;  /* 0x0048e81a01007387 */ /* 0x0001e60000100a00 */
[----:B0-----:R-:W3:Y:S04]  /*83440*/  LDL.64 R26, [R1+0x78] ;  /* 0x00007800011a7983 */ /* 0x001ee80000100a00 */
[----:B---3--:R0:W-:Y:S01]  /*83450*/  STL.64 [R1+0x4908], R26 ;  /* 0x0049081a01007387 */ /* 0x0081e20000100a00 */
        /* <DEDUP_REMOVED lines=17> */
[----:B------:R-:W3:Y:S04]  /*83570*/  LDL.64 R10, [R1+0x58] ;  /* 0x00005800010a7983 */ /* 0x000ee80000100a00 */
[----:B---3--:R0:W-:Y:S01]  /*83580*/  STL.64 [R1+0x48e0], R10 ;  /* 0x0048e00a01007387 */ /* 0x0081e20000100a00 */
[----:B------:R-:W3:Y:S02]  /*83590*/  LDL.LU R8, [R1+0x1890] ;  /* 0x0018900001087983 */ /* 0x000ee40000300800 */
[----:B------:R-:W3:Y:S01]  /*835a0*/  LDL.LU R9, [R1+0x1894] ;  /* 0x0018940001097983 */ /* 0x000ee20000300800 */
[----:B0-----:R-:W3:Y:S01]  /*835b0*/  LDL.LU R10, [R1+0x1898] ;  /* 0x00189800010a7983 */ /* 0x001ee20000300800 */
[----:B------:R-:W3:Y:S03]  /*835c0*/  LDL.LU R11, [R1+0x189c] ;  /* 0x00189c00010b7983 */ /* 0x000ee60000300800 */
[----:B------:R0:W-:Y:S02]  /*835d0*/  STL.64 [R1+0x900], R4 ;  /* 0x0009000401007387 */ /* 0x0001e40000100a00 */
[----:B------:R-:W-:Y:S01]  /*835e0*/  STL.64 [R1+0x908], R6 ;  /* 0x0009080601007387 */ /* 0x000fe20000100a00 */
[----:B------:R-:W4:Y:S01]  /*835f0*/  LDL.LU R20, [R1+0x1730] ;  /* 0x0017300001147983 */ /* 0x000f220000300800 */
[----:B------:R-:W4:Y:S02]  /*83600*/  LDL.LU R21, [R1+0x1734] ;  /* 0x0017340001157983 */ /* 0x000f240000300800 */
[----:B0-----:R-:W-:-:S02]  /*83610*/  IMAD.MOV.U32 R5, RZ, RZ, R22 ;  /* 0x000000ffff057224 */ /* 0x001fc400078e0016 */
[----:B------:R-:W-:Y:S01]  /*83620*/  IMAD.MOV.U32 R4, RZ, RZ, R23 ;  /* 0x000000ffff047224 */ /* 0x000fe200078e0017 */
[----:B------:R-:W4:Y:S01]  /*83630*/  LDL.LU R22, [R1+0x1738] ;  /* 0x0017380001167983 */ /* 0x000f220000300800 */
[----:B------:R-:W4:Y:S03]  /*83640*/  LDL.LU R23, [R1+0x173c] ;  /* 0x00173c0001177983 */ /* 0x000f260000300800 */
[----:B------:R0:W-:Y:S04]  /*83650*/  STL.64 [R1+0x4888], R4 ;  /* 0x0048880401007387 */ /* 0x0001e80000100a00 */
[----:B0-----:R-:W3:Y:S01]  /*83660*/  LDL.LU R4, [R1+0x1700] ;  /* 0x0017000001047983 */ /* 0x001ee20000300800 */
[----:B------:R-:W3:Y:S02]  /*83670*/  LDL.LU R5, [R1+0x1704] ;  /* 0x0017040001057983 */ /* 0x000ee40000300800 */
[----:B------:R-:W3:Y:S02]  /*83680*/  LDL.LU R6, [R1+0x1708] ;  /* 0x0017080001067983 */ /* 0x000ee40000300800 */
[----:B------:R-:W3:Y:S02]  /*83690*/  LDL.LU R7, [R1+0x170c] ;  /* 0x00170c0001077983 */ /* 0x000ee40000300800 */
[----:B------:R-:W-:-:S02]  /*836a0*/  IMAD.MOV.U32 R14, RZ, RZ, R2 ;  /* 0x000000ffff0e7224 */ /* 0x000fc400078e0002 */
[----:B------:R-:W-:-:S07]  /*836b0*/  IMAD.MOV.U32 R15, RZ, RZ, R0 ;  /* 0x000000ffff0f7224 */ /* 0x000fce00078e0000 */
[C---:B--2---:R-:W-:Y:S01]  /*836c0*/  HMMA.16816.F32 R12, R16.reuse, R14, R24 ;  /* 0x0000000e100c723c */ /* 0x044fe20000001818 */
[----:B---3--:R0:W-:Y:S01]  /*836d0*/  STL.64 [R1+0x4898], R6 ;  /* 0x0048980601007387 */ /* 0x0081e20000100a00 */
[----:B------:R-:W-:Y:S03]  /*836e0*/  STL.64 [R1+0x4890], R4 ;  /* 0x0048900401007387 */ /* 0x000fe60000100a00 */
[----:B0-----:R-:W2:Y:S04]  /*836f0*/  LDL.64 R6, [R1+0x18] ;  /* 0x0000180001067983 */ /* 0x001ea80000100a00 */
[----:B--2---:R0:W-:Y:S04]  /*83700*/  STL.64 [R1+0x48a0], R6 ;  /* 0x0048a00601007387 */ /* 0x0041e80000100a00 */
[----:B0-----:R-:W2:Y:S01]  /*83710*/  LDL.64 R6, [R1+0x28] ;  /* 0x0000280001067983 */ /* 0x001ea20000100a00 */
[----:B------:R-:W3:Y:S02]  /*83720*/  LDL.LU.64 R26, [R1+0x4938] ;  /* 0x00493800011a7983 */ /* 0x000ee40000300a00 */
[----:B------:R-:W3:Y:S07]  /*83730*/  LDL.LU.64 R24, [R1+0x4930] ;  /* 0x0049300001187983 */ /* 0x000eee0000300a00 */
        /* <DEDUP_REMOVED lines=26> */
[C---:B--2---:R-:W-:Y:S01]  /*838e0*/  HMMA.16816.F32 R24, R16.reuse, R26, R8 ;  /* 0x0000001a1018723c */ /* 0x044fe20000001808 */
[----:B---3--:R-:W-:Y:S01]  /*838f0*/  STL.64 [R1+0x48b0], R14 ;  /* 0x0048b00e01007387 */ /* 0x008fe20000100a00 */
[----:B------:R0:W-:Y:S03]  /*83900*/  STL.64 [R1+0x48a8], R12 ;  /* 0x0048a80c01007387 */ /* 0x0001e60000100a00 */
[----:B0-----:R-:W2:Y:S01]  /*83910*/  LDL.LU R12, [R1+0x1720] ;  /* 0x00172000010c7983 */ /* 0x001ea20000300800 */
[----:B------:R-:W2:Y:S02]  /*83920*/  LDL.LU R13, [R1+0x1724] ;  /* 0x00172400010d7983 */ /* 0x000ea40000300800 */
[----:B------:R-:W2:Y:S02]  /*83930*/  LDL.LU R14, [R1+0x1728] ;  /* 0x00172800010e7983 */ /* 0x000ea40000300800 */
[----:B------:R-:W2:Y:S01]  /*83940*/  LDL.LU R15, [R1+0x172c] ;  /* 0x00172c00010f7983 */ /* 0x000ea20000300800 */
[----:B------:R-:W3:Y:S11]  /*83950*/  LDL.LU.64 R10, [R1+0x48e0] ;  /* 0x0048e000010a7983 */ /* 0x000ef60000300a00 */
        /* <DEDUP_REMOVED lines=11> */
[----:B------:R-:W3:Y:S02]  /*83a10*/  LDL.LU R8, [R1+0x16f0] ;  /* 0x0016f00001087983 */ /* 0x000ee40000300800 */
[----:B------:R-:W-:Y:S02]  /*83a20*/  IMAD.MOV.U32 R29, RZ, RZ, R10 ;  /* 0x000000ffff1d7224 */ /* 0x000fe400078e000a */
[----:B------:R-:W3:Y:S02]  /*83a30*/  LDL.LU R9, [R1+0x16f4] ;  /* 0x0016f40001097983 */ /* 0x000ee40000300800 */
[----:B------:R-:W-:Y:S01]  /*83a40*/  IMAD.MOV.U32 R28, RZ, RZ, R11 ;  /* 0x000000ffff1c7224 */ /* 0x000fe200078e000b */
[----:B------:R-:W3:Y:S01]  /*83a50*/  LDL.LU R10, [R1+0x16f8] ;  /* 0x0016f800010a7983 */ /* 0x000ee20000300800 */
[----:B------:R-:W3:Y:S01]  /*83a60*/  LDL.LU R11, [R1+0x16fc] ;  /* 0x0016fc00010b7983 */ /* 0x000ee20000300800 */
[----:B----4-:R-:W-:Y:S02]  /*83a70*/  HMMA.16816.F32 R16, R16, R26, R20 ;  /* 0x0000001a1010723c */ /* 0x010fe40000001814 */
[----:B------:R-:W2:Y:S01]  /*83a80*/  LDL.LU.64 R22, [R1+0x48c0] ;  /* 0x0048c00001167983 */ /* 0x000ea20000300a00 */
[----:B------:R-:W2:Y:S02]  /*83a90*/  LDL.LU.64 R20, [R1+0x48b8] ;  /* 0x0048b80001147983 */ /* 0x000ea40000300a00 */
[----:B------:R-:W-:-:S02]  /*83aa0*/  IMAD.MOV.U32 R2, RZ, RZ, R6 ;  /* 0x000000ffff027224 */ /* 0x000fc400078e0006 */
[----:B------:R-:W-:Y:S11]  /*83ab0*/  IMAD.MOV.U32 R0, RZ, RZ, R7 ;  /* 0x000000ffff007224 */ /* 0x000ff600078e0007 */
[----:B------:R-:W-:Y:S05]  /*83ac0*/  @!UPT UIADD3 URZ, URZ, URZ, URZ ;  /* 0x0000003f3f3ff290 */ /* 0x000fea000fffe03f */
        /* <DEDUP_REMOVED lines=15> */
[----:B------:R-:W3:Y:S02]  /*83bc0*/  LDL.LU.64 R6, [R1+0x48a0] ;  /* 0x0048a00001067983 */ /* 0x000ee40000300a00 */
[----:B---3--:R-:W-:Y:S11]  /*83bd0*/  HMMA.16816.F32 R24, R20, R6, R24 ;  /* 0x000000061418723c */ /* 0x008ff60000001818 */
        /* <DEDUP_REMOVED lines=8> */
[----:B----4-:R-:W-:-:S02]  /*83c60*/  IMAD.MOV.U32 R27, RZ, RZ, R18 ;  /* 0x000000ffff1b7224 */ /* 0x010fc400078e0012 */
[----:B------:R-:W-:Y:S01]  /*83c70*/  IMAD.MOV.U32 R26, RZ, RZ, R19 ;  /* 0x000000ffff1a7224 */ /* 0x000fe200078e0013 */
[C---:B---3--:R-:W-:Y:S11]  /*83c80*/  HMMA.16816.F32 R4, R20.reuse, R18, R4 ;  /* 0x000000121404723c */ /* 0x048ff60000001804 */
[----:B------:R-:W-:Y:S11]  /*83c90*/  @!UPT UIADD3 URZ, URZ, URZ, URZ ;  /* 0x0000003f3f3ff290 */ /* 0x000ff6000fffe03f */
[----:B------:R-:W-:Y:S01]  /*83ca0*/  @!UPT UIADD3 URZ, URZ, URZ, URZ ;  /* 0x0000003f3f3ff290 */ /* 0x000fe2000fffe03f */
[----:B------:R0:W-:Y:S01]  /*83cb0*/  STL.64 [R1+0x660], R4 ;  /* 0x0006600401007387 */ /* 0x0001e20000100a00 */
[----:B------:R-:W-:Y:S03]  /*83cc0*/  STL.64 [R1+0x668], R6 ;  /* 0x0006680601007387 */ /* 0x000fe60000100a00 */
[----:B0-----:R-:W3:Y:S01]  /*83cd0*/  LDL.LU.64 R4, [R1+0x4888] ;  /* 0x0048880001047983 */ /* 0x001ee20000300a00 */
[----:B------:R0:W-:Y:S02]  /*83ce0*/  STL.64 [R1+0x4820], R26 ;  /* 0x0048201a01007387 */ /* 0x0001e40000100a00 */
[----:B------:R-:W-:Y:S01]  /*83cf0*/  STL.64 [R1+0x4818], R24 ;  /* 0x0048181801007387 */ /* 0x000fe20000100a00 */
[----:B0-----:R-:W4:Y:S01]  /*83d00*/  LDL.64 R26, [R1+0xa8] ;  /* 0x0000a800011a7983 */ /* 0x001f220000100a00 */
[----:B--2---:R-:W-:Y:S03]  /*83d10*/  HMMA.16816.F32 R8, R20, R14, R8 ;  /* 0x0000000e1408723c */ /* 0x004fe60000001808 */
[----:B----4-:R3:W-:Y:S01]  /*83d20*/  STL.64 [R1+0x4830], R26 ;  /* 0x0048301a01007387 */ /* 0x0107e20000100a00 */
[----:B------:R-:W2:Y:S02]  /*83d30*/  LDL.LU R16, [R1+0x16d0] ;  /* 0x0016d00001107983 */ /* 0x000ea40000300800 */
[----:B------:R-:W2:Y:S02]  /*83d40*/  LDL.LU R17, [R1+0x16d4] ;  /* 0x0016d40001117983 */ /* 0x000ea40000300800 */
[----:B------:R-:W2:Y:S01]  /*83d50*/  LDL.LU R18, [R1+0x16d8] ;  /* 0x0016d80001127983 */ /* 0x000ea20000300800 */
[----:B------:R-:W2:Y:S01]  /*83d60*/  LDL.LU R19, [R1+0x16dc] ;  /* 0x0016dc0001137983 */ /* 0x000ea20000300800 */
[----:B---3--:R-:W-:-:S02]  /*83d70*/  IMAD.MOV.U32 R26, RZ, RZ, R5 ;  /* 0x000000ffff1a7224 */ /* 0x008fc400078e0005 */
[----:B------:R-:W-:Y:S02]  /*83d80*/  IMAD.MOV.U32 R27, RZ, RZ, R4 ;  /* 0x000000ffff1b7224 */ /* 0x000fe400078e0004 */
[----:B------:R-:W3:Y:S01]  /*83d90*/  LDL.LU R4, [R1+0x16e0] ;  /* 0x0016e00001047983 */ /* 0x000ee20000300800 */
[----:B------:R-:W3:Y:S02]  /*83da0*/  LDL.LU R5, [R1+0x16e4] ;  /* 0x0016e40001057983 */ /* 0x000ee40000300800 */
[----:B------:R-:W3:Y:S02]  /*83db0*/  LDL.LU R6, [R1+0x16e8] ;  /* 0x0016e80001067983 */ /* 0x000ee40000300800 */
[----:B------:R-:W3:Y:S01]  /*83dc0*/  LDL.LU R7, [R1+0x16ec] ;  /* 0x0016ec0001077983 */ /* 0x000ee20000300800 */
[----:B------:R0:W-:Y:S04]  /*83dd0*/  STL.64 [R1+0x4848], R26 ;  /* 0x0048481a01007387 */ /* 0x0001e80000100a00 */
[----:B0-----:R-:W4:Y:S04]  /*83de0*/  LDL.64 R26, [R1+0xc8] ;  /* 0x0000c800011a7983 */ /* 0x001f280000100a00 */
[----:B----4-:R0:W-:Y:S04]  /*83df0*/  STL.64 [R1+0x4860], R26 ;  /* 0x0048601a01007387 */ /* 0x0101e80000100a00 */
[----:B0-----:R-:W4:Y:S04]  /*83e00*/  LDL R26, [R1+0x38] ;  /* 0x00003800011a7983 */ /* 0x001f280000100800 */
[----:B------:R-:W4:Y:S01]  /*83e10*/  LDL R27, [R1+0x3c] ;  /* 0x00003c00011b7983 */ /* 0x000f220000100800 */
[----:B------:R-:W-:Y:S02]  /*83e20*/  STL.64 [R1+0x650], R8 ;  /* 0x0006500801007387 */ /* 0x000fe40000100a00 */
[----:B------:R0:W-:Y:S02]  /*83e30*/  STL.64 [R1+0x658], R10 ;  /* 0x0006580a01007387 */ /* 0x0001e40000100a00 */
[----:B0-----:R-:W3:Y:S01]  /*83e40*/  LDL.LU.64 R10, [R1+0x4880] ;  /* 0x00488000010a7983 */ /* 0x001ee20000300a00 */
[----:B------:R-:W-:Y:S02]  /*83e50*/  STL.64 [R1+0x4770], R14 ;  /* 0x0047700e01007387 */ /* 0x000fe40000100a00 */
[----:B------:R0:W-:Y:S02]  /*83e60*/  STL.64 [R1+0x4828], R12 ;  /* 0x0048280c01007387 */ /* 0x0001e40000100a00 */
        /* <DEDUP_REMOVED lines=22> */
[----:B------:R-:W4:Y:S02]  /*83fd0*/  LDL.LU R15, [R1+0x187c] ;  /* 0x00187c00010f7983 */ /* 0x000f240000300800 */
[----:B------:R-:W-:Y:S01]  /*83fe0*/  STL.64 [R1+0x640], R4 ;  /* 0x0006400401007387 */ /* 0x000fe20000100a00 */
[----:B------:R0:W-:Y:S03]  /*83ff0*/  STL.64 [R1+0x648], R6 ;  /* 0x0006480601007387 */ /* 0x0001e60000100a00 */
[----:B0-----:R-:W2:Y:S02]  /*84000*/  LDL.LU.64 R6, [R1+0x4878] ;  /* 0x0048780001067983 */ /* 0x001ea40000300a00 */
[C---:B--2---:R-:W-:Y:S11]  /*84010*/  HMMA.16816.F32 R16, R20.reuse, R6, R16 ;  /* 0x000000061410723c */ /* 0x044ff60000001810 */
[----:B------:R-:W-:Y:S11]  /*84020*/  @!UPT UIADD3 URZ, URZ, URZ, URZ ;  /* 0x0000003f3f3ff290 */ /* 0x000ff6000fffe03f */
[----:B------:R-:W-:Y:S01]  /*84030*/  @!UPT UIADD3 URZ, URZ, URZ, URZ ;  /* 0x0000003f3f3ff290 */ /* 0x000fe2000fffe03f */
[----:B------:R-:W-:Y:S01]  /*84040*/  STL.64 [R1+0x630], R16 ;  /* 0x0006301001007387 */ /* 0x000fe20000100a00 */
[----:B------:R-:W-:Y:S02]  /*84050*/  STL.64 [R1+0x638], R18 ;  /* 0x0006381201007387 */ /* 0x000fe40000100a00 */
[----:B------:R-:W0:Y:S01]  /*84060*/  LDSM.16.MT88.4 R16, [R3+0x14200] ;  /* 0x014200000310783b */ /* 0x000e220000004200 */
[C---:B----4-:R-:W-:Y:S01]  /*84070*/  HMMA.16816.F32 R24, R20.reuse, R26, R12 ;  /* 0x0000001a1418723c */ /* 0x050fe2000000180c */
[----:B------:R-:W-:Y:S04]  /*84080*/  STL [R1+0x47d0], R3 ;  /* 0x0047d00301007387 */ /* 0x000fe80000100800 */
[----:B0-----:R0:W-:Y:S01]  /*84090*/  STL.64 [R1+0x46a8], R18 ;  /* 0x0046a81201007387 */ /* 0x0011e20000100a00 */
[----:B------:R-:W-:Y:S03]  /*840a0*/  STL.64 [R1+0x46a0], R16 ;  /* 0x0046a01001007387 */ /* 0x000fe60000100a00 */
[----:B0-----:R-:W2:Y:S01]  /*840b0*/  LDL.64 R18, [R1+0x98] ;  /* 0x0000980001127983 */ /* 0x001ea20000100a00 */
[----:B------:R-:W3:Y:S02]  /*840c0*/  LDL.LU.64 R14, [R1+0x4870] ;  /* 0x00487000010e7983 */ /* 0x000ee40000300a00 */
[----:B------:R-:W3:Y:S11]  /*840d0*/  LDL.LU.64 R12, [R1+0x4868] ;  /* 0x00486800010c7983 */ /* 0x000ef60000300a00 */
[----:B------:R-:W-:Y:S01]  /*840e0*/  STL.64 [R1+0x890], R24 ;  /* 0x0008901801007387 */ /* 0x000fe20000100a00 */
[----:B------:R0:W-:Y:S04]  /*840f0*/  STL.64 [R1+0x898], R26 ;  /* 0x0008981a01007387 */ /* 0x0001e80000100a00 */
[----:B0-----:R-:W3:Y:S02]  /*84100*/  LDL.LU.64 R26, [R1+0x4860] ;  /* 0x00486000011a7983 */ /* 0x001ee40000300a00 */
        /* <DEDUP_REMOVED lines=15> */
[C---:B---3--:R-:W-:Y:S01]  /*84200*/  HMMA.16816.F32 R12, R20.reuse, R26, R12 ;  /* 0x0000001a140c723c */ /* 0x048fe2000000180c */
[----:B------:R-:W-:Y:S02]  /*84210*/  IMAD.MOV.U32 R9, RZ, RZ, R26 ;  /* 0x000000ffff097224 */ /* 0x000fe400078e001a */
[----:B------:R-:W-:Y:S11]  /*84220*/  IMAD.MOV.U32 R8, RZ, RZ, R27 ;  /* 0x000000ffff087224 */ /* 0x000ff600078e001b */
[----:B------:R-:W-:Y:S09]  /*84230*/  @!UPT UIADD3 URZ, URZ, URZ, URZ ;  /* 0x0000003f3f3ff290 */ /* 0x000ff2000fffe03f */
[----:B------:R0:W-:Y:S01]  /*84240*/  STL.64 [R1+0x860], R12 ;  /* 0x0008600c01007387 */ /* 0x0001e20000100a00 */
[----:B------:R-:W-:Y:S03]  /*84250*/  STL.64 [R1+0x868], R14 ;  /* 0x0008680e01007387 */ /* 0x000fe60000100a00 */
[----:B0-----:R-:W3:Y:S01]  /*84260*/  LDL.LU.64 R12, [R1+0x4828] ;  /* 0x00482800010c7983 */ /* 0x001ee20000300a00 */
[----:B------:R-:W4:Y:S02]  /*84270*/  LDL.LU.64 R26, [R1+0x4820] ;  /* 0x00482000011a7983 */ /* 0x000f240000300a00 */
[----:B------:R-:W2:Y:S02]  /*84280*/  LDL.LU.64 R24, [R1+0x4818] ;  /* 0x0048180001187983 */ /* 0x000ea40000300a00 */
[----:B------:R-:W-:Y:S01]  /*84290*/  STL.64 [R1+0x4768], R10 ;  /* 0x0047680a01007387 */ /* 0x000fe20000100a00 */
[----:B------:R0:W-:Y:S04]  /*842a0*/  STL.64 [R1+0x4760], R8 ;  /* 0x0047600801007387 */ /* 0x0001e80000100a00 */
[----:B0-----:R-:W2:Y:S01]  /*842b0*/  LDL.LU R8, [R1+0x1830] ;  /* 0x0018300001087983 */ /* 0x001ea20000300800 */
[----:B------:R-:W2:Y:S02]  /*842c0*/  LDL.LU R9, [R1+0x1834] ;  /* 0x0018340001097983 */ /* 0x000ea40000300800 */
[----:B------:R-:W2:Y:S02]  /*842d0*/  LDL.LU R10, [R1+0x1838] ;  /* 0x00183800010a7983 */ /* 0x000ea40000300800 */
[----:B------:R-:W2:Y:S02]  /*842e0*/  LDL.LU R11, [R1+0x183c] ;  /* 0x00183c00010b7983 */ /* 0x000ea40000300800 */
[----:B--2---:R-:W-:Y:S11]  /*842f0*/  HMMA.16816.F32 R8, R20, R18, R8 ;  /* 0x000000121408723c */ /* 0x004ff60000001808 */
[----:B------:R-:W-:Y:S11]  /*84300*/  @!UPT UIADD3 URZ, URZ, URZ, URZ ;  /* 0x0000003f3f3ff290 */ /* 0x000ff6000fffe03f */
[----:B------:R-:W-:Y:S01]  /*84310*/  @!UPT UIADD3 URZ, URZ, URZ, URZ ;  /* 0x0000003f3f3ff290 */ /* 0x000fe2000fffe03f */
[----:B------:R0:W-:Y:S01]  /*84320*/  STL.64 [R1+0x850], R8 ;  /* 0x0008500801007387 */ /* 0x0001e20000100a00 */
[----:B------:R1:W-:Y:S03]  /*84330*/  STL.64 [R1+0x858], R10 ;  /* 0x0008580a01007387 */ /* 0x0003e60000100a00 */
[----:B0-----:R-:W2:Y:S01]  /*84340*/  LDL.LU R8, [R1+0x1680] ;  /* 0x0016800001087983 */ /* 0x001ea20000300800 */
[----:B------:R-:W2:Y:S02]  /*84350*/  LDL.LU R9, [R1+0x1684] ;  /* 0x0016840001097983 */ /* 0x000ea40000300800 */
[----:B-1----:R-:W2:Y:S02]  /*84360*/  LDL.LU R10, [R1+0x1688] ;  /* 0x00168800010a7983 */ /* 0x002ea40000300800 */
[----:B------:R-:W2:Y:S02]  /*84370*/  LDL.LU R11, [R1+0x168c] ;  /* 0x00168c00010b7983 */ /* 0x000ea40000300800 */
[----:B----4-:R-:W-:-:S02]  /*84380*/  IMAD.MOV.U32 R14, RZ, RZ, R27 ;  /* 0x000000ffff0e7224 */ /* 0x010fc400078e001b */
[----:B------:R-:W-:Y:S02]  /*84390*/  IMAD.MOV.U32 R15, RZ, RZ, R26 ;  /* 0x000000ffff0f7224 */ /* 0x000fe400078e001a */
[----:B------:R-:W-:Y:S02]  /*843a0*/  IMAD.MOV.U32 R5, RZ, RZ, R18 ;  /* 0x000000ffff057224 */ /* 0x000fe400078e0012 */
[----:B------:R-:W-:Y:S01]  /*843b0*/  IMAD.MOV.U32 R4, RZ, RZ, R19 ;  /* 0x000000ffff047224 */ /* 0x000fe200078e0013 */
[----:B--2---:R-:W-:Y:S01]  /*843c0*/  STL.64 [R1+0x4780], R10 ;  /* 0x0047800a01007387 */ /* 0x004fe20000100a00 */
[----:B------:R-:W-:Y:S02]  /*843d0*/  STL.64 [R1+0x4778], R8 ;  /* 0x0047780801007387 */ /* 0x000fe40000100a00 */
[----:B------:R0:W-:Y:S02]  /*843e0*/  STL.64 [R1+0x4788], R14 ;  /* 0x0047880e01007387 */ /* 0x0001e40000100a00 */
[----:B0-----:R-:W-:-:S02]  /*843f0*/  IMAD.MOV.U32 R14, RZ, RZ, R25 ;  /* 0x000000ffff0e7224 */ /* 0x001fc400078e0019 */
[----:B------:R-:W-:-:S05]  /*84400*/  IMAD.MOV.U32 R15, RZ, RZ, R24 ;  /* 0x000000ffff0f7224 */ /* 0x000fca00078e0018 */
[----:B------:R-:W-:Y:S01]  /*84410*/  STL.64 [R1+0x47a0], R14 ;  /* 0x0047a00e01007387 */ /* 0x000fe20000100a00 */
[----:B------:R-:W2:Y:S02]  /*84420*/  LDL.LU R8, [R1+0x1690] ;  /* 0x0016900001087983 */ /* 0x000ea40000300800 */
[----:B------:R-:W2:Y:S02]  /*84430*/  LDL.LU R9, [R1+0x1694] ;  /* 0x0016940001097983 */ /* 0x000ea40000300800 */
[----:B------:R-:W4:Y:S01]  /*84440*/  LDL.LU R10, [R1+0x1698] ;  /* 0x00169800010a7983 */ /* 0x000f220000300800 */
[----:B------:R-:W4:Y:S01]  /*84450*/  LDL.LU R11, [R1+0x169c] ;  /* 0x00169c00010b7983 */ /* 0x000f220000300800 */
[----:B------:R-:W2:Y:S02]  /*84460*/  LDL.LU R16, [R1+0x1800] ;  /* 0x0018000001107983 */ /* 0x000ea40000300800 */
[----:B------:R-:W2:Y:S02]  /*84470*/  LDL.LU R17, [R1+0x1804] ;  /* 0x0018040001117983 */ /* 0x000ea40000300800 */
[----:B------:R-:W2:Y:S01]  /*84480*/  LDL.LU R18, [R1+0x1808] ;  /* 0x0018080001127983 */ /* 0x000ea20000300800 */
[----:B------:R-:W2:Y:S04]  /*84490*/  LDL.LU R19, [R1+0x180c] ;  /* 0x00180c0001137983 */ /* 0x000ea80000300800 */
[----:B--2---:R3:W-:Y:S01]  /*844a0*/  STL.64 [R1+0x47f0], R18 ;  /* 0x0047f01201007387 */ /* 0x0047e20000100a00 */
[----:B------:R-:W-:Y:S02]  /*844b0*/  STL.64 [R1+0x47e8], R16 ;  /* 0x0047e81001007387 */ /* 0x000fe40000100a00 */
[----:B---3--:R-:W-:-:S02]  /*844c0*/  IMAD.MOV.U32 R18, RZ, RZ, R13 ;  /* 0x000000ffff127224 */ /* 0x008fc400078e000d */
[----:B------:R-:W-:-:S05]  /*844d0*/  IMAD.MOV.U32 R19, RZ, RZ, R12 ;  /* 0x000000ffff137224 */ /* 0x000fca00078e000c */
[----:B------:R0:W-:Y:S04]  /*844e0*/  STL.64 [R1+0x4800], R18 ;  /* 0x0048001201007387 */ /* 0x0001e80000100a00 */
[----:B0-----:R-:W2:Y:S01]  /*844f0*/  LDL.64 R18, [R1+0x88] ;  /* 0x0000880001127983 */ /* 0x001ea20000100a00 */
        /* <DEDUP_REMOVED lines=9> */
[----:B------:R1:W-:Y:S03]  /*84590*/  STL.64 [R1+0x47d8], R24 ;  /* 0x0047d81801007387 */ /* 0x0003e60000100a00 */
[----:B0-----:R-:W2:Y:S04]  /*845a0*/  LDL.64 R26, [R1+0x68] ;  /* 0x00006800011a7983 */ /* 0x001ea80000100a00 */
[----:B--2---:R0:W-:Y:S01]  /*845b0*/  STL.64 [R1+0x47f8], R26 ;  /* 0x0047f81a01007387 */ /* 0x0041e20000100a00 */
[----:B-1----:R-:W2:Y:S02]  /*845c0*/  LDL.LU R24, [R1+0x1810] ;  /* 0x0018100001187983 */ /* 0x002ea40000300800 */
        /* <DEDUP_REMOVED lines=9> */
[----:B------:R-:W-:Y:S01]  /*84660*/  STL.64 [R1+0x47c0], R14 ;  /* 0x0047c00e01007387 */ /* 0x000fe20000100a00 */
[----:B---3--:R0:W-:Y:S03]  /*84670*/  STL.64 [R1+0x47b8], R12 ;  /* 0x0047b80c01007387 */ /* 0x0081e60000100a00 */
[----:B0-----:R-:W3:Y:S01]  /*84680*/  LDL.LU R12, [R1+0x16c0] ;  /* 0x0016c000010c7983 */ /* 0x001ee20000300800 */
[----:B------:R-:W3:Y:S02]  /*84690*/  LDL.LU R13, [R1+0x16c4] ;  /* 0x0016c400010d7983 */ /* 0x000ee40000300800 */
[----:B------:R-:W3:Y:S02]  /*846a0*/  LDL.LU R14, [R1+0x16c8] ;  /* 0x0016c800010e7983 */ /* 0x000ee40000300800 */
[----:B------:R-:W3:Y:S01]  /*846b0*/  LDL.LU R15, [R1+0x16cc] ;  /* 0x0016cc00010f7983 */ /* 0x000ee20000300800 */
[----:B----4-:R-:W-:Y:S01]  /*846c0*/  STL.64 [R1+0x4798], R10 ;  /* 0x0047980a01007387 */ /* 0x010fe20000100a00 */
[----:B------:R0:W-:Y:S03]  /*846d0*/  STL.64 [R1+0x4790], R8 ;  /* 0x0047900801007387 */ /* 0x0001e60000100a00 */
        /* <DEDUP_REMOVED lines=34> */
[----:B------:R-:W-:Y:S02]  /*84900*/  STL.64 [R1+0x4710], R16 ;  /* 0x0047101001007387 */ /* 0x000fe40000100a00 */
[----:B-1----:R-:W2:Y:S02]  /*84910*/  LDL.64 R18, [R1+0xb8] ;  /* 0x0000b80001127983 */ /* 0x002ea40000100a00 */
[----:B--2---:R0:W-:Y:S04]  /*84920*/  STL.64 [R1+0x4720], R18 ;  /* 0x0047201201007387 */ /* 0x0041e80000100a00 */
[----:B0-----:R-:W2:Y:S01]  /*84930*/  LDL R18, [R1+0xc8] ;  /* 0x0000c80001127983 */ /* 0x001ea20000100800 */
[----:B------:R-:W-:-:S02]  /*84940*/  IMAD.MOV.U32 R19, RZ, RZ, R3 ;  /* 0x000000ffff137224 */ /* 0x000fc400078e0003 */
[----:B------:R-:W3:Y:S01]  /*84950*/  LDL.LU R3, [R1+0x47d0] ;  /* 0x0047d00001037983 */ /* 0x000ee20000300800 */
[----:B------:R-:W-:Y:S02]  /*84960*/  HMMA.16816.F32 R4, R20, R6, R24 ;  /* 0x000000061404723c */ /* 0x000fe40000001818 */
[----:B--2---:R-:W-:Y:S01]  /*84970*/  STL.64 [R1+0x4738], R18 ;  /* 0x0047381201007387 */ /* 0x004fe20000100a00 */
[----:B------:R-:W3:Y:S11]  /*84980*/  LDL.LU.64 R26, [R1+0x47c8] ;  /* 0x0047c800011a7983 */ /* 0x000ef60000300a00 */
[----:B------:R-:W-:Y:S09]  /*84990*/  @!UPT UIADD3 URZ, URZ, URZ, URZ ;  /* 0x0000003f3f3ff290 */ /* 0x000ff2000fffe03f */
[----:B------:R0:W-:Y:S02]  /*849a0*/  STL.64 [R1+0x810], R4 ;  /* 0x0008100401007387 */ /* 0x0001e40000100a00 */
[----:B------:R1:W-:Y:S01]  /*849b0*/  STL.64 [R1+0x818], R6 ;  /* 0x0008180601007387 */ /* 0x0003e20000100a00 */
[----:B0-----:R-:W2:Y:S01]  /*849c0*/  LDL.LU R4, [R1+0x1670] ;  /* 0x0016700001047983 */ /* 0x001ea20000300800 */
[----:B------:R-:W2:Y:S02]  /*849d0*/  LDL.LU R5, [R1+0x1674] ;  /* 0x0016740001057983 */ /* 0x000ea40000300800 */
[----:B-1----:R-:W2:Y:S02]  /*849e0*/  LDL.LU R6, [R1+0x1678] ;  /* 0x0016780001067983 */ /* 0x002ea40000300800 */
[----:B------:R-:W2:Y:S02]  /*849f0*/  LDL.LU R7, [R1+0x167c] ;  /* 0x00167c0001077983 */ /* 0x000ea40000300800 */
[----:B------:R-:W-:-:S02]  /*84a00*/  IMAD.MOV.U32 R18, RZ, RZ, R2 ;  /* 0x000000ffff127224 */ /* 0x000fc400078e0002 */
[----:B------:R-:W-:Y:S01]  /*84a10*/  IMAD.MOV.U32 R19, RZ, RZ, R0 ;  /* 0x000000ffff137224 */ /* 0x000fe200078e0000 */
[----:B---3--:R-:W-:Y:S01]  /*84a20*/  HMMA.16816.F32 R20, R20, R26, R12 ;  /* 0x0000001a1414723c */ /* 0x008fe2000000180c */
[----:B------:R-:W3:Y:S01]  /*84a30*/  LDL.LU.64 R14, [R1+0x47c0] ;  /* 0x0047c000010e7983 */ /* 0x000ee20000300a00 */
[----:B------:R-:W3:Y:S02]  /*84a40*/  LDL.LU.64 R12, [R1+0x47b8] ;  /* 0x0047b800010c7983 */ /* 0x000ee40000300a00 */
[----:B------:R-:W-:Y:S02]  /*84a50*/  IMAD.MOV.U32 R2, RZ, RZ, R26 ;  /* 0x000000ffff027224 */ /* 0x000fe400078e001a */
[----:B------:R-:W-:Y:S11]  /*84a60*/  IMAD.MOV.U32 R0, RZ, RZ, R27 ;  /* 0x000000ffff007224 */ /* 0x000ff600078e001b */
[----:B------:R-:W-:Y:S06]  /*84a70*/  @!UPT UIADD3 URZ, URZ, URZ, URZ ;  /* 0x0000003f3f3ff290 */ /* 0x000fec000fffe03f */
[----:B------:R0:W-:Y:S01]  /*84a80*/  STL.64 [R1+0x620], R20 ;  /* 0x0006201401007387 */ /* 0x0001e20000100a00 */
[----:B------:R1:W-:Y:S02]  /*84a90*/  STL.64 [R1+0x628], R22 ;  /* 0x0006281601007387 */ /* 0x0003e40000100a00 */
[----:B------:R-:W3:Y:S02]  /*84aa0*/  LDL.LU.64 R26, [R1+0x47b0] ;  /* 0x0047b000011a7983 */ /* 0x000ee40000300a00 */
[----:B------:R-:W3:Y:S01]  /*84ab0*/  LDL.LU.64 R24, [R1+0x47a8] ;  /* 0x0047a80001187983 */ /* 0x000ee20000300a00 */
[----:B0-----:R-:W2:Y:S01]  /*84ac0*/  LDL.LU R20, [R1+0x1660] ;  /* 0x0016600001147983 */ /* 0x001ea20000300800 */
[----:B------:R-:W2:Y:S02]  /*84ad0*/  LDL.LU R21, [R1+0x1664] ;  /* 0x0016640001157983 */ /* 0x000ea40000300800 */
[----:B-1----:R-:W2:Y:S02]  /*84ae0*/  LDL.LU R22, [R1+0x1668] ;  /* 0x0016680001167983 */ /* 0x002ea40000300800 */
[----:B------:R-:W2:Y:S01]  /*84af0*/  LDL.LU R23, [R1+0x166c] ;  /* 0x00166c0001177983 */ /* 0x000ea20000300800 */
[C---:B---3--:R-:W-:Y:S01]  /*84b00*/  HMMA.16816.F32 R16, R24.reuse, R18, R12 ;  /* 0x000000121810723c */ /* 0x048fe2000000180c */
[----:B------:R-:W4:Y:S11]  /*84b10*/  LDL.LU.64 R14, [R1+0x47a0] ;  /* 0x0047a000010e7983 */ /* 0x000f360000300a00 */
[----:B------:R-:W-:Y:S11]  /*84b20*/  @!UPT UIADD3 URZ, URZ, URZ, URZ ;  /* 0x0000003f3f3ff290 */ /* 0x000ff6000fffe03f */
[----:B------:R-:W-:Y:S01]  /*84b30*/  STL.64 [R1+0x610], R16 ;  /* 0x0006101001007387 */ /* 0x000fe20000100a00 */
[----:B------:R0:W-:Y:S03]  /*84b40*/  STL.64 [R1+0x618], R18 ;  /* 0x0006181201007387 */ /* 0x0001e60000100a00 */
[----:B0-----:R-:W3:Y:S01]  /*84b50*/  LDL.64 R18, [R1+0x38] ;  /* 0x0000380001127983 */ /* 0x001ee20000100a00 */
        /* <DEDUP_REMOVED lines=14> */
[----:B----4-:R-:W-:Y:S11]  /*84c40*/  HMMA.16816.F32 R8, R24, R14, R8 ;  /* 0x0000000e1808723c */ /* 0x010ff60000001808 */
[----:B------:R-:W-:Y:S11]  /*84c50*/  @!UPT UIADD3 URZ, URZ, URZ, URZ ;  /* 0x0000003f3f3ff290 */ /* 0x000ff6000fffe03f */
[----:B------:R-:W-:Y:S01]  /*84c60*/  @!UPT UIADD3 URZ, URZ, URZ, URZ ;  /* 0x0000003f3f3ff290 */ /* 0x000fe2000fffe03f */
[----:B------:R-:W-:Y:S01]  /*84c70*/  STL.64 [R1+0x5e0], R8 ;  /* 0x0005e00801007387 */ /* 0x000fe20000100a00 */
[----:B------:R0:W-:Y:S03]  /*84c80*/  STL.64 [R1+0x5e8], R10 ;  /* 0x0005e80a01007387 */ /* 0x0001e60000100a00 */
[----:B0-----:R-:W2:Y:S01]  /*84c90*/  LDL.LU.64 R10, [R1+0x4768] ;  /* 0x00476800010a7983 */ /* 0x001ea20000300a00 */
[----:B------:R-:W4:Y:S02]  /*84ca0*/  LDL.LU.64 R8, [R1+0x4760] ;  /* 0x0047600001087983 */ /* 0x000f240000300a00 */
[----:B------:R4:W-:Y:S02]  /*84cb0*/  STL.64 [R1+0x46e0], R14 ;  /* 0x0046e00e01007387 */ /* 0x0009e40000100a00 */
[----:B----4-:R-:W-:Y:S02]  /*84cc0*/  IMAD.MOV.U32 R14, RZ, RZ, R9 ;  /* 0x000000ffff0e7224 */ /* 0x010fe400078e0009 */
[----:B------:R-:W-:-:S05]  /*84cd0*/  IMAD.MOV.U32 R15, RZ, RZ, R8 ;  /* 0x000000ffff0f7224 */ /* 0x000fca00078e0008 */
[----:B------:R0:W-:Y:S01]  /*84ce0*/  STL.64 [R1+0x4718], R14 ;  /* 0x0047180e01007387 */ /* 0x0001e20000100a00 */
[----:B------:R-:W4:Y:S02]  /*84cf0*/  LDL.LU R12, [R1+0x17c0] ;  /* 0x0017c000010c7983 */ /* 0x000f240000300800 */
[----:B------:R-:W4:Y:S01]  /*84d00*/  LDL.LU R13, [R1+0x17c4] ;  /* 0x0017c400010d7983 */ /* 0x000f220000300800 */
[----:B0-----:R-:W3:Y:S01]  /*84d10*/  LDL.LU R14, [R1+0x17c8] ;  /* 0x0017c800010e7983 */ /* 0x001ee20000300800 */
[----:B------:R-:W3:Y:S01]  /*84d20*/  LDL.LU R15, [R1+0x17cc] ;  /* 0x0017cc00010f7983 */ /* 0x000ee20000300800 */
[C---:B--2---:R-:W-:Y:S02]  /*84d30*/  HMMA.16816.F32 R4, R24.reuse, R10, R4 ;  /* 0x0000000a1804723c */ /* 0x044fe40000001804 */
[----:B---3--:R-:W-:Y:S01]  /*84d40*/  STL.64 [R1+0x4730], R14 ;  /* 0x0047300e01007387 */ /* 0x008fe20000100a00 */
[----:B----4-:R0:W-:Y:S03]  /*84d50*/  STL.64 [R1+0x4728], R12 ;  /* 0x0047280c01007387 */ /* 0x0101e60000100a00 */
        /* <DEDUP_REMOVED lines=13> */
[----:B------:R-:W4:Y:S01]  /*84e30*/  LDL.LU.64 R4, [R1+0x4750] ;  /* 0x0047500001047983 */ /* 0x000f220000300a00 */
[C---:B---3--:R-:W-:Y:S02]  /*84e40*/  HMMA.16816.F32 R20, R24.reuse, R6, R20 ;  /* 0x000000061814723c */ /* 0x048fe40000001814 */
[----:B------:R-:W-:Y:S11]  /*84e50*/  STL.64 [R1+0x46b8], R6 ;  /* 0x0046b80601007387 */ /* 0x000ff60000100a00 */
[----:B------:R-:W-:Y:S10]  /*84e60*/  @!UPT UIADD3 URZ, URZ, URZ, URZ ;  /* 0x0000003f3f3ff290 */ /* 0x000ff4000fffe03f */
[----:B------:R-:W-:Y:S01]  /*84e70*/  STL.64 [R1+0x5c0], R20 ;  /* 0x0005c01401007387 */ /* 0x000fe20000100a00 */
[----:B------:R-:W-:Y:S02]  /*84e80*/  STL.64 [R1+0x5c8], R22 ;  /* 0x0005c81601007387 */ /* 0x000fe40000100a00 */
[----:B------:R-:W0:Y:S01]  /*84e90*/  LDSM.16.MT88.4 R20, [R3+0x14280] ;  /* 0x014280000314783b */ /* 0x000e220000004200 */
[----:B--2---:R-:W-:Y:S01]  /*84ea0*/  HMMA.16816.F32 R12, R24, R18, R12 ;  /* 0x00000012180c723c */ /* 0x004fe2000000180c */
[----:B0-----:R0:W-:Y:S02]  /*84eb0*/  STL.64 [R1+0x4560], R22 ;  /* 0x0045601601007387 */ /* 0x0011e40000100a00 */
[----:B------:R1:W-:Y:S02]  /*84ec0*/  STL.64 [R1+0x4558], R20 ;  /* 0x0045581401007387 */ /* 0x0003e40000100a00 */
[----:B0-----:R-:W-:Y:S02]  /*84ed0*/  IMAD.MOV.U32 R22, RZ, RZ, R2 ;  /* 0x000000ffff167224 */ /* 0x001fe400078e0002 */
[----:B------:R-:W-:-:S05]  /*84ee0*/  IMAD.MOV.U32 R23, RZ, RZ, R0 ;  /* 0x000000ffff177224 */ /* 0x000fca00078e0000 */
[----:B------:R0:W-:Y:S01]  /*84ef0*/  STL.64 [R1+0x46b0], R22 ;  /* 0x0046b01601007387 */ /* 0x0001e20000100a00 */
[----:B-1----:R-:W2:Y:S02]  /*84f00*/  LDL.LU R20, [R1+0x17b0] ;  /* 0x0017b00001147983 */ /* 0x002ea40000300800 */
[----:B------:R-:W2:Y:S02]  /*84f10*/  LDL.LU R21, [R1+0x17b4] ;  /* 0x0017b40001157983 */ /* 0x000ea40000300800 */
[----:B------:R-:W-:Y:S02]  /*84f20*/  IMAD.MOV.U32 R2, RZ, RZ, R18 ;  /* 0x000000ffff027224 */ /* 0x000fe400078e0012 */
[----:B------:R-:W-:Y:S01]  /*84f30*/  IMAD.MOV.U32 R0, RZ, RZ, R19 ;  /* 0x000000ffff007224 */ /* 0x000fe200078e0013 */
[----:B0-----:R-:W2:Y:S01]  /*84f40*/  LDL.LU R22, [R1+0x17b8] ;  /* 0x0017b80001167983 */ /* 0x001ea20000300800 */
[----:B------:R-:W2:Y:S02]  /*84f50*/  LDL.LU R23, [R1+0x17bc] ;  /* 0x0017bc0001177983 */ /* 0x000ea40000300800 */
[----:B------:R-:W-:Y:S02]  /*84f60*/  STL.64 [R1+0x800], R12 ;  /* 0x0008000c01007387 */ /* 0x000fe40000100a00 */
[----:B------:R0:W-:Y:S02]  /*84f70*/  STL.64 [R1+0x808], R14 ;  /* 0x0008080e01007387 */ /* 0x0001e40000100a00 */
        /* <DEDUP_REMOVED lines=15> */
[----:B0-----:R-:W2:Y:S01]  /*85070*/  LDL.LU.64 R14, [R1+0x4718] ;  /* 0x00471800010e7983 */ /* 0x001ea20000300a00 */
[----:B------:R-:W-:Y:S02]  /*85080*/  IMAD.MOV.U32 R9, RZ, RZ, R18 ;  /* 0x000000ffff097224 */ /* 0x000fe400078e0012 */
[----:B------:R-:W-:Y:S02]  /*85090*/  IMAD.MOV.U32 R8, RZ, RZ, R19 ;  /* 0x000000ffff087224 */ /* 0x000fe400078e0013 */
[----:B------:R-:W3:Y:S01]  /*850a0*/  LDL.LU.64 R16, [R1+0x4710] ;  /* 0x0047100001107983 */ /* 0x000ee20000300a00 */
[----:B------:R-:W-:Y:S02]  /*850b0*/  STL.64 [R1+0x4658], R10 ;  /* 0x0046580a01007387 */ /* 0x000fe40000100a00 */
[----:B------:R2:W-:Y:S02]  /*850c0*/  STL.64 [R1+0x4650], R8 ;  /* 0x0046500801007387 */ /* 0x0005e40000100a00 */
[----:B------:R-:W3:Y:S01]  /*850d0*/  LDL.LU R12, [R1+0x1780] ;  /* 0x00178000010c7983 */ /* 0x000ee20000300800 */
[----:B--2---:R-:W-:Y:S11]  /*850e0*/  HMMA.16816.F32 R8, R24, R14, R20 ;  /* 0x0000000e1808723c */ /* 0x004ff60000001814 */
[----:B------:R-:W-:Y:S11]  /*850f0*/  @!UPT UIADD3 URZ, URZ, URZ, URZ ;  /* 0x0000003f3f3ff290 */ /* 0x000ff6000fffe03f */
[----:B------:R-:W-:Y:S01]  /*85100*/  @!UPT UIADD3 URZ, URZ, URZ, URZ ;  /* 0x0000003f3f3ff290 */ /* 0x000fe2000fffe03f */
[----:B------:R-:W-:Y:S01]  /*85110*/  STL.64 [R1+0x7d0], R8 ;  /* 0x0007d00801007387 */ /* 0x000fe20000100a00 */
[----:B------:R-:W-:Y:S02]  /*85120*/  STL.64 [R1+0x7d8], R10 ;  /* 0x0007d80a01007387 */ /* 0x000fe40000100a00 */
[----:B------:R-:W3:Y:S02]  /*85130*/  LDL.LU R13, [R1+0x1784] ;  /* 0x00178400010d7983 */ /* 0x000ee40000300800 */
[----:B------:R-:W2:Y:S01]  /*85140*/  LDL.LU R14, [R1+0x1788] ;  /* 0x00178800010e7983 */ /* 0x000ea20000300800 */
[----:B------:R-:W2:Y:S04]  /*85150*/  LDL.LU R15, [R1+0x178c] ;  /* 0x00178c00010f7983 */ /* 0x000ea80000300800 */
[----:B--2---:R-:W-:Y:S01]  /*85160*/  STL.64 [R1+0x46f0], R14 ;  /* 0x0046f00e01007387 */ /* 0x004fe20000100a00 */
[----:B---3--:R0:W-:Y:S03]  /*85170*/  STL.64 [R1+0x46e8], R12 ;  /* 0x0046e80c01007387 */ /* 0x0081e60000100a00 */
[----:B0-----:R-:W2:Y:S01]  /*85180*/  LDL.LU R12, [R1+0x1790] ;  /* 0x00179000010c7983 */ /* 0x001ea20000300800 */
[----:B------:R-:W2:Y:S02]  /*85190*/  LDL.LU R13, [R1+0x1794] ;  /* 0x00179400010d7983 */ /* 0x000ea40000300800 */
[----:B------:R-:W3:Y:S02]  /*851a0*/  LDL.LU R14, [R1+0x1798] ;  /* 0x00179800010e7983 */ /* 0x000ee40000300800 */
[----:B------:R-:W3:Y:S02]  /*851b0*/  LDL.LU R15, [R1+0x179c] ;  /* 0x00179c00010f7983 */ /* 0x000ee40000300800 */
[----:B---3--:R4:W-:Y:S01]  /*851c0*/  STL.64 [R1+0x4700], R14 ;  /* 0x0047000e01007387 */ /* 0x0089e20000100a00 */
[----:B--2---:R-:W-:Y:S02]  /*851d0*/  STL.64 [R1+0x46f8], R12 ;  /* 0x0046f80c01007387 */ /* 0x004fe40000100a00 */
[----:B----4-:R-:W-:-:S02]  /*851e0*/  IMAD.MOV.U32 R15, RZ, RZ, R4 ;  /* 0x000000ffff0f7224 */ /* 0x010fc400078e0004 */
        /* <DEDUP_REMOVED lines=22> */
[----:B------:R-:W4:Y:S02]  /*85350*/  LDL.LU R8, [R1+0x1610] ;  /* 0x0016100001087983 */ /* 0x000f240000300800 */
[----:B------:R-:W4:Y:S01]  /*85360*/  LDL.LU R9, [R1+0x1614] ;  /* 0x0016140001097983 */ /* 0x000f220000300800 */
[----:B------:R-:W2:Y:S01]  /*85370*/  LDL.LU R10, [R1+0x1618] ;  /* 0x00161800010a7983 */ /* 0x000ea20000300800 */
[----:B------:R-:W2:Y:S02]  /*85380*/  LDL.LU R11, [R1+0x161c] ;  /* 0x00161c00010b7983 */ /* 0x000ea40000300800 */
[----:B------:R-:W3:Y:S02]  /*85390*/  LDL.LU R16, [R1+0x1650] ;  /* 0x0016500001107983 */ /* 0x000ee40000300800 */
[----:B------:R-:W3:Y:S01]  /*853a0*/  LDL.LU R17, [R1+0x1654] ;  /* 0x0016540001117983 */ /* 0x000ee20000300800 */
[----:B------:R-:W3:Y:S01]  /*853b0*/  LDL.LU R18, [R1+0x1658] ;  /* 0x0016580001127983 */ /* 0x000ee20000300800 */
[----:B------:R-:W3:Y:S03]  /*853c0*/  LDL.LU R19, [R1+0x165c] ;  /* 0x00165c0001137983 */ /* 0x000ee60000300800 */
[----:B--2---:R0:W-:Y:S01]  /*853d0*/  STL.64 [R1+0x4668], R10 ;  /* 0x0046680a01007387 */ /* 0x0041e20000100a00 */
[----:B----4-:R-:W-:Y:S03]  /*853e0*/  STL.64 [R1+0x4660], R8 ;  /* 0x0046600801007387 */ /* 0x010fe60000100a00 */
[----:B0-----:R-:W2:Y:S01]  /*853f0*/  LDL.64 R10, [R1+0x8] ;  /* 0x00000800010a7983 */ /* 0x001ea20000100a00 */
[----:B------:R-:W-:Y:S03]  /*85400*/  HMMA.16816.F32 R12, R24, R14, R4 ;  /* 0x0000000e180c723c */ /* 0x000fe60000001804 */
[----:B--2---:R0:W-:Y:S04]  /*85410*/  STL.64 [R1+0x4680], R10 ;  /* 0x0046800a01007387 */ /* 0x0041e80000100a00 */
[----:B0-----:R-:W2:Y:S04]  /*85420*/  LDL.64 R10, [R1+0x18] ;  /* 0x00001800010a7983 */ /* 0x001ea80000100a00 */
[----:B--2---:R-:W-:Y:S01]  /*85430*/  STL.64 [R1+0x4698], R10 ;  /* 0x0046980a01007387 */ /* 0x004fe20000100a00 */
[----:B------:R-:W2:Y:S11]  /*85440*/  LDL.LU.64 R6, [R1+0x4708] ;  /* 0x0047080001067983 */ /* 0x000eb60000300a00 */
[----:B------:R-:W-:Y:S02]  /*85450*/  STL.64 [R1+0x7c0], R12 ;  /* 0x0007c00c01007387 */ /* 0x000fe40000100a00 */
[----:B------:R0:W-:Y:S02]  /*85460*/  STL.64 [R1+0x7c8], R14 ;  /* 0x0007c80e01007387 */ /* 0x0001e40000100a00 */
[----:B0-----:R-:W4:Y:S01]  /*85470*/  LDL.LU.64 R14, [R1+0x4700] ;  /* 0x00470000010e7983 */ /* 0x001f220000300a00 */
[----:B------:R-:W4:Y:S02]  /*85480*/  LDL.LU.64 R12, [R1+0x46f8] ;  /* 0x0046f800010c7983 */ /* 0x000f240000300a00 */
[----:B------:R-:W-:-:S02]  /*85490*/  IMAD.MOV.U32 R10, RZ, RZ, R29 ;  /* 0x000000ffff0a7224 */ /* 0x000fc400078e001d */
[----:B------:R-:W-:-:S07]  /*854a0*/  IMAD.MOV.U32 R11, RZ, RZ, R28 ;  /* 0x000000ffff0b7224 */ /* 0x000fce00078e001c */
[C---:B----4-:R-:W-:Y:S01]  /*854b0*/  HMMA.16816.F32 R8, R24.reuse, R10, R12 ;  /* 0x0000000a1808723c */ /* 0x050fe2000000180c */
[----:B------:R-:W2:Y:S01]  /*854c0*/  LDL.LU.64 R14, [R1+0x46f0] ;  /* 0x0046f000010e7983 */ /* 0x000ea20000300a00 */
[----:B------:R-:W2:Y:S11]  /*854d0*/  LDL.LU.64 R12, [R1+0x46e8] ;  /* 0x0046e800010c7983 */ /* 0x000eb60000300a00 */
[----:B------:R-:W-:Y:S10]  /*854e0*/  @!UPT UIADD3 URZ, URZ, URZ, URZ ;  /* 0x0000003f3f3ff290 */ /* 0x000ff4000fffe03f */
[----:B------:R-:W-:Y:S01]  /*854f0*/  STL.64 [R1+0x7b0], R8 ;  /* 0x0007b00801007387 */ /* 0x000fe20000100a00 */
[----:B------:R0:W-:Y:S03]  /*85500*/  STL.64 [R1+0x7b8], R10 ;  /* 0x0007b80a01007387 */ /* 0x0001e60000100a00 */
[----:B0-----:R-:W4:Y:S01]  /*85510*/  LDL.64 R10, [R1+0x28] ;  /* 0x00002800010a7983 */ /* 0x001f220000100a00 */
[C---:B--2---:R-:W-:Y:S11]  /*85520*/  HMMA.16816.F32 R12, R24.reuse, R6, R12 ;  /* 0x00000006180c723c */ /* 0x044ff6000000180c */
[----:B------:R-:W-:Y:S11]  /*85530*/  @!UPT UIADD3 URZ, URZ, URZ, URZ ;  /* 0x0000003f3f3ff290 */ /* 0x000ff6000fffe03f */
[----:B------:R-:W-:Y:S01]  /*85540*/  @!UPT UIADD3 URZ, URZ, URZ, URZ ;  /* 0x0000003f3f3ff290 */ /* 0x000fe2000fffe03f */
[----:B------:R-:W-:Y:S01]  /*85550*/  STL.64 [R1+0x7a0], R12 ;  /* 0x0007a00c01007387 */ /* 0x000fe20000100a00 */
[----:B------:R0:W-:Y:S03]  /*85560*/  STL.64 [R1+0x7a8], R14 ;  /* 0x0007a80e01007387 */ /* 0x0001e60000100a00 */
[----:B0-----:R-:W2:Y:S01]  /*85570*/  LDL.LU.64 R14, [R1+0x46e0] ;  /* 0x0046e000010e7983 */ /* 0x001ea20000300a00 */
[----:B------:R-:W-:Y:S02]  /*85580*/  IMAD.MOV.U32 R13, RZ, RZ, R6 ;  /* 0x000000ffff0d7224 */ /* 0x000fe400078e0006 */
[----:B------:R-:W-:Y:S02]  /*85590*/  IMAD.MOV.U32 R12, RZ, RZ, R7 ;  /* 0x000000ffff0c7224 */ /* 0x000fe400078e0007 */
[----:B------:R-:W3:Y:S04]  /*855a0*/  LDL.LU.64 R6, [R1+0x46d8] ;  /* 0x0046d80001067983 */ /* 0x000ee80000300a00 */
        /* <DEDUP_REMOVED lines=29> */
[----:B---3--:R-:W-:Y:S01]  /*85780*/  STL.64 [R1+0x4648], R6 ;  /* 0x0046480601007387 */ /* 0x008fe20000100a00 */
[----:B------:R0:W-:Y:S03]  /*85790*/  STL.64 [R1+0x4640], R4 ;  /* 0x0046400401007387 */ /* 0x0001e60000100a00 */
        /* <DEDUP_REMOVED lines=8> */
[----:B0-----:R-:W3:Y:S01]  /*85820*/  LDL.LU R24, [R1+0x15f0] ;  /* 0x0015f00001187983 */ /* 0x001ee20000300800 */
[----:B------:R-:W3:Y:S02]  /*85830*/  LDL.LU R25, [R1+0x15f4] ;  /* 0x0015f40001197983 */ /* 0x000ee40000300800 */
[----:B-1----:R-:W3:Y:S02]  /*85840*/  LDL.LU R26, [R1+0x15f8] ;  /* 0x0015f800011a7983 */ /* 0x002ee40000300800 */
[----:B------:R-:W3:Y:S01]  /*85850*/  LDL.LU R27, [R1+0x15fc] ;  /* 0x0015fc00011b7983 */ /* 0x000ee20000300800 */
[----:B------:R0:W-:Y:S01]  /*85860*/  STL.64 [R1+0x4570], R22 ;  /* 0x0045701601007387 */ /* 0x0001e20000100a00 */
[----:B------:R-:W4:Y:S02]  /*85870*/  LDL.LU R20, [R1+0x1640] ;  /* 0x0016400001147983 */ /* 0x000f240000300800 */
[----:B------:R-:W4:Y:S01]  /*85880*/  LDL.LU R21, [R1+0x1644] ;  /* 0x0016440001157983 */ /* 0x000f220000300800 */
[----:B0-----:R-:W4:Y:S01]  /*85890*/  LDL.LU R22, [R1+0x1648] ;  /* 0x0016480001167983 */ /* 0x001f220000300800 */
        /* <DEDUP_REMOVED lines=25> */
[----:B------:R-:W2:Y:S02]  /*85a30*/  LDL.LU.64 R12, [R1+0x4670] ;  /* 0x00467000010c7983 */ /* 0x000ea40000300a00 */
        /* <DEDUP_REMOVED lines=15> */
[----:B0-----:R-:W3:Y:S01]  /*85b30*/  LDL.LU.64 R6, [R1+0x4648] ;  /* 0x0046480001067983 */ /* 0x001ee20000300a00 */
[----:B------:R-:W2:Y:S02]  /*85b40*/  LDL.LU.64 R4, [R1+0x4640] ;  /* 0x0046400001047983 */ /* 0x000ea40000300a00 */
[----:B------:R-:W-:Y:S01]  /*85b50*/  STL.64 [R1+0x4508], R10 ;  /* 0x0045080a01007387 */ /* 0x000fe20000100a00 */
        /* <DEDUP_REMOVED lines=26> */
[----:B------:R1:W-:Y:S01]  /*85d00*/  STL.64 [R1+0x4540], R6 ;  /* 0x0045400601007387 */ /* 0x0003e20000100a00 */
[----:B0-----:R-:W2:Y:S01]  /*85d10*/  LDL.LU R24, [R1+0x1550] ;  /* 0x0015500001187983 */ /* 0x001ea20000300800 */
[----:B------:R-:W2:Y:S02]  /*85d20*/  LDL.LU R25, [R1+0x1554] ;  /* 0x0015540001197983 */ /* 0x000ea40000300800 */
[----:B------:R-:W3:Y:S02]  /*85d30*/  LDL.LU R26, [R1+0x1558] ;  /* 0x00155800011a7983 */ /* 0x000ee40000300800 */
[----:B------:R-:W3:Y:S02]  /*85d40*/  LDL.LU R27, [R1+0x155c] ;  /* 0x00155c00011b7983 */ /* 0x000ee40000300800 */
[----:B------:R-:W-:-:S02]  /*85d50*/  IMAD.MOV.U32 R22, RZ, RZ, R5 ;  /* 0x000000ffff167224 */ /* 0x000fc400078e0005 */
[----:B------:R-:W-:Y:S02]  /*85d60*/  IMAD.MOV.U32 R23, RZ, RZ, R4 ;  /* 0x000000ffff177224 */ /* 0x000fe400078e0004 */
[----:B-1----:R-:W-:Y:S02]  /*85d70*/  IMAD.MOV.U32 R6, RZ, RZ, R21 ;  /* 0x000000ffff067224 */ /* 0x002fe400078e0015 */
[----:B------:R-:W-:Y:S01]  /*85d80*/  IMAD.MOV.U32 R7, RZ, RZ, R20 ;  /* 0x000000ffff077224 */ /* 0x000fe200078e0014 */
[----:B---3--:R-:W-:Y:S01]  /*85d90*/  STL.64 [R1+0x4550], R26 ;  /* 0x0045501a01007387 */ /* 0x008fe20000100a00 */
[----:B--2---:R-:W-:Y:S02]  /*85da0*/  STL.64 [R1+0x4548], R24 ;  /* 0x0045481801007387 */ /* 0x004fe40000100a00 */
[----:B------:R-:W-:Y:S02]  /*85db0*/  STL.64 [R1+0x4588], R22 ;  /* 0x0045881601007387 */ /* 0x000fe40000100a00 */
[----:B------:R0:W-:Y:S01]  /*85dc0*/  STL.64 [R1+0x4568], R6 ;  /* 0x0045680601007387 */ /* 0x0001e20000100a00 */
[----:B------:R-:W2:Y:S01]  /*85dd0*/  LDL.LU R4, [R1+0x1570] ;  /* 0x0015700001047983 */ /* 0x000ea20000300800 */
[----:B------:R-:W2:Y:S03]  /*85de0*/  LDL.LU R5, [R1+0x1574] ;  /* 0x0015740001057983 */ /* 0x000ea60000300800 */
[----:B0-----:R-:W3:Y:S01]  /*85df0*/  LDL.LU R6, [R1+0x1578] ;  /* 0x0015780001067983 */ /* 0x001ee20000300800 */
[----:B------:R-:W3:Y:S02]  /*85e00*/  LDL.LU R7, [R1+0x157c] ;  /* 0x00157c0001077983 */ /* 0x000ee40000300800 */
[----:B------:R-:W2:Y:S02]  /*85e10*/  LDL.64 R22, [R1+0x68] ;  /* 0x0000680001167983 */ /* 0x000ea40000100a00 */
[----:B--2---:R0:W-:Y:S01]  /*85e20*/  STL.64 [R1+0x45a0], R22 ;  /* 0x0045a01601007387 */ /* 0x0041e20000100a00 */
[----:B---3--:R-:W-:Y:S02]  /*85e30*/  STL.64 [R1+0x4580], R6 ;  /* 0x0045800601007387 */ /* 0x008fe40000100a00 */
[----:B------:R1:W-:Y:S02]  /*85e40*/  STL.64 [R1+0x4578], R4 ;  /* 0x0045780401007387 */ /* 0x0003e40000100a00 */
[----:B0-----:R-:W-:-:S02]  /*85e50*/  IMAD.MOV.U32 R22, RZ, RZ, R13 ;  /* 0x000000ffff167224 */ /* 0x001fc400078e000d */
[----:B------:R-:W-:Y:S01]  /*85e60*/  IMAD.MOV.U32 R23, RZ, RZ, R12 ;  /* 0x000000ffff177224 */ /* 0x000fe200078e000c */
[----:B-1----:R-:W2:Y:S01]  /*85e70*/  LDL.LU R4, [R1+0x1580] ;  /* 0x0015800001047983 */ /* 0x002ea20000300800 */
[----:B------:R-:W2:Y:S02]  /*85e80*/  LDL.LU R5, [R1+0x1584] ;  /* 0x0015840001057983 */ /* 0x000ea40000300800 */
[----:B------:R-:W3:Y:S02]  /*85e90*/  LDL.LU R6, [R1+0x1588] ;  /* 0x0015880001067983 */ /* 0x000ee40000300800 */
[----:B------:R-:W3:Y:S01]  /*85ea0*/  LDL.LU R7, [R1+0x158c] ;  /* 0x00158c0001077983 */ /* 0x000ee20000300800 */
[----:B------:R0:W-:Y:S04]  /*85eb0*/  STL.64 [R1+0x45b8], R22 ;  /* 0x0045b81601007387 */ /* 0x0001e80000100a00 */
        /* <DEDUP_REMOVED lines=47> */
[----:B----4-:R-:W-:Y:S01]  /*861b0*/  STL.64 [R1+0x45f8], R6 ;  /* 0x0045f80601007387 */ /* 0x010fe20000100a00 */
[----:B---3--:R0:W-:Y:S03]  /*861c0*/  STL.64 [R1+0x45f0], R4 ;  /* 0x0045f00401007387 */ /* 0x0081e60000100a00 */
[----:B0-----:R-:W3:Y:S01]  /*861d0*/  LDL.LU R4, [R1+0x15d0] ;  /* 0x0015d00001047983 */ /* 0x001ee20000300800 */
[----:B------:R-:W3:Y:S02]  /*861e0*/  LDL.LU R5, [R1+0x15d4] ;  /* 0x0015d40001057983 */ /* 0x000ee40000300800 */
[----:B------:R-:W4:Y:S02]  /*861f0*/  LDL.LU R6, [R1+0x15d8] ;  /* 0x0015d80001067983 */ /* 0x000f240000300800 */
[----:B------:R-:W4:Y:S01]  /*86200*/  LDL.LU R7, [R1+0x15dc] ;  /* 0x0015dc0001077983 */ /* 0x000f220000300800 */
[C---:B--2---:R-:W-:Y:S01]  /*86210*/  HMMA.16816.F32 R12, R16.reuse, R14, R20 ;  /* 0x0000000e100c723c */ /* 0x044fe20000001814 */
        /* <DEDUP_REMOVED lines=14> */
[----:B------:R-:W2:Y:S01]  /*86300*/  LDL.LU.64 R22, [R1+0x4638] ;  /* 0x0046380001167983 */ /* 0x000ea20000300a00 */
[----:B------:R-:W-:Y:S02]  /*86310*/  STL.64 [R1+0xcb0], R12 ;  /* 0x000cb00c01007387 */ /* 0x000fe40000100a00 */
[----:B------:R0:W-:Y:S02]  /*86320*/  STL.64 [R1+0xcb8], R14 ;  /* 0x000cb80e01007387 */ /* 0x0001e40000100a00 */
[----:B0-----:R-:W2:Y:S01]  /*86330*/  LDL.LU.64 R14, [R1+0x4630] ;  /* 0x00463000010e7983 */ /* 0x001ea20000300a00 */
[----:B------:R-:W2:Y:S02]  /*86340*/  LDL.LU.64 R12, [R1+0x4628] ;  /* 0x00462800010c7983 */ /* 0x000ea40000300a00 */
[C---:B--2---:R-:W-:Y:S01]  /*86350*/  HMMA.16816.F32 R12, R16.reuse, R22, R12 ;  /* 0x00000016100c723c */ /* 0x044fe2000000180c */
[----:B------:R-:W-:Y:S11]  /*86360*/  IMAD.MOV.U32 R0, RZ, RZ, R23 ;  /* 0x000000ffff007224 */ /* 0x000ff600078e0017 */
[----:B------:R-:W-:Y:S11]  /*86370*/  @!UPT UIADD3 URZ, URZ, URZ, URZ ;  /* 0x0000003f3f3ff290 */ /* 0x000ff6000fffe03f */
[----:B------:R0:W-:Y:S01]  /*86380*/  STL.64 [R1+0xd20], R12 ;  /* 0x000d200c01007387 */ /* 0x0001e20000100a00 */
[----:B------:R1:W-:Y:S02]  /*86390*/  STL.64 [R1+0xd28], R14 ;  /* 0x000d280e01007387 */ /* 0x0003e40000100a00 */
[----:B0-----:R-:W-:Y:S01]  /*863a0*/  IMAD.MOV.U32 R12, RZ, RZ, R22 ;  /* 0x000000ffff0c7224 */ /* 0x001fe200078e0016 */
[----:B-1----:R-:W4:Y:S01]  /*863b0*/  LDL.LU.64 R14, [R1+0x4620] ;  /* 0x00462000010e7983 */ /* 0x002f220000300a00 */
[----:B------:R-:W2:Y:S02]  /*863c0*/  LDL.LU.64 R22, [R1+0x4618] ;  /* 0x0046180001167983 */ /* 0x000ea40000300a00 */
[----:B------:R-:W-:Y:S01]  /*863d0*/  STL [R1+0x44fc], R0 ;  /* 0x0044fc0001007387 */ /* 0x000fe20000100800 */
[----:B------:R-:W-:Y:S01]  /*863e0*/  STL [R1+0x44f8], R12 ;  /* 0x0044f80c01007387 */ /* 0x000fe20000100800 */
[C---:B--2---:R-:W-:Y:S03]  /*863f0*/  HMMA.16816.F32 R20, R16.reuse, R22, R4 ;  /* 0x000000161014723c */ /* 0x044fe60000001804 */
        /* <DEDUP_REMOVED lines=58> */
[----:B------:R-:W3:Y:S01]  /*867a0*/  LDL.LU.64 R6, [R1+0x4568] ;  /* 0x0045680001067983 */ /* 0x000ee20000300a00 */
[----:B------:R-:W3:Y:S02]  /*867b0*/  LDL.LU.64 R22, [R1+0x4560] ;  /* 0x0045600001167983 */ /* 0x000ee40000300a00 */
[----:B------:R-:W3:Y:S11]  /*867c0*/  LDL.LU.64 R20, [R1+0x4558] ;  /* 0x0045580001147983 */ /* 0x000ef60000300a00 */
[----:B------:R-:W-:Y:S07]  /*867d0*/  @!UPT UIADD3 URZ, URZ, URZ, URZ ;  /* 0x0000003f3f3ff290 */ /* 0x000fee000fffe03f */
        /* <DEDUP_REMOVED lines=20> */
[C---:B----4-:R-:W-:Y:S08]  /*86920*/  HMMA.16816.F32 R8, R20.reuse, R14, R8 ;  /* 0x0000000e1408723c */ /* 0x050ff00000001808 */
[C---:B---3--:R-:W-:Y:S01]  /*86930*/  HMMA.16816.F32 R4, R20.reuse, R6, R24 ;  /* 0x000000061404723c */ /* 0x048fe20000001818 */
[----:B------:R-:W3:Y:S01]  /*86940*/  LDL.LU.64 R26, [R1+0x4520] ;  /* 0x00452000011a7983 */ /* 0x000ee20000300a00 */
[----:B------:R-:W3:Y:S11]  /*86950*/  LDL.LU.64 R24, [R1+0x4518] ;  /* 0x0045180001187983 */ /* 0x000ef60000300a00 */
[----:B------:R-:W-:Y:S10]  /*86960*/  @!UPT UIADD3 URZ, URZ, URZ, URZ ;  /* 0x0000003f3f3ff290 */ /* 0x000ff4000fffe03f */
[----:B------:R-:W-:Y:S01]  /*86970*/  STL.64 [R1+0xc60], R4 ;  /* 0x000c600401007387 */ /* 0x000fe20000100a00 */
[----:B------:R0:W-:Y:S03]  /*86980*/  STL.64 [R1+0xc68], R6 ;  /* 0x000c680601007387 */ /* 0x0001e60000100a00 */
[----:B0-----:R-:W3:Y:S01]  /*86990*/  LDL.LU.64 R6, [R1+0x4510] ;  /* 0x0045100001067983 */ /* 0x001ee20000300a00 */
[----:B------:R-:W-:Y:S02]  /*869a0*/  STL.64 [R1+0xc10], R8 ;  /* 0x000c100801007387 */ /* 0x000fe40000100a00 */
[----:B------:R0:W-:Y:S02]  /*869b0*/  STL.64 [R1+0xc18], R10 ;  /* 0x000c180a01007387 */ /* 0x0001e40000100a00 */
[----:B0-----:R-:W2:Y:S01]  /*869c0*/  LDL.LU.64 R10, [R1+0x4508] ;  /* 0x00450800010a7983 */ /* 0x001ea20000300a00 */
[----:B------:R-:W-:Y:S01]  /*869d0*/  STL.64 [R1+0x44e8], R14 ;  /* 0x0044e80e01007387 */ /* 0x000fe20000100a00 */
[C---:B--2---:R-:W-:Y:S02]  /*869e0*/  HMMA.16816.F32 R16, R20.reuse, R10, R16 ;  /* 0x0000000a1410723c */ /* 0x044fe40000001810 */
[----:B------:R-:W-:Y:S11]  /*869f0*/  STL.64 [R1+0x43e8], R10 ;  /* 0x0043e80a01007387 */ /* 0x000ff60000100a00 */
[----:B------:R-:W-:Y:S10]  /*86a00*/  @!UPT UIADD3 URZ, URZ, URZ, URZ ;  /* 0x0000003f3f3ff290 */ /* 0x000ff4000fffe03f */
[----:B------:R-:W-:Y:S01]  /*86a10*/  STL.64 [R1+0xbe0], R16 ;  /* 0x000be01001007387 */ /* 0x000fe20000100a00 */
[----:B------:R3:W-:Y:S02]  /*86a20*/  STL.64 [R1+0xbe8], R18 ;  /* 0x000be81201007387 */ /* 0x0007e40000100a00 */
[----:B---3--:R-:W-:Y:S01]  /*86a30*/  HMMA.16816.F32 R16, R20, R6, R24 ;  /* 0x000000061410723c */ /* 0x008fe20000001818 */
[----:B------:R-:W-:Y:S01]  /*86a40*/  STL.64 [R1+0x4400], R6 ;  /* 0x0044000601007387 */ /* 0x000fe20000100a00 */
[----:B------:R-:W2:Y:S11]  /*86a50*/  LDL.LU R8, [R1+0x1380] ;  /* 0x0013800001087983 */ /* 0x000eb60000300800 */
[----:B------:R-:W-:Y:S10]  /*86a60*/  @!UPT UIADD3 URZ, URZ, URZ, URZ ;  /* 0x0000003f3f3ff290 */ /* 0x000ff4000fffe03f */
[----:B------:R-:W-:Y:S01]  /*86a70*/  STL.64 [R1+0xbb0], R16 ;  /* 0x000bb01001007387 */ /* 0x000fe20000100a00 */
[----:B------:R-:W-:Y:S02]  /*86a80*/  STL.64 [R1+0xbb8], R18 ;  /* 0x000bb81201007387 */ /* 0x000fe40000100a00 */
[----:B------:R-:W2:Y:S02]  /*86a90*/  LDL.LU R9, [R1+0x1384] ;  /* 0x0013840001097983 */ /* 0x000ea40000300800 */
[----:B------:R-:W3:Y:S01]  /*86aa0*/  LDL.LU R10, [R1+0x1388] ;  /* 0x00138800010a7983 */ /* 0x000ee20000300800 */
[----:B------:R-:W3:Y:S01]  /*86ab0*/  LDL.LU R11, [R1+0x138c] ;  /* 0x00138c00010b7983 */ /* 0x000ee20000300800 */
[----:B------:R-:W4:Y:S02]  /*86ac0*/  LDL.LU R24, [R1+0x13c0] ;  /* 0x0013c00001187983 */ /* 0x000f240000300800 */
[----:B------:R-:W4:Y:S02]  /*86ad0*/  LDL.LU R25, [R1+0x13c4] ;  /* 0x0013c40001197983 */ /* 0x000f240000300800 */
[----:B------:R-:W2:Y:S01]  /*86ae0*/  LDL.LU R26, [R1+0x13c8] ;  /* 0x0013c800011a7983 */ /* 0x000ea20000300800 */
[----:B------:R-:W2:Y:S04]  /*86af0*/  LDL.LU R27, [R1+0x13cc] ;  /* 0x0013cc00011b7983 */ /* 0x000ea80000300800 */
[----:B--2---:R0:W-:Y:S01]  /*86b00*/  STL.64 [R1+0x4420], R26 ;  /* 0x0044201a01007387 */ /* 0x0041e20000100a00 */
[----:B----4-:R-:W-:Y:S03]  /*86b10*/  STL.64 [R1+0x4418], R24 ;  /* 0x0044181801007387 */ /* 0x010fe60000100a00 */
[----:B0-----:R-:W2:Y:S04]  /*86b20*/  LDL.64 R26, [R1+0x58] ;  /* 0x00005800011a7983 */ /* 0x001ea80000100a00 */
[----:B--2---:R0:W-:Y:S01]  /*86b30*/  STL.64 [R1+0x4438], R26 ;  /* 0x0044381a01007387 */ /* 0x0041e20000100a00 */
[----:B------:R-:W2:Y:S02]  /*86b40*/  LDL.LU R4, [R1+0x13a0] ;  /* 0x0013a00001047983 */ /* 0x000ea40000300800 */
[----:B------:R-:W2:Y:S02]  /*86b50*/  LDL.LU R5, [R1+0x13a4] ;  /* 0x0013a40001057983 */ /* 0x000ea40000300800 */
[----:B------:R-:W4:Y:S01]  /*86b60*/  LDL.LU R6, [R1+0x13a8] ;  /* 0x0013a80001067983 */ /* 0x000f220000300800 */
[----:B------:R-:W4:Y:S01]  /*86b70*/  LDL.LU R7, [R1+0x13ac] ;  /* 0x0013ac0001077983 */ /* 0x000f220000300800 */
[----:B0-----:R-:W-:-:S02]  /*86b80*/  IMAD.MOV.U32 R26, RZ, RZ, R28 ;  /* 0x000000ffff1a7224 */ /* 0x001fc400078e001c */
[----:B------:R-:W-:Y:S01]  /*86b90*/  IMAD.MOV.U32 R27, RZ, RZ, R0 ;  /* 0x000000ffff1b7224 */ /* 0x000fe200078e0000 */
[----:B------:R-:W2:Y:S01]  /*86ba0*/  LDL.LU R28, [R1+0x4500] ;  /* 0x00450000011c7983 */ /* 0x000ea20000300800 */
[----:B------:R-:W2:Y:S03]  /*86bb0*/  LDL.LU R0, [R1+0x44fc] ;  /* 0x0044fc0001007983 */ /* 0x000ea60000300800 */
[----:B------:R0:W-:Y:S04]  /*86bc0*/  STL.64 [R1+0x4450], R26 ;  /* 0x0044501a01007387 */ /* 0x0001e80000100a00 */
[----:B0-----:R-:W2:Y:S04]  /*86bd0*/  LDL.64 R26, [R1+0x78] ;  /* 0x00007800011a7983 */ /* 0x001ea80000100a00 */
[----:B--2---:R-:W-:Y:S01]  /*86be0*/  STL.64 [R1+0x4468], R26 ;  /* 0x0044681a01007387 */ /* 0x004fe20000100a00 */
[----:B----4-:R-:W-:Y:S02]  /*86bf0*/  STL.64 [R1+0x4430], R6 ;  /* 0x0044300601007387 */ /* 0x010fe40000100a00 */
[----:B------:R0:W-:Y:S02]  /*86c00*/  STL.64 [R1+0x4428], R4 ;  /* 0x0044280401007387 */ /* 0x0001e40000100a00 */
[----:B0-----:R-:W2:Y:S01]  /*86c10*/  LDL.LU R4, [R1+0x13f0] ;  /* 0x0013f00001047983 */ /* 0x001ea20000300800 */
[----:B------:R-:W2:Y:S02]  /*86c20*/  LDL.LU R5, [R1+0x13f4] ;  /* 0x0013f40001057983 */ /* 0x000ea40000300800 */
[----:B------:R-:W4:Y:S02]  /*86c30*/  LDL.LU R6, [R1+0x13f8] ;  /* 0x0013f80001067983 */ /* 0x000f240000300800 */
[----:B------:R-:W4:Y:S02]  /*86c40*/  LDL.LU R7, [R1+0x13fc] ;  /* 0x0013fc0001077983 */ /* 0x000f240000300800 */
[----:B------:R-:W-:-:S02]  /*86c50*/  IMAD.MOV.U32 R26, RZ, RZ, R12 ;  /* 0x000000ffff1a7224 */ /* 0x000fc400078e000c */
[----:B------:R-:W-:Y:S01]  /*86c60*/  IMAD.MOV.U32 R27, RZ, RZ, R3 ;  /* 0x000000ffff1b7224 */ /* 0x000fe200078e0003 */
[----:B------:R-:W3:Y:S01]  /*86c70*/  LDL.LU R12, [R1+0x44f8] ;  /* 0x0044f800010c7983 */ /* 0x000ee20000300800 */
[----:B------:R-:W3:Y:S03]  /*86c80*/  LDL.LU R3, [R1+0x44f4] ;  /* 0x0044f40001037983 */ /* 0x000ee60000300800 */
[----:B------:R-:W-:Y:S04]  /*86c90*/  STL.64 [R1+0x4480], R26 ;  /* 0x0044801a01007387 */ /* 0x000fe80000100a00 */
[----:B----4-:R-:W-:Y:S01]  /*86ca0*/  STL.64 [R1+0x4448], R6 ;  /* 0x0044480601007387 */ /* 0x010fe20000100a00 */
[----:B--2---:R0:W-:Y:S03]  /*86cb0*/  STL.64 [R1+0x4440], R4 ;  /* 0x0044400401007387 */ /* 0x0041e60000100a00 */
        /* <DEDUP_REMOVED lines=8> */
[----:B------:R0:W-:Y:S02]  /*86d40*/  STL.64 [R1+0x4498], R26 ;  /* 0x0044981a01007387 */ /* 0x0001e40000100a00 */
[----:B0-----:R-:W-:Y:S02]  /*86d50*/  IMAD.MOV.U32 R26, RZ, RZ, R28 ;  /* 0x000000ffff1a7224 */ /* 0x001fe400078e001c */
[----:B------:R-:W-:Y:S01]  /*86d60*/  IMAD.MOV.U32 R27, RZ, RZ, R13 ;  /* 0x000000ffff1b7224 */ /* 0x000fe200078e000d */
[----:B---3--:R-:W-:Y:S01]  /*86d70*/  STL.64 [R1+0x4460], R6 ;  /* 0x0044600601007387 */ /* 0x008fe20000100a00 */
[----:B--2---:R0:W-:Y:S03]  /*86d80*/  STL.64 [R1+0x4458], R4 ;  /* 0x0044580401007387 */ /* 0x0041e60000100a00 */
[----:B0-----:R-:W2:Y:S01]  /*86d90*/  LDL.LU R4, [R1+0x1430] ;  /* 0x0014300001047983 */ /* 0x001ea20000300800 */
        /* <DEDUP_REMOVED lines=47> */
[----:B0-----:R-:W3:Y:S01]  /*87090*/  LDL.64 R10, [R1+0x28] ;  /* 0x00002800010a7983 */ /* 0x001ee20000100a00 */
[----:B-1----:R0:W-:Y:S02]  /*870a0*/  STL.64 [R1+0x4300], R18 ;  /* 0x0043001201007387 */ /* 0x0021e40000100a00 */
[----:B------:R-:W-:Y:S01]  /*870b0*/  STL.64 [R1+0x42f8], R16 ;  /* 0x0042f81001007387 */ /* 0x000fe20000100a00 */
[----:B0-----:R-:W4:Y:S01]  /*870c0*/  LDL.64 R18, [R1+0x48] ;  /* 0x0000480001127983 */ /* 0x001f220000100a00 */
[----:B------:R-:W-:Y:S02]  /*870d0*/  STL [R1+0x3c80], R3 ;  /* 0x003c800301007387 */ /* 0x000fe40000100800 */
[----:B------:R0:W-:Y:S02]  /*870e0*/  STL.64 [R1+0x1670], R12 ;  /* 0x0016700c01007387 */ /* 0x0001e40000100a00 */
[----:B------:R1:W-:Y:S02]  /*870f0*/  STL.64 [R1+0x1678], R14 ;  /* 0x0016780e01007387 */ /* 0x0003e40000100a00 */
[----:B0-----:R-:W-:Y:S01]  /*87100*/  IMAD.MOV.U32 R13, RZ, RZ, R26 ;  /* 0x000000ffff0d7224 */ /* 0x001fe200078e001a */
[----:B-1----:R-:W2:Y:S01]  /*87110*/  LDL.LU.64 R14, [R1+0x44e8] ;  /* 0x0044e800010e7983 */ /* 0x002ea20000300a00 */
[----:B------:R-:W-:-:S02]  /*87120*/  IMAD.MOV.U32 R12, RZ, RZ, R27 ;  /* 0x000000ffff0c7224 */ /* 0x000fc400078e001b */
[----:B------:R-:W2:Y:S02]  /*87130*/  LDL.LU.64 R26, [R1+0x44e0] ;  /* 0x0044e000011a7983 */ /* 0x000ea40000300a00 */
[C---:B--2---:R-:W-:Y:S01]  /*87140*/  HMMA.16816.F32 R24, R20.reuse, R26, R4 ;  /* 0x0000001a1418723c */ /* 0x044fe20000001804 */
[----:B------:R0:W-:Y:S01]  /*87150*/  STL.64 [R1+0x43e0], R14 ;  /* 0x0043e00e01007387 */ /* 0x0001e20000100a00 */
[----:B------:R-:W-:Y:S03]  /*87160*/  STL.64 [R1+0x43d8], R12 ;  /* 0x0043d80c01007387 */ /* 0x000fe60000100a00 */
[----:B0-----:R-:W2:Y:S01]  /*87170*/  LDL.64 R14, [R1+0x18] ;  /* 0x00001800010e7983 */ /* 0x001ea20000100a00 */
[----:B------:R-:W2:Y:S02]  /*87180*/  LDL.LU.64 R6, [R1+0x44d8] ;  /* 0x0044d80001067983 */ /* 0x000ea40000300a00 */
[----:B------:R-:W2:Y:S11]  /*87190*/  LDL.LU.64 R4, [R1+0x44d0] ;  /* 0x0044d00001047983 */ /* 0x000eb60000300a00 */
[----:B------:R-:W-:Y:S04]  /*871a0*/  @!UPT UIADD3 URZ, URZ, URZ, URZ ;  /* 0x0000003f3f3ff290 */ /* 0x000fe8000fffe03f */
        /* <DEDUP_REMOVED lines=58> */
[----:B------:R-:W4:Y:S02]  /*87550*/  LDL.LU.64 R24, [R1+0x4418] ;  /* 0x0044180001187983 */ /* 0x000f240000300a00 */
[----:B----4-:R-:W-:Y:S01]  /*87560*/  HMMA.16816.F32 R20, R20, R18, R24 ;  /* 0x000000121414723c */ /* 0x010fe20000001818 */
[----:B------:R-:W3:Y:S01]  /*87570*/  LDL.LU.64 R26, [R1+0x4410] ;  /* 0x00441000011a7983 */ /* 0x000ee20000300a00 */
[----:B------:R-:W3:Y:S11]  /*87580*/  LDL.LU.64 R24, [R1+0x4408] ;  /* 0x0044080001187983 */ /* 0x000ef60000300a00 */
[----:B------:R-:W-:Y:S10]  /*87590*/  @!UPT UIADD3 URZ, URZ, URZ, URZ ;  /* 0x0000003f3f3ff290 */ /* 0x000ff4000fffe03f */
[----:B------:R-:W-:Y:S01]  /*875a0*/  STL.64 [R1+0xab0], R20 ;  /* 0x000ab01401007387 */ /* 0x000fe20000100a00 */
[----:B------:R0:W-:Y:S03]  /*875b0*/  STL.64 [R1+0xab8], R22 ;  /* 0x000ab81601007387 */ /* 0x0001e60000100a00 */
[----:B0-----:R-:W2:Y:S01]  /*875c0*/  LDL.64 R22, [R1+0x8] ;  /* 0x0000080001167983 */ /* 0x001ea20000100a00 */
[----:B------:R-:W-:Y:S01]  /*875d0*/  STL.64 [R1+0x4310], R18 ;  /* 0x0043101201007387 */ /* 0x000fe20000100a00 */
        /* <DEDUP_REMOVED lines=9> */
[----:B------:R-:W4:Y:S01]  /*87670*/  LDL.LU.64 R8, [R1+0x43f0] ;  /* 0x0043f00001087983 */ /* 0x000f220000300a00 */
[----:B---3--:R-:W-:Y:S01]  /*87680*/  STL.64 [R1+0x43c0], R6 ;  /* 0x0043c00601007387 */ /* 0x008fe20000100a00 */
[----:B----4-:R-:W-:Y:S03]  /*87690*/  HMMA.16816.F32 R8, R24, R14, R8 ;  /* 0x0000000e1808723c */ /* 0x010fe60000001808 */
[----:B------:R0:W-:Y:S04]  /*876a0*/  STL.64 [R1+0x43b8], R4 ;  /* 0x0043b80401007387 */ /* 0x0001e80000100a00 */
[----:B0-----:R-:W3:Y:S01]  /*876b0*/  LDL.LU R4, [R1+0x1360] ;  /* 0x0013600001047983 */ /* 0x001ee20000300800 */
[----:B------:R-:W3:Y:S02]  /*876c0*/  LDL.LU R5, [R1+0x1364] ;  /* 0x0013640001057983 */ /* 0x000ee40000300800 */
[----:B------:R-:W3:Y:S02]  /*876d0*/  LDL.LU R6, [R1+0x1368] ;  /* 0x0013680001067983 */ /* 0x000ee40000300800 */
[----:B------:R-:W3:Y:S11]  /*876e0*/  LDL.LU R7, [R1+0x136c] ;  /* 0x00136c0001077983 */ /* 0x000ef60000300800 */
[----:B------:R-:W-:Y:S01]  /*876f0*/  STL.64 [R1+0x1880], R8 ;  /* 0x0018800801007387 */ /* 0x000fe20000100a00 */
[----:B------:R0:W-:Y:S03]  /*87700*/  STL.64 [R1+0x1888], R10 ;  /* 0x0018880a01007387 */ /* 0x0001e60000100a00 */
[----:B0-----:R-:W4:Y:S01]  /*87710*/  LDL.LU.64 R10, [R1+0x43e8] ;  /* 0x0043e800010a7983 */ /* 0x001f220000300a00 */
[----:B------:R-:W-:-:S02]  /*87720*/  IMAD.MOV.U32 R9, RZ, RZ, R14 ;  /* 0x000000ffff097224 */ /* 0x000fc400078e000e */
[----:B------:R-:W-:Y:S02]  /*87730*/  IMAD.MOV.U32 R8, RZ, RZ, R15 ;  /* 0x000000ffff087224 */ /* 0x000fe400078e000f */
[----:B------:R-:W4:Y:S01]  /*87740*/  LDL.LU.64 R14, [R1+0x43e0] ;  /* 0x0043e000010e7983 */ /* 0x000f220000300a00 */
[----:B------:R-:W4:Y:S02]  /*87750*/  LDL.LU.64 R12, [R1+0x43d8] ;  /* 0x0043d800010c7983 */ /* 0x000f240000300a00 */
[----:B--2---:R-:W-:Y:S02]  /*87760*/  IMAD.MOV.U32 R19, RZ, RZ, R22 ;  /* 0x000000ffff137224 */ /* 0x004fe400078e0016 */
[----:B------:R-:W-:Y:S01]  /*87770*/  IMAD.MOV.U32 R18, RZ, RZ, R23 ;  /* 0x000000ffff127224 */ /* 0x000fe200078e0017 */
[----:B---3--:R-:W-:Y:S01]  /*87780*/  HMMA.16816.F32 R4, R24, R22, R4 ;  /* 0x000000161804723c */ /* 0x008fe20000001804 */
[----:B----4-:R-:W-:Y:S01]  /*87790*/  STL.64 [R1+0x43d0], R10 ;  /* 0x0043d00a01007387 */ /* 0x010fe20000100a00 */
[----:B------:R0:W-:Y:S03]  /*877a0*/  STL.64 [R1+0x43c8], R8 ;  /* 0x0043c80801007387 */ /* 0x0001e60000100a00 */
[----:B0-----:R-:W2:Y:S01]  /*877b0*/  LDL.LU R8, [R1+0x1340] ;  /* 0x0013400001087983 */ /* 0x001ea20000300800 */
[----:B------:R-:W2:Y:S02]  /*877c0*/  LDL.LU R9, [R1+0x1344] ;  /* 0x0013440001097983 */ /* 0x000ea40000300800 */
[----:B------:R-:W2:Y:S02]  /*877d0*/  LDL.LU R10, [R1+0x1348] ;  /* 0x00134800010a7983 */ /* 0x000ea40000300800 */
[----:B------:R-:W2:Y:S11]  /*877e0*/  LDL.LU R11, [R1+0x134c] ;  /* 0x00134c00010b7983 */ /* 0x000eb60000300800 */
[----:B------:R-:W-:Y:S02]  /*877f0*/  @!UPT UIADD3 URZ, URZ, URZ, URZ ;  /* 0x0000003f3f3ff290 */ /* 0x000fe4000fffe03f */
[----:B------:R-:W-:Y:S01]  /*87800*/  STL.64 [R1+0x1870], R4 ;  /* 0x0018700401007387 */ /* 0x000fe20000100a00 */
[----:B------:R-:W-:Y:S02]  /*87810*/  STL.64 [R1+0x1878], R6 ;  /* 0x0018780601007387 */ /* 0x000fe40000100a00 */
[----:B------:R0:W-:Y:S02]  /*87820*/  STL.64 [R1+0x4360], R18 ;  /* 0x0043601201007387 */ /* 0x0001e40000100a00 */
[----:B------:R-:W-:Y:S01]  /*87830*/  STL.64 [R1+0x4358], R16 ;  /* 0x0043581001007387 */ /* 0x000fe20000100a00 */
[----:B0-----:R-:W3:Y:S04]  /*87840*/  LDL.64 R18, [R1+0xa8] ;  /* 0x0000a80001127983 */ /* 0x001ee80000100a00 */
[----:B---3--:R0:W-:Y:S01]  /*87850*/  STL.64 [R1+0x4370], R18 ;  /* 0x0043701201007387 */ /* 0x0081e20000100a00 */
[----:B------:R-:W3:Y:S02]  /*87860*/  LDL.LU R4, [R1+0x1330] ;  /* 0x0013300001047983 */ /* 0x000ee40000300800 */
[----:B------:R-:W3:Y:S02]  /*87870*/  LDL.LU R5, [R1+0x1334] ;  /* 0x0013340001057983 */ /* 0x000ee40000300800 */
[----:B------:R-:W3:Y:S01]  /*87880*/  LDL.LU R6, [R1+0x1338] ;  /* 0x0013380001067983 */ /* 0x000ee20000300800 */
[----:B------:R-:W3:Y:S01]  /*87890*/  LDL.LU R7, [R1+0x133c] ;  /* 0x00133c0001077983 */ /* 0x000ee20000300800 */
[----:B------:R-:W4:Y:S02]  /*878a0*/  LDL.LU R20, [R1+0x1310] ;  /* 0x0013100001147983 */ /* 0x000f240000300800 */
[----:B------:R-:W4:Y:S02]  /*878b0*/  LDL.LU R21, [R1+0x1314] ;  /* 0x0013140001157983 */ /* 0x000f240000300800 */
[----:B------:R-:W4:Y:S01]  /*878c0*/  LDL.LU R22, [R1+0x1318] ;  /* 0x0013180001167983 */ /* 0x000f220000300800 */
[----:B------:R-:W4:Y:S01]  /*878d0*/  LDL.LU R23, [R1+0x131c] ;  /* 0x00131c0001177983 */ /* 0x000f220000300800 */
[----:B0-----:R-:W-:-:S02]  /*878e0*/  IMAD.MOV.U32 R18, RZ, RZ, R29 ;  /* 0x000000ffff127224 */ /* 0x001fc400078e001d */
[----:B------:R-:W-:-:S05]  /*878f0*/  IMAD.MOV.U32 R19, RZ, RZ, R28 ;  /* 0x000000ffff137224 */ /* 0x000fca00078e001c */
[----:B------:R0:W-:Y:S04]  /*87900*/  STL.64 [R1+0x4388], R18 ;  /* 0x0043881201007387 */ /* 0x0001e80000100a00 */
[----:B0-----:R-:W3:Y:S01]  /*87910*/  LDL.64 R18, [R1+0xc8] ;  /* 0x0000c80001127983 */ /* 0x001ee20000100a00 */
[C---:B--2---:R-:W-:Y:S03]  /*87920*/  HMMA.16816.F32 R8, R24.reuse, R14, R8 ;  /* 0x0000000e1808723c */ /* 0x044fe60000001808 */
[----:B---3--:R0:W-:Y:S11]  /*87930*/  STL.64 [R1+0x43a0], R18 ;  /* 0x0043a01201007387 */ /* 0x0081f60000100a00 */
[----:B------:R-:W-:Y:S09]  /*87940*/  @!UPT UIADD3 URZ, URZ, URZ, URZ ;  /* 0x0000003f3f3ff290 */ /* 0x000ff2000fffe03f */
[----:B------:R-:W-:Y:S02]  /*87950*/  STL.64 [R1+0x1860], R8 ;  /* 0x0018600801007387 */ /* 0x000fe40000100a00 */
[----:B------:R1:W-:Y:S02]  /*87960*/  STL.64 [R1+0x1868], R10 ;  /* 0x0018680a01007387 */ /* 0x0003e40000100a00 */
[----:B0-----:R-:W-:Y:S01]  /*87970*/  IMAD.MOV.U32 R19, RZ, RZ, R12 ;  /* 0x000000ffff137224 */ /* 0x001fe200078e000c */
[----:B-1----:R-:W2:Y:S01]  /*87980*/  LDL.LU.64 R10, [R1+0x43d0] ;  /* 0x0043d000010a7983 */ /* 0x002ea20000300a00 */
[----:B------:R-:W3:Y:S02]  /*87990*/  LDL.LU.64 R8, [R1+0x43c8] ;  /* 0x0043c80001087983 */ /* 0x000ee40000300a00 */
[----:B------:R0:W-:Y:S02]  /*879a0*/  STL.64 [R1+0x4368], R14 ;  /* 0x0043680e01007387 */ /* 0x0001e40000100a00 */
[----:B------:R-:W-:Y:S01]  /*879b0*/  IMAD.MOV.U32 R18, RZ, RZ, R13 ;  /* 0x000000ffff127224 */ /* 0x000fe200078e000d */
[----:B------:R-:W2:Y:S01]  /*879c0*/  LDL.LU R12, [R1+0x12a0] ;  /* 0x0012a000010c7983 */ /* 0x000ea20000300800 */
[----:B------:R-:W2:Y:S03]  /*879d0*/  LDL.LU R13, [R1+0x12a4] ;  /* 0x0012a400010d7983 */ /* 0x000ea60000300800 */
        /* <DEDUP_REMOVED lines=21> */
[----:B------:R-:W-:Y:S01]  /*87b30*/  STL.64 [R1+0x1850], R4 ;  /* 0x0018500401007387 */ /* 0x000fe20000100a00 */
[----:B------:R0:W-:Y:S03]  /*87b40*/  STL.64 [R1+0x1858], R6 ;  /* 0x0018580601007387 */ /* 0x0001e60000100a00 */
[----:B0-----:R-:W4:Y:S01]  /*87b50*/  LDL.LU.64 R6, [R1+0x43c0] ;  /* 0x0043c00001067983 */ /* 0x001f220000300a00 */
[----:B------:R-:W2:Y:S01]  /*87b60*/  LDL.LU.64 R4, [R1+0x43b8] ;  /* 0x0043b80001047983 */ /* 0x000ea20000300a00 */
[C---:B----4-:R-:W-:Y:S02]  /*87b70*/  HMMA.16816.F32 R20, R24.reuse, R6, R20 ;  /* 0x000000061814723c */ /* 0x050fe40000001814 */
[----:B------:R-:W-:Y:S11]  /*87b80*/  STL.64 [R1+0x4308], R6 ;  /* 0x0043080601007387 */ /* 0x000ff60000100a00 */
[----:B------:R-:W-:Y:S10]  /*87b90*/  @!UPT UIADD3 URZ, URZ, URZ, URZ ;  /* 0x0000003f3f3ff290 */ /* 0x000ff4000fffe03f */
        /* <DEDUP_REMOVED lines=29> */
[----:B----4-:R-:W-:Y:S11]  /*87d70*/  HMMA.16816.F32 R12, R24, R18, R12 ;  /* 0x00000012180c723c */ /* 0x010ff6000000180c */
        /* <DEDUP_REMOVED lines=8> */
[----:B------:R-:W2:Y:S01]  /*87e00*/  LDL.LU.64 R16, [R1+0x4358] ;  /* 0x0043580001107983 */ /* 0x000ea20000300a00 */
[----:B----4-:R2:W-:Y:S01]  /*87e10*/  STL.64 [R1+0x42b0], R14 ;  /* 0x0042b00e01007387 */ /* 0x0105e20000100a00 */
[----:B------:R-:W-:Y:S02]  /*87e20*/  STL.64 [R1+0x42a8], R12 ;  /* 0x0042a80c01007387 */ /* 0x000fe40000100a00 */
[----:B--2---:R-:W-:-:S02]  /*87e30*/  IMAD.MOV.U32 R14, RZ, RZ, R19 ;  /* 0x000000ffff0e7224 */ /* 0x004fc400078e0013 */
[----:B------:R-:W-:-:S05]  /*87e40*/  IMAD.MOV.U32 R15, RZ, RZ, R18 ;  /* 0x000000ffff0f7224 */ /* 0x000fca00078e0012 */
[----:B------:R3:W-:Y:S02]  /*87e50*/  STL.64 [R1+0x42c8], R14 ;  /* 0x0042c80e01007387 */ /* 0x0007e40000100a00 */
[----:B---3--:R-:W-:Y:S02]  /*87e60*/  IMAD.MOV.U32 R14, RZ, RZ, R9 ;  /* 0x000000ffff0e7224 */ /* 0x008fe400078e0009 */
[----:B------:R-:W-:-:S05]  /*87e70*/  IMAD.MOV.U32 R15, RZ, RZ, R8 ;  /* 0x000000ffff0f7224 */ /* 0x000fca00078e0008 */
[----:B------:R0:W-:Y:S01]  /*87e80*/  STL.64 [R1+0x42e0], R14 ;  /* 0x0042e00e01007387 */ /* 0x0001e20000100a00 */
[----:B------:R-:W2:Y:S02]  /*87e90*/  LDL.LU R12, [R1+0x1280] ;  /* 0x00128000010c7983 */ /* 0x000ea40000300800 */
[----:B------:R-:W2:Y:S01]  /*87ea0*/  LDL.LU R13, [R1+0x1284] ;  /* 0x00128400010d7983 */ /* 0x000ea20000300800 */
[----:B0-----:R-:W2:Y:S01]  /*87eb0*/  LDL.LU R14, [R1+0x1288] ;  /* 0x00128800010e7983 */ /* 0x001ea20000300800 */
[----:B------:R-:W2:Y:S02]  /*87ec0*/  LDL.LU R15, [R1+0x128c] ;  /* 0x00128c00010f7983 */ /* 0x000ea40000300800 */
[----:B--2---:R-:W-:Y:S11]  /*87ed0*/  HMMA.16816.F32 R12, R24, R22, R12 ;  /* 0x00000016180c723c */ /* 0x004ff6000000180c */
[----:B------:R-:W-:Y:S11]  /*87ee0*/  @!UPT UIADD3 URZ, URZ, URZ, URZ ;  /* 0x0000003f3f3ff290 */ /* 0x000ff6000fffe03f */
[----:B------:R-:W-:Y:S01]  /*87ef0*/  @!UPT UIADD3 URZ, URZ, URZ, URZ ;  /* 0x0000003f3f3ff290 */ /* 0x000fe2000fffe03f */
[----:B------:R-:W-:Y:S01]  /*87f00*/  STL.64 [R1+0x17f0], R12 ;  /* 0x0017f00c01007387 */ /* 0x000fe20000100a00 */
[----:B------:R0:W-:Y:S02]  /*87f10*/  STL.64 [R1+0x17f8], R14 ;  /* 0x0017f80e01007387 */ /* 0x0001e40000100a00 */
[----:B0-----:R-:W-:Y:S02]  /*87f20*/  IMAD.MOV.U32 R14, RZ, RZ, R5 ;  /* 0x000000ffff0e7224 */ /* 0x001fe400078e0005 */
[----:B------:R-:W-:-:S05]  /*87f30*/  IMAD.MOV.U32 R15, RZ, RZ, R4 ;  /* 0x000000ffff0f7224 */ /* 0x000fca00078e0004 */
[----:B------:R-:W-:Y:S01]  /*87f40*/  STL.64 [R1+0x4318], R14 ;  /* 0x0043180e01007387 */ /* 0x000fe20000100a00 */
[----:B------:R-:W2:Y:S02]  /*87f50*/  LDL.LU R4, [R1+0x10c0] ;  /* 0x0010c00001047983 */ /* 0x000ea40000300800 */
[----:B------:R-:W2:Y:S02]  /*87f60*/  LDL.LU R5, [R1+0x10c4] ;  /* 0x0010c40001057983 */ /* 0x000ea40000300800 */
[----:B------:R-:W3:Y:S01]  /*87f70*/  LDL.LU R6, [R1+0x10c8] ;  /* 0x0010c80001067983 */ /* 0x000ee20000300800 */
[----:B------:R-:W3:Y:S01]  /*87f80*/  LDL.LU R7, [R1+0x10cc] ;  /* 0x0010cc0001077983 */ /* 0x000ee20000300800 */
[----:B------:R-:W-:Y:S02]  /*87f90*/  IMAD.MOV.U32 R18, RZ, RZ, R17 ;  /* 0x000000ffff127224 */ /* 0x000fe400078e0011 */
[----:B------:R-:W-:Y:S01]  /*87fa0*/  IMAD.MOV.U32 R19, RZ, RZ, R16 ;  /* 0x000000ffff137224 */ /* 0x000fe200078e0010 */
[----:B---3--:R-:W-:Y:S01]  /*87fb0*/  STL.64 [R1+0x4328], R6 ;  /* 0x0043280601007387 */ /* 0x008fe20000100a00 */
[----:B--2---:R-:W-:Y:S03]  /*87fc0*/  STL.64 [R1+0x4320], R4 ;  /* 0x0043200401007387 */ /* 0x004fe60000100a00 */
[----:B------:R0:W-:Y:S02]  /*87fd0*/  STL.64 [R1+0x4330], R18 ;  /* 0x0043301201007387 */ /* 0x0001e40000100a00 */
[----:B------:R-:W2:Y:S01]  /*87fe0*/  LDL.LU R16, [R1+0x1110] ;  /* 0x0011100001107983 */ /* 0x000ea20000300800 */
[----:B------:R-:W2:Y:S04]  /*87ff0*/  LDL.LU R17, [R1+0x1114] ;  /* 0x0011140001117983 */ /* 0x000ea80000300800 */
[----:B0-----:R-:W3:Y:S01]  /*88000*/  LDL.LU R18, [R1+0x1118] ;  /* 0x0011180001127983 */ /* 0x001ee20000300800 */
[----:B------:R-:W3:Y:S02]  /*88010*/  LDL.LU R19, [R1+0x111c] ;  /* 0x00111c0001137983 */ /* 0x000ee40000300800 */
[----:B------:R-:W-:-:S02]  /*88020*/  IMAD.MOV.U32 R9, RZ, RZ, R22 ;  /* 0x000000ffff097224 */ /* 0x000fc400078e0016 */
[----:B------:R-:W-:Y:S01]  /*88030*/  IMAD.MOV.U32 R8, RZ, RZ, R23 ;  /* 0x000000ffff087224 */ /* 0x000fe200078e0017 */
[----:B---3--:R0:W-:Y:S01]  /*88040*/  STL.64 [R1+0x4340], R18 ;  /* 0x0043401201007387 */ /* 0x0081e20000100a00 */
[----:B--2---:R-:W-:Y:S02]  /*88050*/  STL.64 [R1+0x4338], R16 ;  /* 0x0043381001007387 */ /* 0x004fe40000100a00 */
[----:B------:R-:W2:Y:S02]  /*88060*/  LDL.LU R20, [R1+0x11e0] ;  /* 0x0011e00001147983 */ /* 0x000ea40000300800 */
[----:B------:R-:W2:Y:S01]  /*88070*/  LDL.LU R21, [R1+0x11e4] ;  /* 0x0011e40001157983 */ /* 0x000ea20000300800 */
[----:B------:R-:W2:Y:S01]  /*88080*/  LDL.LU R22, [R1+0x11e8] ;  /* 0x0011e80001167983 */ /* 0x000ea20000300800 */
[----:B------:R-:W2:Y:S02]  /*88090*/  LDL.LU R23, [R1+0x11ec] ;  /* 0x0011ec0001177983 */ /* 0x000ea40000300800 */
[----:B0-----:R-:W-:-:S02]  /*880a0*/  IMAD.MOV.U32 R18, RZ, RZ, R3 ;  /* 0x000000ffff127224 */ /* 0x001fc400078e0003 */
[----:B------:R-:W-:-:S05]  /*880b0*/  IMAD.MOV.U32 R19, RZ, RZ, R0 ;  /* 0x000000ffff137224 */ /* 0x000fca00078e0000 */
[----:B------:R0:W-:Y:S01]  /*880c0*/  STL.64 [R1+0x4350], R18 ;  /* 0x0043501201007387 */ /* 0x0001e20000100a00 */
[----:B------:R-:W3:Y:S03]  /*880d0*/  LDL.64 R6, [R1+0x68] ;  /* 0x0000680001067983 */ /* 0x000ee60000100a00 */
[----:B0-----:R-:W2:Y:S04]  /*880e0*/  LDL.64 R18, [R1+0x88] ;  /* 0x0000880001127983 */ /* 0x001ea80000100a00 */
[----:B---3--:R0:W-:Y:S01]  /*880f0*/  STL.64 [R1+0x4348], R6 ;  /* 0x0043480601007387 */ /* 0x0081e20000100a00 */
[----:B------:R-:W3:Y:S02]  /*88100*/  LDL.LU R4, [R1+0x1130] ;  /* 0x0011300001047983 */ /* 0x000ee40000300800 */
[----:B------:R-:W3:Y:S01]  /*88110*/  LDL.LU R5, [R1+0x1134] ;  /* 0x0011340001057983 */ /* 0x000ee20000300800 */
        /* <DEDUP_REMOVED lines=31> */
[----:B------:R0:W-:Y:S01]  /*88310*/  STL.64 [R1+0x17e0], R20 ;  /* 0x0017e01401007387 */ /* 0x0001e20000100a00 */
[----:B------:R-:W-:Y:S02]  /*88320*/  STL.64 [R1+0x17e8], R22 ;  /* 0x0017e81601007387 */ /* 0x000fe40000100a00 */
[----:B0-----:R-:W-:-:S02]  /*88330*/  IMAD.MOV.U32 R21, RZ, RZ, R18 ;  /* 0x000000ffff157224 */ /* 0x001fc400078e0012 */
        /* <DEDUP_REMOVED lines=18> */
[----:B------:R-:W3:Y:S01]  /*88460*/  LDL.LU.64 R4, [R1+0x4320] ;  /* 0x0043200001047983 */ /* 0x000ee20000300a00 */
[C---:B----4-:R-:W-:Y:S02]  /*88470*/  HMMA.16816.F32 R16, R24.reuse, R18, R12 ;  /* 0x000000121810723c */ /* 0x050fe4000000180c */
[----:B------:R-:W2:Y:S11]  /*88480*/  LDL.LU.64 R14, [R1+0x4318] ;  /* 0x00431800010e7983 */ /* 0x000eb60000300a00 */
[----:B------:R-:W-:Y:S10]  /*88490*/  @!UPT UIADD3 URZ, URZ, URZ, URZ ;  /* 0x0000003f3f3ff290 */ /* 0x000ff4000fffe03f */
[----:B------:R-:W-:Y:S01]  /*884a0*/  STL.64 [R1+0x17b0], R16 ;  /* 0x0017b01001007387 */ /* 0x000fe20000100a00 */
[----:B------:R0:W-:Y:S03]  /*884b0*/  STL.64 [R1+0x17b8], R18 ;  /* 0x0017b81201007387 */ /* 0x0001e60000100a00 */
[----:B0-----:R-:W3:Y:S02]  /*884c0*/  LDL.LU.64 R18, [R1+0x4310] ;  /* 0x0043100001127983 */ /* 0x001ee40000300a00 */
[----:B---3--:R-:W-:Y:S02]  /*884d0*/  HMMA.16816.F32 R24, R24, R18, R4 ;  /* 0x000000121818723c */ /* 0x008fe40000001804 */
[----:B------:R-:W3:Y:S05]  /*884e0*/  LDL.LU.64 R6, [R1+0x4308] ;  /* 0x0043080001067983 */ /* 0x000eea0000300a00 */
        /* <DEDUP_REMOVED lines=41> */
[----:B0-----:R-:W-:Y:S02]  /*88780*/  IMAD.MOV.U32 R14, RZ, RZ, R21 ;  /* 0x000000ffff0e7224 */ /* 0x001fe400078e0015 */
[----:B------:R-:W-:Y:S01]  /*88790*/  IMAD.MOV.U32 R15, RZ, RZ, R20 ;  /* 0x000000ffff0f7224 */ /* 0x000fe200078e0014 */
[----:B----4-:R-:W-:Y:S11]  /*887a0*/  HMMA.16816.F32 R24, R16, R10, R24 ;  /* 0x0000000a1018723c */ /* 0x010ff60000001818 */
[----:B------:R-:W-:Y:S11]  /*887b0*/  @!UPT UIADD3 URZ, URZ, URZ, URZ ;  /* 0x0000003f3f3ff290 */ /* 0x000ff6000fffe03f */
[----:B------:R-:W-:Y:S01]  /*887c0*/  @!UPT UIADD3 URZ, URZ, URZ, URZ ;  /* 0x0000003f3f3ff290 */ /* 0x000fe2000fffe03f */
[----:B------:R-:W-:Y:S01]  /*887d0*/  STL.64 [R1+0x1950], R24 ;  /* 0x0019501801007387 */ /* 0x000fe20000100a00 */
[----:B------:R-:W-:Y:S02]  /*887e0*/  STL.64 [R1+0x1958], R26 ;  /* 0x0019581a01007387 */ /* 0x000fe40000100a00 */
[----:B------:R2:W-:Y:S02]  /*887f0*/  STL.64 [R1+0x4228], R14 ;  /* 0x0042280e01007387 */ /* 0x0005e40000100a00 */
[----:B--2---:R-:W-:Y:S02]  /*88800*/  IMAD.MOV.U32 R14, RZ, RZ, R9 ;  /* 0x000000ffff0e7224 */ /* 0x004fe400078e0009 */
[----:B------:R-:W-:-:S05]  /*88810*/  IMAD.MOV.U32 R15, RZ, RZ, R8 ;  /* 0x000000ffff0f7224 */ /* 0x000fca00078e0008 */
[----:B------:R-:W-:Y:S01]  /*88820*/  STL.64 [R1+0x4240], R14 ;  /* 0x0042400e01007387 */ /* 0x000fe20000100a00 */
[----:B------:R0:W-:Y:S03]  /*88830*/  STL.64 [R1+0x41d0], R10 ;  /* 0x0041d00a01007387 */ /* 0x0001e60000100a00 */
[----:B0-----:R-:W2:Y:S01]  /*88840*/  LDL.64 R10, [R1+0x78] ;  /* 0x00007800010a7983 */ /* 0x001ea20000100a00 */
[----:B---3--:R-:W-:Y:S02]  /*88850*/  IMAD.MOV.U32 R14, RZ, RZ, R13 ;  /* 0x000000ffff0e7224 */ /* 0x008fe400078e000d */
[----:B------:R-:W-:Y:S01]  /*88860*/  IMAD.MOV.U32 R15, RZ, RZ, R12 ;  /* 0x000000ffff0f7224 */ /* 0x000fe200078e000c */
[----:B--2---:R0:W-:Y:S01]  /*88870*/  STL.64 [R1+0x4220], R10 ;  /* 0x0042200a01007387 */ /* 0x0041e20000100a00 */
[----:B------:R-:W2:Y:S02]  /*88880*/  LDL.LU R8, [R1+0xf60] ;  /* 0x000f600001087983 */ /* 0x000ea40000300800 */
[----:B------:R-:W2:Y:S01]  /*88890*/  LDL.LU R9, [R1+0xf64] ;  /* 0x000f640001097983 */ /* 0x000ea20000300800 */
[----:B0-----:R-:W3:Y:S01]  /*888a0*/  LDL.LU R10, [R1+0xf68] ;  /* 0x000f6800010a7983 */ /* 0x001ee20000300800 */
[----:B------:R-:W3:Y:S02]  /*888b0*/  LDL.LU R11, [R1+0xf6c] ;  /* 0x000f6c00010b7983 */ /* 0x000ee40000300800 */
[----:B------:R-:W4:Y:S02]  /*888c0*/  LDL.LU R20, [R1+0x1010] ;  /* 0x0010100001147983 */ /* 0x000f240000300800 */
[----:B------:R-:W4:Y:S01]  /*888d0*/  LDL.LU R21, [R1+0x1014] ;  /* 0x0010140001157983 */ /* 0x000f220000300800 */
[----:B------:R-:W4:Y:S01]  /*888e0*/  LDL.LU R22, [R1+0x1018] ;  /* 0x0010180001167983 */ /* 0x000f220000300800 */
[----:B------:R-:W4:Y:S02]  /*888f0*/  LDL.LU R23, [R1+0x101c] ;  /* 0x00101c0001177983 */ /* 0x000f240000300800 */
        /* <DEDUP_REMOVED lines=13> */
[----:B--2---:R0:W-:Y:S01]  /*889d0*/  STL.64 [R1+0x4280], R14 ;  /* 0x0042800e01007387 */ /* 0x0041e20000100a00 */
[----:B------:R-:W-:Y:S03]  /*889e0*/  STL.64 [R1+0x4278], R12 ;  /* 0x0042780c01007387 */ /* 0x000fe60000100a00 */
[----:B0-----:R-:W2:Y:S04]  /*889f0*/  LDL R14, [R1+0x38] ;  /* 0x00003800010e7983 */ /* 0x001ea80000100800 */
[----:B------:R-:W2:Y:S01]  /*88a00*/  LDL R15, [R1+0x3c] ;  /* 0x00003c00010f7983 */ /* 0x000ea20000100800 */
[----:B---3--:R-:W-:Y:S02]  /*88a10*/  STL.64 [R1+0x4250], R10 ;  /* 0x0042500a01007387 */ /* 0x008fe40000100a00 */
[----:B------:R0:W-:Y:S02]  /*88a20*/  STL.64 [R1+0x4248], R8 ;  /* 0x0042480801007387 */ /* 0x0001e40000100a00 */
[----:B0-----:R-:W3:Y:S01]  /*88a30*/  LDL.LU R8, [R1+0xfa0] ;  /* 0x000fa00001087983 */ /* 0x001ee20000300800 */
[----:B------:R-:W3:Y:S02]  /*88a40*/  LDL.LU R9, [R1+0xfa4] ;  /* 0x000fa40001097983 */ /* 0x000ee40000300800 */
[----:B------:R-:W2:Y:S02]  /*88a50*/  LDL.LU R10, [R1+0xfa8] ;  /* 0x000fa800010a7983 */ /* 0x000ea40000300800 */
[----:B------:R-:W2:Y:S01]  /*88a60*/  LDL.LU R11, [R1+0xfac] ;  /* 0x000fac00010b7983 */ /* 0x000ea20000300800 */
[C---:B----4-:R-:W-:Y:S01]  /*88a70*/  HMMA.16816.F32 R24, R16.reuse, R6, R20 ;  /* 0x000000061018723c */ /* 0x050fe20000001814 */
        /* <DEDUP_REMOVED lines=13> */
[----:B------:R-:W-:Y:S02]  /*88b50*/  STL.64 [R1+0x1940], R24 ;  /* 0x0019401801007387 */ /* 0x000fe40000100a00 */
[----:B------:R-:W-:Y:S02]  /*88b60*/  STL.64 [R1+0x1948], R26 ;  /* 0x0019481a01007387 */ /* 0x000fe40000100a00 */
[----:B------:R-:W3:Y:S01]  /*88b70*/  LDL.LU R21, [R1+0xec4] ;  /* 0x000ec40001157983 */ /* 0x000ee20000300800 */
[----:B------:R-:W4:Y:S01]  /*88b80*/  LDL.LU R22, [R1+0xec8] ;  /* 0x000ec80001167983 */ /* 0x000f220000300800 */
[----:B------:R-:W4:Y:S03]  /*88b90*/  LDL.LU R23, [R1+0xecc] ;  /* 0x000ecc0001177983 */ /* 0x000f260000300800 */
[----:B------:R-:W0:Y:S04]  /*88ba0*/  LDSM.16.MT88.4 R24, [R2+0x14080] ;  /* 0x014080000218783b */ /* 0x000e280000004200 */
[----:B----4-:R1:W-:Y:S01]  /*88bb0*/  STL.64 [R1+0x41f0], R22 ;  /* 0x0041f01601007387 */ /* 0x0103e20000100a00 */
[----:B---3--:R-:W-:Y:S03]  /*88bc0*/  STL.64 [R1+0x41e8], R20 ;  /* 0x0041e81401007387 */ /* 0x008fe60000100a00 */
[----:B-1----:R-:W3:Y:S04]  /*88bd0*/  LDL R22, [R1+0x58] ;  /* 0x0000580001167983 */ /* 0x002ee80000100800 */
[----:B------:R-:W3:Y:S01]  /*88be0*/  LDL R23, [R1+0x5c] ;  /* 0x00005c0001177983 */ /* 0x000ee20000100800 */
[----:B--2---:R-:W-:Y:S03]  /*88bf0*/  HMMA.16816.F32 R12, R16, R14, R8 ;  /* 0x0000000e100c723c */ /* 0x004fe60000001808 */
[----:B---3--:R-:W-:Y:S01]  /*88c00*/  STL.64 [R1+0x4208], R22 ;  /* 0x0042081601007387 */ /* 0x008fe20000100a00 */
[----:B0-----:R-:W-:Y:S02]  /*88c10*/  STL.64 [R1+0x40b8], R26 ;  /* 0x0040b81a01007387 */ /* 0x001fe40000100a00 */
[----:B------:R-:W-:Y:S02]  /*88c20*/  STL.64 [R1+0x40b0], R24 ;  /* 0x0040b01801007387 */ /* 0x000fe40000100a00 */
[----:B------:R-:W2:Y:S01]  /*88c30*/  LDL.LU.64 R10, [R1+0x4290] ;  /* 0x00429000010a7983 */ /* 0x000ea20000300a00 */
[----:B------:R-:W2:Y:S11]  /*88c40*/  LDL.LU.64 R8, [R1+0x4288] ;  /* 0x0042880001087983 */ /* 0x000eb60000300a00 */
[----:B------:R-:W-:Y:S03]  /*88c50*/  @!UPT UIADD3 URZ, URZ, URZ, URZ ;  /* 0x0000003f3f3ff290 */ /* 0x000fe6000fffe03f */
[----:B------:R-:W-:Y:S02]  /*88c60*/  STL.64 [R1+0x1930], R12 ;  /* 0x0019300c01007387 */ /* 0x000fe40000100a00 */
[----:B------:R0:W-:Y:S02]  /*88c70*/  STL.64 [R1+0x1938], R14 ;  /* 0x0019380e01007387 */ /* 0x0001e40000100a00 */
[----:B0-----:R-:W3:Y:S01]  /*88c80*/  LDL.LU.64 R14, [R1+0x4280] ;  /* 0x00428000010e7983 */ /* 0x001ee20000300a00 */
[----:B------:R-:W3:Y:S02]  /*88c90*/  LDL.LU.64 R12, [R1+0x4278] ;  /* 0x00427800010c7983 */ /* 0x000ee40000300a00 */
[----:B------:R-:W-:Y:S02]  /*88ca0*/  IMAD.MOV.U32 R22, RZ, RZ, R29 ;  /* 0x000000ffff167224 */ /* 0x000fe400078e001d */
[----:B------:R-:W-:-:S07]  /*88cb0*/  IMAD.MOV.U32 R23, RZ, RZ, R28 ;  /* 0x000000ffff177224 */ /* 0x000fce00078e001c */
[C---:B---3--:R-:W-:Y:S01]  /*88cc0*/  HMMA.16816.F32 R20, R16.reuse, R22, R12 ;  /* 0x000000161014723c */ /* 0x048fe2000000180c */
[----:B------:R-:W2:Y:S01]  /*88cd0*/  LDL.LU.64 R14, [R1+0x4270] ;  /* 0x00427000010e7983 */ /* 0x000ea20000300a00 */
[----:B------:R-:W-:Y:S11]  /*88ce0*/  IMAD.MOV.U32 R26, RZ, RZ, R5 ;  /* 0x000000ffff1a7224 */ /* 0x000ff600078e0005 */
[----:B------:R-:W-:Y:S10]  /*88cf0*/  @!UPT UIADD3 URZ, URZ, URZ, URZ ;  /* 0x0000003f3f3ff290 */ /* 0x000ff4000fffe03f */
[----:B------:R-:W-:Y:S01]  /*88d00*/  STL.64 [R1+0x1920], R20 ;  /* 0x0019201401007387 */ /* 0x000fe20000100a00 */
[----:B------:R-:W-:Y:S01]  /*88d10*/  STL.64 [R1+0x1928], R22 ;  /* 0x0019281601007387 */ /* 0x000fe20000100a00 */
        /* <DEDUP_REMOVED lines=9> */
[----:B------:R-:W-:Y:S02]  /*88db0*/  STL.64 [R1+0x41b8], R6 ;  /* 0x0041b80601007387 */ /* 0x000fe40000100a00 */
[----:B------:R-:W-:Y:S01]  /*88dc0*/  IMAD.MOV.U32 R27, RZ, RZ, R4 ;  /* 0x000000ffff1b7224 */ /* 0x000fe200078e0004 */
[----:B------:R0:W-:Y:S01]  /*88dd0*/  STL [R1+0x41b0], R5 ;  /* 0x0041b00501007387 */ /* 0x0001e20000100800 */
[----:B------:R-:W3:Y:S03]  /*88de0*/  LDL.LU R4, [R1+0xf30] ;  /* 0x000f300001047983 */ /* 0x000ee60000300800 */
[----:B0-----:R-:W3:Y:S01]  /*88df0*/  LDL.LU R5, [R1+0xf34] ;  /* 0x000f340001057983 */ /* 0x001ee20000300800 */
[----:B------:R-:W3:Y:S02]  /*88e00*/  LDL.LU R6, [R1+0xf38] ;  /* 0x000f380001067983 */ /* 0x000ee40000300800 */
[----:B------:R-:W3:Y:S01]  /*88e10*/  LDL.LU R7, [R1+0xf3c] ;  /* 0x000f3c0001077983 */ /* 0x000ee20000300800 */
        /* <DEDUP_REMOVED lines=17> */
[----:B------:R-:W-:Y:S01]  /*88f30*/  STL.64 [R1+0x18e0], R12 ;  /* 0x0018e00c01007387 */ /* 0x000fe20000100a00 */
[----:B------:R0:W-:Y:S03]  /*88f40*/  STL.64 [R1+0x18e8], R14 ;  /* 0x0018e80e01007387 */ /* 0x0001e60000100a00 */
[----:B0-----:R-:W2:Y:S01]  /*88f50*/  LDL.64 R14, [R1+0x8] ;  /* 0x00000800010e7983 */ /* 0x001ea20000100a00 */
[----:B---3--:R-:W-:Y:S01]  /*88f60*/  HMMA.16816.F32 R4, R16, R10, R4 ;  /* 0x0000000a1004723c */ /* 0x008fe20000001804 */
[----:B------:R-:W-:Y:S02]  /*88f70*/  IMAD.MOV.U32 R24, RZ, RZ, R10 ;  /* 0x000000ffff187224 */ /* 0x000fe400078e000a */
[----:B--2---:R-:W-:Y:S11]  /*88f80*/  STL.64 [R1+0x41a8], R14 ;  /* 0x0041a80e01007387 */ /* 0x004ff60000100a00 */
[----:B------:R-:W-:Y:S09]  /*88f90*/  @!UPT UIADD3 URZ, URZ, URZ, URZ ;  /* 0x0000003f3f3ff290 */ /* 0x000ff2000fffe03f */
[----:B------:R-:W-:Y:S02]  /*88fa0*/  STL.64 [R1+0x18d0], R4 ;  /* 0x0018d00401007387 */ /* 0x000fe40000100a00 */
[----:B------:R-:W-:Y:S02]  /*88fb0*/  STL.64 [R1+0x18d8], R6 ;  /* 0x0018d80601007387 */ /* 0x000fe40000100a00 */
[----:B------:R-:W-:Y:S01]  /*88fc0*/  STL.64 [R1+0x4200], R26 ;  /* 0x0042001a01007387 */ /* 0x000fe20000100a00 */
[----:B------:R0:W-:Y:S04]  /*88fd0*/  STL.64 [R1+0x41f8], R24 ;  /* 0x0041f81801007387 */ /* 0x0001e80000100a00 */
        /* <DEDUP_REMOVED lines=14> */
[----:B------:R-:W4:Y:S02]  /*890c0*/  LDL.LU R6, [R1+0xe88] ;  /* 0x000e880001067983 */ /* 0x000f240000300800 */
[----:B------:R-:W4:Y:S01]  /*890d0*/  LDL.LU R7, [R1+0xe8c] ;  /* 0x000e8c0001077983 */ /* 0x000f220000300800 */
[----:B------:R-:W3:Y:S01]  /*890e0*/  LDL.LU R8, [R1+0xea0] ;  /* 0x000ea00001087983 */ /* 0x000ee20000300800 */
[----:B------:R-:W3:Y:S02]  /*890f0*/  LDL.LU R9, [R1+0xea4] ;  /* 0x000ea40001097983 */ /* 0x000ee40000300800 */
[----:B------:R-:W-:-:S02]  /*89100*/  IMAD.MOV.U32 R0, RZ, RZ, R11 ;  /* 0x000000ffff007224 */ /* 0x000fc400078e000b */
[----:B------:R-:W3:Y:S01]  /*89110*/  LDL.LU R10, [R1+0xea8] ;  /* 0x000ea800010a7983 */ /* 0x000ee20000300800 */
[----:B------:R-:W3:Y:S01]  /*89120*/  LDL.LU R11, [R1+0xeac] ;  /* 0x000eac00010b7983 */ /* 0x000ee20000300800 */
[C---:B--2---:R-:W-:Y:S03]  /*89130*/  HMMA.16816.F32 R20, R16.reuse, R22, R24 ;  /* 0x000000161014723c */ /* 0x044fe60000001818 */
[----:B----4-:R0:W-:Y:S01]  /*89140*/  STL.64 [R1+0x41c8], R6 ;  /* 0x0041c80601007387 */ /* 0x0101e20000100a00 */
[----:B---3--:R-:W-:Y:S03]  /*89150*/  STL.64 [R1+0x41c0], R4 ;  /* 0x0041c00401007387 */ /* 0x008fe60000100a00 */
[----:B------:R-:W2:Y:S04]  /*89160*/  LDL.64 R14, [R1+0x18] ;  /* 0x00001800010e7983 */ /* 0x000ea80000100a00 */
[----:B0-----:R-:W3:Y:S01]  /*89170*/  LDL.64 R6, [R1+0x28] ;  /* 0x0000280001067983 */ /* 0x001ee20000100a00 */
[----:B------:R-:W4:Y:S02]  /*89180*/  LDL.LU.64 R26, [R1+0x4218] ;  /* 0x00421800011a7983 */ /* 0x000f240000300a00 */
[----:B------:R-:W4:Y:S09]  /*89190*/  LDL.LU.64 R24, [R1+0x4210] ;  /* 0x0042100001187983 */ /* 0x000f320000300a00 */
        /* <DEDUP_REMOVED lines=41> */
[----:B------:R-:W-:Y:S02]  /*89430*/  STL [R1+0x4138], R24 ;  /* 0x0041381801007387 */ /* 0x000fe40000100800 */
[----:B------:R0:W-:Y:S02]  /*89440*/  STL.64 [R1+0x1140], R8 ;  /* 0x0011400801007387 */ /* 0x0001e40000100a00 */
[----:B------:R1:W-:Y:S02]  /*89450*/  STL.64 [R1+0x1148], R10 ;  /* 0x0011480a01007387 */ /* 0x0003e40000100a00 */
[----:B0-----:R-:W-:Y:S01]  /*89460*/  IMAD.MOV.U32 R9, RZ, RZ, R6 ;  /* 0x000000ffff097224 */ /* 0x001fe200078e0006 */
[----:B-1----:R-:W3:Y:S01]  /*89470*/  LDL.LU.64 R10, [R1+0x41d0] ;  /* 0x0041d000010a7983 */ /* 0x002ee20000300a00 */
[----:B------:R-:W-:-:S02]  /*89480*/  IMAD.MOV.U32 R8, RZ, RZ, R7 ;  /* 0x000000ffff087224 */ /* 0x000fc400078e0007 */
[----:B------:R-:W4:Y:S02]  /*89490*/  LDL.LU.64 R6, [R1+0x41c8] ;  /* 0x0041c80001067983 */ /* 0x000f240000300a00 */
[----:B------:R-:W4:Y:S02]  /*894a0*/  LDL.LU.64 R4, [R1+0x41c0] ;  /* 0x0041c00001047983 */ /* 0x000f240000300a00 */
[----:B------:R-:W-:Y:S01]  /*894b0*/  IMAD.MOV.U32 R3, RZ, RZ, R15 ;  /* 0x000000ffff037224 */ /* 0x000fe200078e000f */
[C---:B----4-:R-:W-:Y:S11]  /*894c0*/  HMMA.16816.F32 R4, R20.reuse, R14, R4 ;  /* 0x0000000e1404723c */ /* 0x050ff60000001804 */
[----:B------:R-:W-:Y:S11]  /*894d0*/  @!UPT UIADD3 URZ, URZ, URZ, URZ ;  /* 0x0000003f3f3ff290 */ /* 0x000ff6000fffe03f */
[----:B------:R-:W-:Y:S01]  /*894e0*/  @!UPT UIADD3 URZ, URZ, URZ, URZ ;  /* 0x0000003f3f3ff290 */ /* 0x000fe2000fffe03f */
[----:B------:R0:W-:Y:S01]  /*894f0*/  STL.64 [R1+0x1130], R4 ;  /* 0x0011300401007387 */ /* 0x0001e20000100a00 */
[----:B------:R1:W-:Y:S02]  /*89500*/  STL.64 [R1+0x1138], R6 ;  /* 0x0011380601007387 */ /* 0x0003e40000100a00 */
[----:B0-----:R-:W-:Y:S01]  /*89510*/  IMAD.MOV.U32 R4, RZ, RZ, R14 ;  /* 0x000000ffff047224 */ /* 0x001fe200078e000e */
[----:B-1----:R-:W4:Y:S01]  /*89520*/  LDL.LU.64 R6, [R1+0x41b8] ;  /* 0x0041b80001067983 */ /* 0x002f220000300a00 */
[----:B------:R-:W2:Y:S02]  /*89530*/  LDL.LU R5, [R1+0x41b0] ;  /* 0x0041b00001057983 */ /* 0x000ea40000300800 */
        /* <DEDUP_REMOVED lines=17> */
[----:B------:R-:W-:Y:S02]  /*89650*/  STL.64 [R1+0x4168], R14 ;  /* 0x0041680e01007387 */ /* 0x000fe40000100a00 */
[----:B------:R0:W-:Y:S02]  /*89660*/  STL [R1+0x4160], R12 ;  /* 0x0041600c01007387 */ /* 0x0001e40000100800 */
[----:B0-----:R-:W2:Y:S01]  /*89670*/  LDL.LU R12, [R1+0xe00] ;  /* 0x000e0000010c7983 */ /* 0x001ea20000300800 */
[----:B------:R-:W2:Y:S02]  /*89680*/  LDL.LU R13, [R1+0xe04] ;  /* 0x000e0400010d7983 */ /* 0x000ea40000300800 */
[----:B------:R-:W2:Y:S02]  /*89690*/  LDL.LU R14, [R1+0xe08] ;  /* 0x000e0800010e7983 */ /* 0x000ea40000300800 */
[----:B------:R-:W2:Y:S01]  /*896a0*/  LDL.LU R15, [R1+0xe0c] ;  /* 0x000e0c00010f7983 */ /* 0x000ea20000300800 */
[----:B---3--:R-:W-:Y:S11]  /*896b0*/  HMMA.16816.F32 R16, R20, R10, R16 ;  /* 0x0000000a1410723c */ /* 0x008ff60000001810 */
[----:B------:R-:W-:Y:S11]  /*896c0*/  @!UPT UIADD3 URZ, URZ, URZ, URZ ;  /* 0x0000003f3f3ff290 */ /* 0x000ff6000fffe03f */
[----:B------:R-:W-:Y:S01]  /*896d0*/  @!UPT UIADD3 URZ, URZ, URZ, URZ ;  /* 0x0000003f3f3ff290 */ /* 0x000fe2000fffe03f */
[----:B------:R-:W-:Y:S01]  /*896e0*/  STL.64 [R1+0xb20], R16 ;  /* 0x000b201001007387 */ /* 0x000fe20000100a00 */
[----:B------:R0:W-:Y:S03]  /*896f0*/  STL.64 [R1+0xb28], R18 ;  /* 0x000b281201007387 */ /* 0x0001e60000100a00 */
[----:B0-----:R-:W4:Y:S01]  /*89700*/  LDL.LU.64 R18, [R1+0x4178] ;  /* 0x0041780001127983 */ /* 0x001f220000300a00 */
[----:B------:R-:W4:Y:S02]  /*89710*/  LDL.LU.64 R16, [R1+0x4170] ;  /* 0x0041700001107983 */ /* 0x000f240000300a00 */
[----:B------:R-:W-:Y:S02]  /*89720*/  STL [R1+0x405c], R11 ;  /* 0x00405c0b01007387 */ /* 0x000fe40000100800 */
[----:B------:R-:W-:Y:S01]  /*89730*/  STL [R1+0x40e8], R10 ;  /* 0x0040e80a01007387 */ /* 0x000fe20000100800 */
[----:B------:R4:W-:Y:S01]  /*89740*/  STL.64 [R1+0x4140], R8 ;  /* 0x0041400801007387 */ /* 0x0009e20000100a00 */
[----:B------:R-:W-:-:S02]  /*89750*/  IMAD.MOV.U32 R26, RZ, RZ, R25 ;  /* 0x000000ffff1a7224 */ /* 0x000fc400078e0019 */
[----:B------:R-:W-:Y:S01]  /*89760*/  IMAD.MOV.U32 R27, RZ, RZ, R5 ;  /* 0x000000ffff1b7224 */ /* 0x000fe200078e0005 */
[C---:B----4-:R-:W-:Y:S01]  /*89770*/  HMMA.16816.F32 R8, R20.reuse, R6, R16 ;  /* 0x000000061408723c */ /* 0x050fe20000001810 */
[----:B------:R-:W0:Y:S11]  /*89780*/  LDSM.16.MT88.4 R16, [R2+0x14100] ;  /* 0x014100000210783b */ /* 0x000e360000004200 */
[----:B------:R-:W-:Y:S11]  /*89790*/  @!UPT UIADD3 URZ, URZ, URZ, URZ ;  /* 0x0000003f3f3ff290 */ /* 0x000ff6000fffe03f */
[----:B------:R-:W-:Y:S01]  /*897a0*/  STL.64 [R1+0xaf0], R8 ;  /* 0x000af00801007387 */ /* 0x000fe20000100a00 */
[----:B------:R-:W-:Y:S02]  /*897b0*/  STL.64 [R1+0xaf8], R10 ;  /* 0x000af80a01007387 */ /* 0x000fe40000100a00 */
[----:B------:R1:W-:Y:S02]  /*897c0*/  STL.64 [R1+0x4148], R26 ;  /* 0x0041481a01007387 */ /* 0x0003e40000100a00 */
[----:B-1----:R-:W3:Y:S01]  /*897d0*/  LDL.64 R26, [R1+0xc8] ;  /* 0x0000c800011a7983 */ /* 0x002ee20000100a00 */
[----:B------:R-:W4:Y:S02]  /*897e0*/  LDL.LU R8, [R1+0xdc0] ;  /* 0x000dc00001087983 */ /* 0x000f240000300800 */
[----:B------:R-:W4:Y:S02]  /*897f0*/  LDL.LU R9, [R1+0xdc4] ;  /* 0x000dc40001097983 */ /* 0x000f240000300800 */
[----:B------:R-:W2:Y:S01]  /*89800*/  LDL.LU R10, [R1+0xdc8] ;  /* 0x000dc800010a7983 */ /* 0x000ea20000300800 */
[----:B------:R-:W2:Y:S04]  /*89810*/  LDL.LU R11, [R1+0xdcc] ;  /* 0x000dcc00010b7983 */ /* 0x000ea80000300800 */
[----:B--2---:R-:W-:Y:S01]  /*89820*/  STL.64 [R1+0x4158], R10 ;  /* 0x0041580a01007387 */ /* 0x004fe20000100a00 */
[----:B----4-:R1:W-:Y:S03]  /*89830*/  STL.64 [R1+0x4150], R8 ;  /* 0x0041500801007387 */ /* 0x0103e60000100a00 */
[----:B-1----:R-:W3:Y:S01]  /*89840*/  LDL.LU R8, [R1+0xde0] ;  /* 0x000de00001087983 */ /* 0x002ee20000300800 */
[----:B------:R-:W3:Y:S02]  /*89850*/  LDL.LU R9, [R1+0xde4] ;  /* 0x000de40001097983 */ /* 0x000ee40000300800 */
[----:B------:R-:W3:Y:S02]  /*89860*/  LDL.LU R10, [R1+0xde8] ;  /* 0x000de800010a7983 */ /* 0x000ee40000300800 */
[----:B------:R-:W3:Y:S01]  /*89870*/  LDL.LU R11, [R1+0xdec] ;  /* 0x000dec00010b7983 */ /* 0x000ee20000300800 */
[----:B------:R-:W-:Y:S01]  /*89880*/  STL [R1+0x404c], R2 ;  /* 0x00404c0201007387 */ /* 0x000fe20000100800 */
[----:B0-----:R0:W-:Y:S02]  /*89890*/  STL.64 [R1+0x3f90], R18 ;  /* 0x003f901201007387 */ /* 0x0011e40000100a00 */
[----:B------:R-:W-:Y:S01]  /*898a0*/  STL.64 [R1+0x3f88], R16 ;  /* 0x003f881001007387 */ /* 0x000fe20000100a00 */
[----:B0-----:R-:W2:Y:S02]  /*898b0*/  LDL.64 R18, [R1+0x38] ;  /* 0x0000380001127983 */ /* 0x001ea40000100a00 */
[C---:B--2---:R-:W-:Y:S01]  /*898c0*/  HMMA.16816.F32 R12, R20.reuse, R18, R12 ;  /* 0x00000012140c723c */ /* 0x044fe2000000180c */
[----:B------:R-:W-:Y:S11]  /*898d0*/  IMAD.MOV.U32 R5, RZ, RZ, R19 ;  /* 0x000000ffff057224 */ /* 0x000ff600078e0013 */
[----:B------:R-:W-:Y:S11]  /*898e0*/  @!UPT UIADD3 URZ, URZ, URZ, URZ ;  /* 0x0000003f3f3ff290 */ /* 0x000ff6000fffe03f */
[----:B------:R-:W-:Y:S01]  /*898f0*/  STL.64 [R1+0x1360], R12 ;  /* 0x0013600c01007387 */ /* 0x000fe20000100a00 */
[----:B------:R0:W-:Y:S03]  /*89900*/  STL.64 [R1+0x1368], R14 ;  /* 0x0013680e01007387 */ /* 0x0001e60000100a00 */
[----:B0-----:R-:W2:Y:S01]  /*89910*/  LDL.LU.64 R14, [R1+0x4168] ;  /* 0x00416800010e7983 */ /* 0x001ea20000300a00 */
[----:B------:R-:W4:Y:S02]  /*89920*/  LDL.LU R12, [R1+0x4160] ;  /* 0x00416000010c7983 */ /* 0x000f240000300800 */
[----:B------:R-:W2:Y:S02]  /*89930*/  LDL.LU R16, [R1+0xc90] ;  /* 0x000c900001107983 */ /* 0x000ea40000300800 */
[----:B------:R-:W-:Y:S01]  /*89940*/  IMAD.MOV.U32 R13, RZ, RZ, R18 ;  /* 0x000000ffff0d7224 */ /* 0x000fe200078e0012 */
[----:B------:R-:W2:Y:S01]  /*89950*/  LDL.LU R17, [R1+0xc94] ;  /* 0x000c940001117983 */ /* 0x000ea20000300800 */
[----:B------:R-:W2:Y:S02]  /*89960*/  LDL.LU R18, [R1+0xc98] ;  /* 0x000c980001127983 */ /* 0x000ea40000300800 */
[----:B------:R-:W2:Y:S01]  /*89970*/  LDL.LU R19, [R1+0xc9c] ;  /* 0x000c9c0001137983 */ /* 0x000ea20000300800 */
[----:B---3--:R-:W-:Y:S01]  /*89980*/  HMMA.16816.F32 R8, R20, R26, R8 ;  /* 0x0000001a1408723c */ /* 0x008fe20000001808 */
[----:B------:R-:W-:-:S02]  /*89990*/  IMAD.MOV.U32 R29, RZ, RZ, R26 ;  /* 0x000000ffff1d7224 */ /* 0x000fc400078e001a */
[----:B------:R-:W-:Y:S01]  /*899a0*/  IMAD.MOV.U32 R28, RZ, RZ, R27 ;  /* 0x000000ffff1c7224 */ /* 0x000fe200078e001b */
[----:B--2---:R0:W-:Y:S01]  /*899b0*/  STL.64 [R1+0x4068], R18 ;  /* 0x0040681201007387 */ /* 0x0041e20000100a00 */
[----:B------:R-:W-:Y:S02]  /*899c0*/  STL.64 [R1+0x4060], R16 ;  /* 0x0040601001007387 */ /* 0x000fe40000100a00 */
[----:B0-----:R-:W-:Y:S02]  /*899d0*/  IMAD.MOV.U32 R18, RZ, RZ, R24 ;  /* 0x000000ffff127224 */ /* 0x001fe400078e0018 */
[----:B----4-:R-:W-:-:S05]  /*899e0*/  IMAD.MOV.U32 R19, RZ, RZ, R12 ;  /* 0x000000ffff137224 */ /* 0x010fca00078e000c */
[----:B------:R0:W-:Y:S02]  /*899f0*/  STL.64 [R1+0x4080], R18 ;  /* 0x0040801201007387 */ /* 0x0001e40000100a00 */
[----:B0-----:R-:W-:Y:S02]  /*89a00*/  IMAD.MOV.U32 R18, RZ, RZ, R4 ;  /* 0x000000ffff127224 */ /* 0x001fe400078e0004 */
[----:B------:R-:W-:-:S05]  /*89a10*/  IMAD.MOV.U32 R19, RZ, RZ, R3 ;  /* 0x000000ffff137224 */ /* 0x000fca00078e0003 */
[----:B------:R0:W-:Y:S04]  /*89a20*/  STL.64 [R1+0x4098], R18 ;  /* 0x0040981201007387 */ /* 0x0001e80000100a00 */
[----:B0-----:R-:W2:Y:S01]  /*89a30*/  LDL.64 R18, [R1+0xa8] ;  /* 0x0000a80001127983 */ /* 0x001ea20000100a00 */
[----:B------:R-:W-:Y:S02]  /*89a40*/  STL [R1+0x4054], R5 ;  /* 0x0040540501007387 */ /* 0x000fe40000100800 */
[----:B------:R0:W-:Y:S02]  /*89a50*/  STL [R1+0x4050], R13 ;  /* 0x0040500d01007387 */ /* 0x0001e40000100800 */
[----:B------:R1:W-:Y:S01]  /*89a60*/  STL.64 [R1+0x4108], R14 ;  /* 0x0041080e01007387 */ /* 0x0003e20000100a00 */
[----:B------:R-:W2:Y:S04]  /*89a70*/  LDL.LU R12, [R1+0xda0] ;  /* 0x000da000010c7983 */ /* 0x000ea80000300800 */
[----:B0-----:R-:W2:Y:S01]  /*89a80*/  LDL.LU R13, [R1+0xda4] ;  /* 0x000da400010d7983 */ /* 0x001ea20000300800 */
[----:B-1----:R-:W2:Y:S02]  /*89a90*/  LDL.LU R14, [R1+0xda8] ;  /* 0x000da800010e7983 */ /* 0x002ea40000300800 */
[----:B------:R-:W2:Y:S02]  /*89aa0*/  LDL.LU R15, [R1+0xdac] ;  /* 0x000dac00010f7983 */ /* 0x000ea40000300800 */
[----:B------:R-:W-:Y:S01]  /*89ab0*/  STL.64 [R1+0x1350], R8 ;  /* 0x0013500801007387 */ /* 0x000fe20000100a00 */
[----:B------:R0:W-:Y:S04]  /*89ac0*/  STL.64 [R1+0x1358], R10 ;  /* 0x0013580a01007387 */ /* 0x0001e80000100a00 */
[----:B0-----:R-:W3:Y:S01]  /*89ad0*/  LDL.LU.64 R10, [R1+0x4158] ;  /* 0x00415800010a7983 */ /* 0x001ee20000300a00 */
[----:B------:R-:W3:Y:S02]  /*89ae0*/  LDL.LU.64 R8, [R1+0x4150] ;  /* 0x0041500001087983 */ /* 0x000ee40000300a00 */
[----:B------:R-:W3:Y:S01]  /*89af0*/  LDL.LU.64 R26, [R1+0x4148] ;  /* 0x00414800011a7983 */ /* 0x000ee20000300a00 */
[C---:B--2---:R-:W-:Y:S08]  /*89b00*/  HMMA.16816.F32 R12, R20.reuse, R18, R12 ;  /* 0x00000012140c723c */ /* 0x044ff0000000180c */
[----:B---3--:R-:W-:Y:S01]  /*89b10*/  HMMA.16816.F32 R24, R20, R26, R8 ;  /* 0x0000001a1418723c */ /* 0x008fe20000001808 */
[----:B------:R-:W2:Y:S01]  /*89b20*/  LDL.LU.64 R8, [R1+0x4140] ;  /* 0x0041400001087983 */ /* 0x000ea20000300a00 */
[----:B------:R-:W-:Y:S11]  /*89b30*/  IMAD.MOV.U32 R4, RZ, RZ, R18 ;  /* 0x000000ffff047224 */ /* 0x000ff600078e0012 */
[----:B------:R-:W-:Y:S10]  /*89b40*/  @!UPT UIADD3 URZ, URZ, URZ, URZ ;  /* 0x0000003f3f3ff290 */ /* 0x000ff4000fffe03f */
[----:B------:R0:W-:Y:S01]  /*89b50*/  STL.64 [R1+0x1340], R24 ;  /* 0x0013401801007387 */ /* 0x0001e20000100a00 */
[----:B------:R-:W-:Y:S03]  /*89b60*/  STL.64 [R1+0x1348], R26 ;  /* 0x0013481a01007387 */ /* 0x000fe60000100a00 */
[----:B0-----:R-:W3:Y:S01]  /*89b70*/  LDL.LU R24, [R1+0x4138] ;  /* 0x0041380001187983 */ /* 0x001ee20000300800 */
[----:B------:R-:W-:Y:S02]  /*89b80*/  STL.64 [R1+0x1330], R12 ;  /* 0x0013300c01007387 */ /* 0x000fe40000100a00 */
[----:B------:R-:W-:Y:S02]  /*89b90*/  STL.64 [R1+0x1338], R14 ;  /* 0x0013380e01007387 */ /* 0x000fe40000100a00 */
[----:B------:R-:W-:Y:S01]  /*89ba0*/  STL.64 [R1+0x4118], R6 ;  /* 0x0041180601007387 */ /* 0x000fe20000100a00 */
[----:B------:R0:W-:Y:S04]  /*89bb0*/  STL [R1+0x4110], R4 ;  /* 0x0041100401007387 */ /* 0x0001e80000100800 */
[----:B0-----:R-:W4:Y:S01]  /*89bc0*/  LDL.LU R4, [R1+0xd60] ;  /* 0x000d600001047983 */ /* 0x001f220000300800 */
[----:B------:R-:W4:Y:S02]  /*89bd0*/  LDL.LU R5, [R1+0xd64] ;  /* 0x000d640001057983 */ /* 0x000f240000300800 */
[----:B------:R-:W2:Y:S02]  /*89be0*/  LDL.LU R6, [R1+0xd68] ;  /* 0x000d680001067983 */ /* 0x000ea40000300800 */
[----:B------:R-:W2:Y:S02]  /*89bf0*/  LDL.LU R7, [R1+0xd6c] ;  /* 0x000d6c0001077983 */ /* 0x000ea40000300800 */
[----:B--2---:R0:W-:Y:S01]  /*89c00*/  STL.64 [R1+0x4128], R6 ;  /* 0x0041280601007387 */ /* 0x0041e20000100a00 */
[----:B----4-:R-:W-:Y:S02]  /*89c10*/  STL.64 [R1+0x4120], R4 ;  /* 0x0041200401007387 */ /* 0x010fe40000100a00 */
[----:B------:R-:W2:Y:S01]  /*89c20*/  LDL.64 R14, [R1+0x88] ;  /* 0x00008800010e7983 */ /* 0x000ea20000100a00 */
[----:B0-----:R-:W4:Y:S04]  /*89c30*/  LDL.64 R6, [R1+0x98] ;  /* 0x0000980001067983 */ /* 0x001f280000100a00 */
[----:B--2---:R0:W-:Y:S01]  /*89c40*/  STL.64 [R1+0x4130], R14 ;  /* 0x0041300e01007387 */ /* 0x0041e20000100a00 */
[----:B------:R-:W4:Y:S02]  /*89c50*/  LDL.LU R12, [R1+0xd80] ;  /* 0x000d8000010c7983 */ /* 0x000f240000300800 */
[----:B------:R-:W4:Y:S01]  /*89c60*/  LDL.LU R13, [R1+0xd84] ;  /* 0x000d8400010d7983 */ /* 0x000f220000300800 */
[----:B0-----:R-:W4:Y:S01]  /*89c70*/  LDL.LU R14, [R1+0xd88] ;  /* 0x000d8800010e7983 */ /* 0x001f220000300800 */
[----:B------:R-:W4:Y:S02]  /*89c80*/  LDL.LU R15, [R1+0xd8c] ;  /* 0x000d8c00010f7983 */ /* 0x000f240000300800 */
[----:B------:R-:W2:Y:S02]  /*89c90*/  LDL.64 R26, [R1+0x58] ;  /* 0x00005800011a7983 */ /* 0x000ea40000100a00 */
[----:B------:R-:W-:-:S02]  /*89ca0*/  IMAD.MOV.U32 R3, RZ, RZ, R19 ;  /* 0x000000ffff037224 */ /* 0x000fc400078e0013 */
[----:B------:R-:W-:Y:S02]  /*89cb0*/  IMAD.MOV.U32 R18, RZ, RZ, R9 ;  /* 0x000000ffff127224 */ /* 0x000fe400078e0009 */
[----:B------:R-:W-:Y:S01]  /*89cc0*/  IMAD.MOV.U32 R19, RZ, RZ, R8 ;  /* 0x000000ffff137224 */ /* 0x000fe200078e0008 */
[----:B--2---:R-:W-:Y:S04]  /*89cd0*/  STL.64 [R1+0x40e0], R26 ;  /* 0x0040e01a01007387 */ /* 0x004fe80000100a00 */
[----:B------:R0:W-:Y:S02]  /*89ce0*/  STL.64 [R1+0x40c0], R18 ;  /* 0x0040c01201007387 */ /* 0x0001e40000100a00 */
[----:B------:R-:W2:Y:S02]  /*89cf0*/  LDL.LU R16, [R1+0xcf0] ;  /* 0x000cf00001107983 */ /* 0x000ea40000300800 */
[----:B------:R-:W2:Y:S01]  /*89d00*/  LDL.LU R17, [R1+0xcf4] ;  /* 0x000cf40001117983 */ /* 0x000ea20000300800 */
[----:B0-----:R-:W2:Y:S01]  /*89d10*/  LDL.LU R18, [R1+0xcf8] ;  /* 0x000cf80001127983 */ /* 0x001ea20000300800 */
[----:B------:R-:W2:Y:S02]  /*89d20*/  LDL.LU R19, [R1+0xcfc] ;  /* 0x000cfc0001137983 */ /* 0x000ea40000300800 */
[----:B------:R-:W2:Y:S02]  /*89d30*/  LDL.LU R8, [R1+0xd10] ;  /* 0x000d100001087983 */ /* 0x000ea40000300800 */
[----:B------:R-:W2:Y:S01]  /*89d40*/  LDL.LU R9, [R1+0xd14] ;  /* 0x000d140001097983 */ /* 0x000ea20000300800 */
[----:B------:R-:W2:Y:S01]  /*89d50*/  LDL.LU R10, [R1+0xd18] ;  /* 0x000d1800010a7983 */ /* 0x000ea20000300800 */
[----:B------:R-:W2:Y:S01]  /*89d60*/  LDL.LU R11, [R1+0xd1c] ;  /* 0x000d1c00010b7983 */ /* 0x000ea20000300800 */
[----:B----4-:R-:W-:Y:S02]  /*89d70*/  HMMA.16816.F32 R12, R20, R6, R12 ;  /* 0x00000006140c723c */ /* 0x010fe4000000180c */
[----:B--2---:R3:W-:Y:S01]  /*89d80*/  STL.64 [R1+0x40f8], R10 ;  /* 0x0040f80a01007387 */ /* 0x0047e20000100a00 */
[----:B------:R-:W-:Y:S02]  /*89d90*/  STL.64 [R1+0x40f0], R8 ;  /* 0x0040f00801007387 */ /* 0x000fe40000100a00 */
[----:B------:R-:W2:Y:S02]  /*89da0*/  LDL.64 R26, [R1+0x68] ;  /* 0x00006800011a7983 */ /* 0x000ea40000100a00 */
[----:B---3--:R-:W-:-:S02]  /*89db0*/  IMAD.MOV.U32 R10, RZ, RZ, R24 ;  /* 0x000000ffff0a7224 */ /* 0x008fc400078e0018 */
[----:B------:R-:W-:Y:S02]  /*89dc0*/  IMAD.MOV.U32 R11, RZ, RZ, R0 ;  /* 0x000000ffff0b7224 */ /* 0x000fe400078e0000 */
[----:B------:R-:W-:Y:S02]  /*89dd0*/  IMAD.MOV.U32 R2, RZ, RZ, R6 ;  /* 0x000000ffff027224 */ /* 0x000fe400078e0006 */
[----:B------:R-:W-:Y:S01]  /*89de0*/  IMAD.MOV.U32 R0, RZ, RZ, R7 ;  /* 0x000000ffff007224 */ /* 0x000fe200078e0007 */
[----:B--2---:R0:W-:Y:S01]  /*89df0*/  STL.64 [R1+0x4100], R26 ;  /* 0x0041001a01007387 */ /* 0x0041e20000100a00 */
[----:B------:R-:W2:Y:S02]  /*89e00*/  LDL.LU R24, [R1+0xd30] ;  /* 0x000d300001187983 */ /* 0x000ea40000300800 */
[----:B------:R-:W2:Y:S01]  /*89e10*/  LDL.LU R25, [R1+0xd34] ;  /* 0x000d340001197983 */ /* 0x000ea20000300800 */
[----:B0-----:R-:W2:Y:S01]  /*89e20*/  LDL.LU R26, [R1+0xd38] ;  /* 0x000d3800011a7983 */ /* 0x001ea20000300800 */
[----:B------:R-:W2:Y:S02]  /*89e30*/  LDL.LU R27, [R1+0xd3c] ;  /* 0x000d3c00011b7983 */ /* 0x000ea40000300800 */
[----:B------:R-:W-:Y:S02]  /*89e40*/  STL.64 [R1+0x40d8], R18 ;  /* 0x0040d81201007387 */ /* 0x000fe40000100a00 */
[----:B------:R0:W-:Y:S02]  /*89e50*/  STL.64 [R1+0x40d0], R16 ;  /* 0x0040d01001007387 */ /* 0x0001e40000100a00 */
[----:B0-----:R-:W3:Y:S01]  /*89e60*/  LDL.LU R16, [R1+0xd00] ;  /* 0x000d000001107983 */ /* 0x001ee20000300800 */
[----:B------:R-:W3:Y:S02]  /*89e70*/  LDL.LU R17, [R1+0xd04] ;  /* 0x000d040001117983 */ /* 0x000ee40000300800 */
[----:B------:R-:W3:Y:S02]  /*89e80*/  LDL.LU R18, [R1+0xd08] ;  /* 0x000d080001127983 */ /* 0x000ee40000300800 */
[----:B------:R-:W3:Y:S01]  /*89e90*/  LDL.LU R19, [R1+0xd0c] ;  /* 0x000d0c0001137983 */ /* 0x000ee20000300800 */
        /* <DEDUP_REMOVED lines=11> */
[----:B------:R-:W2:Y:S02]  /*89f50*/  LDL.LU R4, [R1+0x4110] ;  /* 0x0041100001047983 */ /* 0x000ea40000300800 */
[----:B------:R-:W-:Y:S02]  /*89f60*/  IMAD.MOV.U32 R5, RZ, RZ, R14 ;  /* 0x000000ffff057224 */ /* 0x000fe400078e000e */
[----:B------:R-:W-:Y:S02]  /*89f70*/  IMAD.MOV.U32 R13, RZ, RZ, R15 ;  /* 0x000000ffff0d7224 */ /* 0x000fe400078e000f */
[----:B------:R-:W3:Y:S04]  /*89f80*/  LDL.LU.64 R14, [R1+0x4108] ;  /* 0x00410800010e7983 */ /* 0x000ee80000300a00 */
        /* <DEDUP_REMOVED lines=19> */
[----:B------:R-:W4:Y:S01]  /*8a0c0*/  LDL.LU.64 R26, [R1+0x4100] ;  /* 0x00410000011a7983 */ /* 0x000f220000300a00 */
[----:B------:R-:W-:Y:S02]  /*8a0d0*/  STL.64 [R1+0x1300], R8 ;  /* 0x0013000801007387 */ /* 0x000fe40000100a00 */
[----:B------:R0:W-:Y:S02]  /*8a0e0*/  STL.64 [R1+0x1308], R10 ;  /* 0x0013080a01007387 */ /* 0x0001e40000100a00 */
        /* <DEDUP_REMOVED lines=8> */
[----:B-1----:R-:W4:Y:S01]  /*8a170*/  LDL.LU R10, [R1+0x40e8] ;  /* 0x0040e800010a7983 */ /* 0x002f220000300800 */
[----:B------:R-:W-:Y:S02]  /*8a180*/  IMAD.MOV.U32 R8, RZ, RZ, R27 ;  /* 0x000000ffff087224 */ /* 0x000fe400078e001b */
[----:B------:R-:W3:Y:S02]  /*8a190*/  LDL.LU.64 R26, [R1+0x40e0] ;  /* 0x0040e000011a7983 */ /* 0x000ee40000300a00 */
        /* <DEDUP_REMOVED lines=35> */
[----:B------:R-:W3:Y:S01]  /*8a3d0*/  LDL.LU.64 R6, [R1+0x4078] ;  /* 0x0040780001067983 */ /* 0x000ee20000300a00 */
        /* <DEDUP_REMOVED lines=15> */
[----:B--2---:R0:W-:Y:S01]  /*8a4d0*/  STL.64 [R1+0x3fa0], R18 ;  /* 0x003fa01201007387 */ /* 0x0041e20000100a00 */
[----:B------:R1:W-:Y:S02]  /*8a4e0*/  STL.64 [R1+0x3f98], R16 ;  /* 0x003f981001007387 */ /* 0x0003e40000100a00 */
[----:B0-----:R-:W-:-:S02]  /*8a4f0*/  IMAD.MOV.U32 R18, RZ, RZ, R11 ;  /* 0x000000ffff127224 */ /* 0x001fc400078e000b */
[----:B------:R-:W-:Y:S01]  /*8a500*/  IMAD.MOV.U32 R19, RZ, RZ, R12 ;  /* 0x000000ffff137224 */ /* 0x000fe200078e000c */
[----:B------:R-:W4:Y:S01]  /*8a510*/  LDL.LU R11, [R1+0x405c] ;  /* 0x00405c00010b7983 */ /* 0x000f220000300800 */
[----:B------:R-:W2:Y:S03]  /*8a520*/  LDL.LU R12, [R1+0x4058] ;  /* 0x00405800010c7983 */ /* 0x000ea60000300800 */
[----:B------:R0:W-:Y:S01]  /*8a530*/  STL.64 [R1+0x3fb0], R18 ;  /* 0x003fb01201007387 */ /* 0x0001e20000100a00 */
[----:B-1----:R-:W4:Y:S02]  /*8a540*/  LDL.LU R16, [R1+0xc70] ;  /* 0x000c700001107983 */ /* 0x002f240000300800 */
[----:B------:R-:W4:Y:S01]  /*8a550*/  LDL.LU R17, [R1+0xc74] ;  /* 0x000c740001117983 */ /* 0x000f220000300800 */
[----:B0-----:R-:W4:Y:S01]  /*8a560*/  LDL.LU R18, [R1+0xc78] ;  /* 0x000c780001127983 */ /* 0x001f220000300800 */
[----:B------:R-:W4:Y:S01]  /*8a570*/  LDL.LU R19, [R1+0xc7c] ;  /* 0x000c7c0001137983 */ /* 0x000f220000300800 */
[C---:B---3--:R-:W-:Y:S01]  /*8a580*/  HMMA.16816.F32 R20, R24.reuse, R6, R20 ;  /* 0x000000061814723c */ /* 0x048fe20000001814 */
[----:B------:R-:W-:Y:S07]  /*8a590*/  STL.64 [R1+0x3f80], R14 ;  /* 0x003f800e01007387 */ /* 0x000fee0000100a00 */
[----:B----4-:R-:W-:Y:S01]  /*8a5a0*/  HMMA.16816.F32 R16, R24, R10, R16 ;  /* 0x0000000a1810723c */ /* 0x010fe20000001810 */
[----:B--2---:R-:W-:Y:S01]  /*8a5b0*/  STL [R1+0x3f78], R12 ;  /* 0x003f780c01007387 */ /* 0x004fe20000100800 */
[----:B------:R-:W-:Y:S11]  /*8a5c0*/  STL.64 [R1+0x3fd0], R10 ;  /* 0x003fd00a01007387 */ /* 0x000ff60000100a00 */
[----:B------:R-:W-:Y:S10]  /*8a5d0*/  @!UPT UIADD3 URZ, URZ, URZ, URZ ;  /* 0x0000003f3f3ff290 */ /* 0x000ff4000fffe03f */
[----:B------:R-:W-:Y:S01]  /*8a5e0*/  STL.64 [R1+0x10d0], R16 ;  /* 0x0010d01001007387 */ /* 0x000fe20000100a00 */
[----:B------:R0:W-:Y:S02]  /*8a5f0*/  STL.64 [R1+0x10d8], R18 ;  /* 0x0010d81201007387 */ /* 0x0001e40000100a00 */
[----:B------:R-:W-:Y:S02]  /*8a600*/  STL.64 [R1+0x10c0], R20 ;  /* 0x0010c01401007387 */ /* 0x000fe40000100a00 */
[----:B------:R-:W-:Y:S02]  /*8a610*/  STL.64 [R1+0x10c8], R22 ;  /* 0x0010c81601007387 */ /* 0x000fe40000100a00 */
[----:B0-----:R-:W-:Y:S02]  /*8a620*/  IMAD.MOV.U32 R19, RZ, RZ, R8 ;  /* 0x000000ffff137224 */ /* 0x001fe400078e0008 */
        /* <DEDUP_REMOVED lines=24> */
[----:B------:R-:W4:Y:S01]  /*8a7b0*/  LDL.LU R0, [R1+0x4048] ;  /* 0x0040480001007983 */ /* 0x000f220000300800 */
[----:B------:R-:W3:Y:S04]  /*8a7c0*/  LDL.64 R14, [R1+0xb8] ;  /* 0x0000b800010e7983 */ /* 0x000ee80000100a00 */
[----:B--2---:R-:W0:Y:S04]  /*8a7d0*/  LDSM.16.MT88.4 R20, [R2+0x14180] ;  /* 0x014180000214783b */ /* 0x004e280000004200 */
[----:B---3--:R1:W-:Y:S02]  /*8a7e0*/  STL.64 [R1+0x4020], R14 ;  /* 0x0040200e01007387 */ /* 0x0083e40000100a00 */
[----:B-1----:R-:W-:-:S02]  /*8a7f0*/  IMAD.MOV.U32 R14, RZ, RZ, R29 ;  /* 0x000000ffff0e7224 */ /* 0x002fc400078e001d */
[----:B------:R-:W-:-:S05]  /*8a800*/  IMAD.MOV.U32 R15, RZ, RZ, R28 ;  /* 0x000000ffff0f7224 */ /* 0x000fca00078e001c */
[----:B------:R-:W-:Y:S01]  /*8a810*/  STL.64 [R1+0x4030], R14 ;  /* 0x0040300e01007387 */ /* 0x000fe20000100a00 */
[----:B------:R1:W-:Y:S02]  /*8a820*/  STL.64 [R1+0x4008], R10 ;  /* 0x0040080a01007387 */ /* 0x0003e40000100a00 */
[----:B------:R-:W2:Y:S02]  /*8a830*/  LDL.LU R16, [R1+0xbf0] ;  /* 0x000bf00001107983 */ /* 0x000ea40000300800 */
[----:B------:R-:W2:Y:S01]  /*8a840*/  LDL.LU R17, [R1+0xbf4] ;  /* 0x000bf40001117983 */ /* 0x000ea20000300800 */
[----:B------:R-:W3:Y:S01]  /*8a850*/  LDL.LU R18, [R1+0xbf8] ;  /* 0x000bf80001127983 */ /* 0x000ee20000300800 */
[----:B------:R-:W3:Y:S02]  /*8a860*/  LDL.LU R19, [R1+0xbfc] ;  /* 0x000bfc0001137983 */ /* 0x000ee40000300800 */
[----:B-1----:R-:W-:Y:S02]  /*8a870*/  IMAD.MOV.U32 R10, RZ, RZ, R4 ;  /* 0x000000ffff0a7224 */ /* 0x002fe400078e0004 */
[----:B------:R-:W-:Y:S01]  /*8a880*/  IMAD.MOV.U32 R11, RZ, RZ, R3 ;  /* 0x000000ffff0b7224 */ /* 0x000fe200078e0003 */
[----:B---3--:R-:W-:Y:S01]  /*8a890*/  STL.64 [R1+0x4018], R18 ;  /* 0x0040181201007387 */ /* 0x008fe20000100a00 */
[----:B--2---:R-:W-:Y:S03]  /*8a8a0*/  STL.64 [R1+0x4010], R16 ;  /* 0x0040101001007387 */ /* 0x004fe60000100a00 */
[----:B------:R1:W-:Y:S02]  /*8a8b0*/  STL.64 [R1+0x4028], R10 ;  /* 0x0040280a01007387 */ /* 0x0003e40000100a00 */
[----:B------:R-:W2:Y:S01]  /*8a8c0*/  LDL.LU R8, [R1+0xc30] ;  /* 0x000c300001087983 */ /* 0x000ea20000300800 */
[----:B------:R-:W2:Y:S04]  /*8a8d0*/  LDL.LU R9, [R1+0xc34] ;  /* 0x000c340001097983 */ /* 0x000ea80000300800 */
[----:B-1----:R-:W3:Y:S01]  /*8a8e0*/  LDL.LU R10, [R1+0xc38] ;  /* 0x000c3800010a7983 */ /* 0x002ee20000300800 */
[----:B------:R-:W3:Y:S02]  /*8a8f0*/  LDL.LU R11, [R1+0xc3c] ;  /* 0x000c3c00010b7983 */ /* 0x000ee40000300800 */
[----:B------:R-:W-:Y:S01]  /*8a900*/  IMAD.MOV.U32 R15, RZ, RZ, R5 ;  /* 0x000000ffff0f7224 */ /* 0x000fe200078e0005 */
        /* <DEDUP_REMOVED lines=11> */
[----:B------:R-:W2:Y:S02]  /*8a9c0*/  LDL.LU R4, [R1+0xc20] ;  /* 0x000c200001047983 */ /* 0x000ea40000300800 */
[----:B------:R-:W2:Y:S01]  /*8a9d0*/  LDL.LU R5, [R1+0xc24] ;  /* 0x000c240001057983 */ /* 0x000ea20000300800 */
[----:B-1----:R-:W2:Y:S01]  /*8a9e0*/  LDL.LU R6, [R1+0xc28] ;  /* 0x000c280001067983 */ /* 0x002ea20000300800 */
[----:B------:R-:W2:Y:S02]  /*8a9f0*/  LDL.LU R7, [R1+0xc2c] ;  /* 0x000c2c0001077983 */ /* 0x000ea40000300800 */
[----:B0-----:R0:W-:Y:S02]  /*8aa00*/  STL.64 [R1+0x3e78], R22 ;  /* 0x003e781601007387 */ /* 0x0011e40000100a00 */
[----:B------:R1:W-:Y:S01]  /*8aa10*/  STL.64 [R1+0x3e70], R20 ;  /* 0x003e701401007387 */ /* 0x0003e20000100a00 */
[----:B0-----:R-:W2:Y:S01]  /*8aa20*/  LDL.64 R22, [R1+0x48] ;  /* 0x0000480001167983 */ /* 0x001ea20000100a00 */
[----:B------:R-:W-:-:S03]  /*8aa30*/  IMAD.MOV.U32 R14, RZ, RZ, R13 ;  /* 0x000000ffff0e7224 */ /* 0x000fc600078e000d */
[----:B--2---:R0:W-:Y:S01]  /*8aa40*/  STL.64 [R1+0x3fa8], R22 ;  /* 0x003fa81601007387 */ /* 0x0041e20000100a00 */
[----:B-1----:R-:W2:Y:S02]  /*8aa50*/  LDL.LU R20, [R1+0xb90] ;  /* 0x000b900001147983 */ /* 0x002ea40000300800 */
[----:B------:R-:W2:Y:S01]  /*8aa60*/  LDL.LU R21, [R1+0xb94] ;  /* 0x000b940001157983 */ /* 0x000ea20000300800 */
[----:B0-----:R-:W2:Y:S01]  /*8aa70*/  LDL.LU R22, [R1+0xb98] ;  /* 0x000b980001167983 */ /* 0x001ea20000300800 */
[----:B------:R-:W2:Y:S01]  /*8aa80*/  LDL.LU R23, [R1+0xb9c] ;  /* 0x000b9c0001177983 */ /* 0x000ea20000300800 */
[C---:B------:R-:W-:Y:S02]  /*8aa90*/  HMMA.16816.F32 R12, R24.reuse, R14, R8 ;  /* 0x0000000e180c723c */ /* 0x040fe40000001808 */
[----:B--2---:R-:W-:Y:S01]  /*8aaa0*/  STL.64 [R1+0x3fc0], R22 ;  /* 0x003fc01601007387 */ /* 0x004fe20000100a00 */
[----:B------:R0:W-:Y:S03]  /*8aab0*/  STL.64 [R1+0x3fb8], R20 ;  /* 0x003fb81401007387 */ /* 0x0001e60000100a00 */
[----:B0-----:R-:W2:Y:S01]  /*8aac0*/  LDL.LU R20, [R1+0xba0] ;  /* 0x000ba00001147983 */ /* 0x001ea20000300800 */
[----:B------:R-:W2:Y:S02]  /*8aad0*/  LDL.LU R21, [R1+0xba4] ;  /* 0x000ba40001157983 */ /* 0x000ea40000300800 */
[----:B------:R-:W2:Y:S02]  /*8aae0*/  LDL.LU R22, [R1+0xba8] ;  /* 0x000ba80001167983 */ /* 0x000ea40000300800 */
[----:B------:R-:W2:Y:S01]  /*8aaf0*/  LDL.LU R23, [R1+0xbac] ;  /* 0x000bac0001177983 */ /* 0x000ea20000300800 */
[----:B------:R-:W2:Y:S01]  /*8ab00*/  LDL.LU.64 R10, [R1+0x4040] ;  /* 0x00404000010a7983 */ /* 0x000ea20000300a00 */
[----:B------:R-:W2:Y:S10]  /*8ab10*/  LDL.LU.64 R8, [R1+0x4038] ;  /* 0x0040380001087983 */ /* 0x000eb40000300a00 */
[----:B------:R-:W-:Y:S02]  /*8ab20*/  STL.64 [R1+0x10b0], R12 ;  /* 0x0010b00c01007387 */ /* 0x000fe40000100a00 */
[----:B------:R0:W-:Y:S02]  /*8ab30*/  STL.64 [R1+0x10b8], R14 ;  /* 0x0010b80e01007387 */ /* 0x0001e40000100a00 */
[----:B0-----:R-:W2:Y:S02]  /*8ab40*/  LDL.LU.64 R14, [R1+0x4030] ;  /* 0x00403000010e7983 */ /* 0x001ea40000300a00 */
[C---:B--2---:R-:W-:Y:S02]  /*8ab50*/  HMMA.16816.F32 R12, R24.reuse, R14, R8 ;  /* 0x0000000e180c723c */ /* 0x044fe40000001808 */
[----:B------:R-:W3:Y:S11]  /*8ab60*/  LDL.LU.64 R10, [R1+0x4028] ;  /* 0x00402800010a7983 */ /* 0x000ef60000300a00 */
[----:B------:R-:W-:Y:S10]  /*8ab70*/  @!UPT UIADD3 URZ, URZ, URZ, URZ ;  /* 0x0000003f3f3ff290 */ /* 0x000ff4000fffe03f */
[----:B------:R-:W-:Y:S01]  /*8ab80*/  STL.64 [R1+0x10a0], R12 ;  /* 0x0010a00c01007387 */ /* 0x000fe20000100a00 */
[----:B------:R0:W-:Y:S03]  /*8ab90*/  STL.64 [R1+0x10a8], R14 ;  /* 0x0010a80e01007387 */ /* 0x0001e60000100a00 */
[----:B0-----:R-:W2:Y:S02]  /*8aba0*/  LDL.LU.64 R14, [R1+0x4020] ;  /* 0x00402000010e7983 */ /* 0x001ea40000300a00 */
[C---:B--2---:R-:W-:Y:S11]  /*8abb0*/  HMMA.16816.F32 R4, R24.reuse, R14, R4 ;  /* 0x0000000e1804723c */ /* 0x044ff60000001804 */
[----:B------:R-:W-:Y:S11]  /*8abc0*/  @!UPT UIADD3 URZ, URZ, URZ, URZ ;  /* 0x0000003f3f3ff290 */ /* 0x000ff6000fffe03f */
[----:B------:R-:W-:Y:S01]  /*8abd0*/  @!UPT UIADD3 URZ, URZ, URZ, URZ ;  /* 0x0000003f3f3ff290 */ /* 0x000fe2000fffe03f */
[----:B------:R0:W-:Y:S01]  /*8abe0*/  STL.64 [R1+0x1090], R4 ;  /* 0x0010900401007387 */ /* 0x0001e20000100a00 */
[----:B------:R1:W-:Y:S02]  /*8abf0*/  STL.64 [R1+0x1098], R6 ;  /* 0x0010980601007387 */ /* 0x0003e40000100a00 */
[----:B------:R-:W2:Y:S02]  /*8ac00*/  LDL.LU R12, [R1+0xb60] ;  /* 0x000b6000010c7983 */ /* 0x000ea40000300800 */
[----:B------:R-:W2:Y:S02]  /*8ac10*/  LDL.LU R13, [R1+0xb64] ;  /* 0x000b6400010d7983 */ /* 0x000ea40000300800 */
[----:B0-----:R-:W-:Y:S02]  /*8ac20*/  IMAD.MOV.U32 R5, RZ, RZ, R14 ;  /* 0x000000ffff057224 */ /* 0x001fe400078e000e */
[----:B------:R-:W-:Y:S01]  /*8ac30*/  IMAD.MOV.U32 R4, RZ, RZ, R15 ;  /* 0x000000ffff047224 */ /* 0x000fe200078e000f */
[----:B------:R-:W2:Y:S01]  /*8ac40*/  LDL.LU R14, [R1+0xb68] ;  /* 0x000b6800010e7983 */ /* 0x000ea20000300800 */
[----:B------:R-:W2:Y:S03]  /*8ac50*/  LDL.LU R15, [R1+0xb6c] ;  /* 0x000b6c00010f7983 */ /* 0x000ea60000300800 */
[----:B------:R-:W-:Y:S01]  /*8ac60*/  STL.64 [R1+0x3f50], R4 ;  /* 0x003f500401007387 */ /* 0x000fe20000100a00 */
[----:B-1----:R-:W2:Y:S01]  /*8ac70*/  LDL.64 R6, [R1+0x8] ;  /* 0x0000080001067983 */ /* 0x002ea20000100a00 */
[C---:B---3--:R-:W-:Y:S02]  /*8ac80*/  HMMA.16816.F32 R8, R24.reuse, R10, R16 ;  /* 0x0000000a1808723c */ /* 0x048fe40000001810 */
[----:B--2---:R0:W-:Y:S04]  /*8ac90*/  STL.64 [R1+0x3f68], R6 ;  /* 0x003f680601007387 */ /* 0x0041e80000100a00 */
[----:B0-----:R-:W2:Y:S04]  /*8aca0*/  LDL.64 R6, [R1+0x18] ;  /* 0x0000180001067983 */ /* 0x001ea80000100a00 */
[----:B--2---:R0:W-:Y:S04]  /*8acb0*/  STL.64 [R1+0x3f70], R6 ;  /* 0x003f700601007387 */ /* 0x0041e80000100a00 */
[----:B0-----:R-:W2:Y:S01]  /*8acc0*/  LDL.64 R6, [R1+0x28] ;  /* 0x0000280001067983 */ /* 0x001ea20000100a00 */
[----:B------:R-:W3:Y:S02]  /*8acd0*/  LDL.LU.64 R18, [R1+0x4018] ;  /* 0x0040180001127983 */ /* 0x000ee40000300a00 */
[----:B------:R-:W3:Y:S06]  /*8ace0*/  LDL.LU.64 R16, [R1+0x4010] ;  /* 0x0040100001107983 */ /* 0x000eec0000300a00 */
        /* <DEDUP_REMOVED lines=17> */
[----:B---3--:R-:W-:Y:S01]  /*8ae00*/  IMAD.MOV.U32 R3, RZ, RZ, R19 ;  /* 0x000000ffff037224 */ /* 0x008fe200078e0013 */
[C---:B--2---:R-:W-:Y:S11]  /*8ae10*/  HMMA.16816.F32 R8, R24.reuse, R18, R8 ;  /* 0x000000121808723c */ /* 0x044ff60000001808 */
[----:B------:R-:W-:Y:S11]  /*8ae20*/  @!UPT UIADD3 URZ, URZ, URZ, URZ ;  /* 0x0000003f3f3ff290 */ /* 0x000ff6000fffe03f */
[----:B------:R-:W-:Y:S01]  /*8ae30*/  @!UPT UIADD3 URZ, URZ, URZ, URZ ;  /* 0x0000003f3f3ff290 */ /* 0x000fe2000fffe03f */
[----:B------:R0:W-:Y:S01]  /*8ae40*/  STL.64 [R1+0x1050], R8 ;  /* 0x0010500801007387 */ /* 0x0001e20000100a00 */
[----:B------:R1:W-:Y:S02]  /*8ae50*/  STL.64 [R1+0x1058], R10 ;  /* 0x0010580a01007387 */ /* 0x0003e40000100a00 */
[----:B0-----:R-:W-:Y:S01]  /*8ae60*/  IMAD.MOV.U32 R8, RZ, RZ, R18 ;  /* 0x000000ffff087224 */ /* 0x001fe200078e0012 */
[----:B-1----:R-:W2:Y:S01]  /*8ae70*/  LDL.LU.64 R10, [R1+0x3fd0] ;  /* 0x003fd000010a7983 */ /* 0x002ea20000300a00 */
        /* <DEDUP_REMOVED lines=15> */
[----:B---3--:R-:W-:Y:S01]  /*8af70*/  HMMA.16816.F32 R24, R24, R22, R16 ;  /* 0x000000161818723c */ /* 0x008fe20000001810 */
        /* <DEDUP_REMOVED lines=17> */
[----:B------:R0:W-:Y:S01]  /*8b090*/  STL.64 [R1+0x3e88], R22 ;  /* 0x003e881601007387 */ /* 0x0001e20000100a00 */
[----:B------:R-:W3:Y:S02]  /*8b0a0*/  LDL.LU R20, [R1+0xb40] ;  /* 0x000b400001147983 */ /* 0x000ee40000300800 */
[----:B------:R-:W3:Y:S01]  /*8b0b0*/  LDL.LU R21, [R1+0xb44] ;  /* 0x000b440001157983 */ /* 0x000ee20000300800 */
[----:B0-----:R-:W3:Y:S01]  /*8b0c0*/  LDL.LU R22, [R1+0xb48] ;  /* 0x000b480001167983 */ /* 0x001ee20000300800 */
[----:B------:R-:W3:Y:S07]  /*8b0d0*/  LDL.LU R23, [R1+0xb4c] ;  /* 0x000b4c0001177983 */ /* 0x000eee0000300800 */
[----:B------:R0:W-:Y:S02]  /*8b0e0*/  STL.64 [R1+0x1020], R12 ;  /* 0x0010200c01007387 */ /* 0x0001e40000100a00 */
[----:B------:R1:W-:Y:S02]  /*8b0f0*/  STL.64 [R1+0x1028], R14 ;  /* 0x0010280e01007387 */ /* 0x0003e40000100a00 */
[----:B0-----:R-:W-:Y:S01]  /*8b100*/  IMAD.MOV.U32 R13, RZ, RZ, R6 ;  /* 0x000000ffff0d7224 */ /* 0x001fe200078e0006 */
[----:B-1----:R-:W2:Y:S01]  /*8b110*/  LDL.LU.64 R14, [R1+0x3f80] ;  /* 0x003f8000010e7983 */ /* 0x002ea20000300a00 */
[----:B------:R-:W2:Y:S02]  /*8b120*/  LDL.LU R12, [R1+0x3f78] ;  /* 0x003f7800010c7983 */ /* 0x000ea40000300800 */
[----:B------:R-:W3:Y:S02]  /*8b130*/  LDL.LU.64 R6, [R1+0x3f70] ;  /* 0x003f700001067983 */ /* 0x000ee40000300a00 */
[C---:B---3--:R-:W-:Y:S11]  /*8b140*/  HMMA.16816.F32 R20, R16.reuse, R6, R20 ;  /* 0x000000061014723c */ /* 0x048ff60000001814 */
[----:B------:R-:W-:Y:S11]  /*8b150*/  @!UPT UIADD3 URZ, URZ, URZ, URZ ;  /* 0x0000003f3f3ff290 */ /* 0x000ff6000fffe03f */
[----:B------:R-:W-:Y:S01]  /*8b160*/  @!UPT UIADD3 URZ, URZ, URZ, URZ ;  /* 0x0000003f3f3ff290 */ /* 0x000fe2000fffe03f */
[----:B------:R0:W-:Y:S01]  /*8b170*/  STL.64 [R1+0x1010], R20 ;  /* 0x0010101401007387 */ /* 0x0001e20000100a00 */
[----:B------:R-:W-:Y:S02]  /*8b180*/  STL.64 [R1+0x1018], R22 ;  /* 0x0010181601007387 */ /* 0x000fe40000100a00 */
[----:B0-----:R-:W-:Y:S02]  /*8b190*/  IMAD.MOV.U32 R21, RZ, RZ, R6 ;  /* 0x000000ffff157224 */ /* 0x001fe400078e0006 */
[----:B------:R-:W-:Y:S02]  /*8b1a0*/  IMAD.MOV.U32 R20, RZ, RZ, R7 ;  /* 0x000000ffff147224 */ /* 0x000fe400078e0007 */
        /* <DEDUP_REMOVED lines=10> */
[----:B------:R-:W3:Y:S04]  /*8b250*/  LDL.LU.64 R4, [R1+0x3f50] ;  /* 0x003f500001047983 */ /* 0x000ee80000300a00 */
[----:B------:R-:W-:Y:S01]  /*8b260*/  STL.64 [R1+0x3ed8], R22 ;  /* 0x003ed81601007387 */ /* 0x000fe20000100a00 */
[----:B------:R0:W-:Y:S03]  /*8b270*/  STL.64 [R1+0x3ed0], R20 ;  /* 0x003ed01401007387 */ /* 0x0001e60000100a00 */
        /* <DEDUP_REMOVED lines=9> */
[----:B--2---:R0:W-:Y:S01]  /*8b310*/  STL.64 [R1+0x3ee8], R22 ;  /* 0x003ee81601007387 */ /* 0x0041e20000100a00 */
[----:B---3--:R-:W-:Y:S03]  /*8b320*/  STL.64 [R1+0x3ee0], R20 ;  /* 0x003ee01401007387 */ /* 0x008fe60000100a00 */
[----:B0-----:R-:W2:Y:S04]  /*8b330*/  LDL.64 R22, [R1+0x98] ;  /* 0x0000980001167983 */ /* 0x001ea80000100a00 */
[----:B--2---:R0:W-:Y:S04]  /*8b340*/  STL.64 [R1+0x3ef8], R22 ;  /* 0x003ef81601007387 */ /* 0x0041e80000100a00 */
[----:B0-----:R-:W2:Y:S04]  /*8b350*/  LDL.64 R22, [R1+0xa8] ;  /* 0x0000a80001167983 */ /* 0x001ea80000100a00 */
[----:B--2---:R0:W-:Y:S02]  /*8b360*/  STL.64 [R1+0x3f00], R22 ;  /* 0x003f001601007387 */ /* 0x0041e40000100a00 */
        /* <DEDUP_REMOVED lines=10> */
[----:B------:R0:W-:Y:S04]  /*8b410*/  STL.64 [R1+0x3f18], R22 ;  /* 0x003f181601007387 */ /* 0x0001e80000100a00 */
[----:B0-----:R-:W2:Y:S04]  /*8b420*/  LDL.64 R22, [R1+0xc8] ;  /* 0x0000c80001167983 */ /* 0x001ea80000100a00 */
[----:B--2---:R0:W-:Y:S04]  /*8b430*/  STL.64 [R1+0x3f30], R22 ;  /* 0x003f301601007387 */ /* 0x0041e80000100a00 */
[----:B0-----:R-:W2:Y:S01]  /*8b440*/  LDL.64 R22, [R1+0x38] ;  /* 0x0000380001167983 */ /* 0x001ea20000100a00 */
[----:B------:R-:W-:Y:S02]  /*8b450*/  STL.64 [R1+0x3eb0], R14 ;  /* 0x003eb00e01007387 */ /* 0x000fe40000100a00 */
[----:B------:R0:W-:Y:S02]  /*8b460*/  STL [R1+0x3ea8], R12 ;  /* 0x003ea80c01007387 */ /* 0x0001e40000100800 */
[----:B------:R1:W-:Y:S01]  /*8b470*/  STL [R1+0x3ef0], R13 ;  /* 0x003ef00d01007387 */ /* 0x0003e20000100800 */
[----:B0-----:R-:W2:Y:S01]  /*8b480*/  LDL.LU R12, [R1+0xa80] ;  /* 0x000a8000010c7983 */ /* 0x001ea20000300800 */
[----:B-1----:R-:W2:Y:S02]  /*8b490*/  LDL.LU R13, [R1+0xa84] ;  /* 0x000a8400010d7983 */ /* 0x002ea40000300800 */
        /* <DEDUP_REMOVED lines=66> */
[----:B------:R-:W-:Y:S02]  /*8b8c0*/  STL.64 [R1+0x12a8], R26 ;  /* 0x0012a81a01007387 */ /* 0x000fe40000100a00 */
[----:B0-----:R-:W-:Y:S02]  /*8b8d0*/  IMAD.MOV.U32 R25, RZ, RZ, R22 ;  /* 0x000000ffff197224 */ /* 0x001fe400078e0016 */
[----:B------:R-:W-:Y:S02]  /*8b8e0*/  IMAD.MOV.U32 R24, RZ, RZ, R23 ;  /* 0x000000ffff187224 */ /* 0x000fe400078e0017 */
[----:B------:R-:W3:Y:S03]  /*8b8f0*/  LDL.LU.64 R22, [R1+0x3ef8] ;  /* 0x003ef80001167983 */ /* 0x000ee60000300a00 */
[----:B------:R0:W-:Y:S02]  /*8b900*/  STL.64 [R1+0x3db8], R24 ;  /* 0x003db81801007387 */ /* 0x0001e40000100a00 */
[----:B0-----:R-:W2:Y:S01]  /*8b910*/  LDL.LU R24, [R1+0x320] ;  /* 0x0003200001187983 */ /* 0x001ea20000300800 */
[----:B------:R-:W2:Y:S02]  /*8b920*/  LDL.LU R25, [R1+0x324] ;  /* 0x0003240001197983 */ /* 0x000ea40000300800 */
[----:B------:R-:W2:Y:S02]  /*8b930*/  LDL.LU R26, [R1+0x328] ;  /* 0x00032800011a7983 */ /* 0x000ea40000300800 */
[----:B------:R-:W2:Y:S01]  /*8b940*/  LDL.LU R27, [R1+0x32c] ;  /* 0x00032c00011b7983 */ /* 0x000ea20000300800 */
[----:B---3--:R-:W-:Y:S01]  /*8b950*/  HMMA.16816.F32 R12, R16, R22, R12 ;  /* 0x00000016100c723c */ /* 0x008fe2000000180c */
[----:B--2---:R0:W-:Y:S01]  /*8b960*/  STL.64 [R1+0x3dc8], R26 ;  /* 0x003dc81a01007387 */ /* 0x0041e20000100a00 */
[----:B------:R-:W-:Y:S02]  /*8b970*/  STL.64 [R1+0x3dc0], R24 ;  /* 0x003dc01801007387 */ /* 0x000fe40000100a00 */
[----:B0-----:R-:W-:-:S02]  /*8b980*/  IMAD.MOV.U32 R26, RZ, RZ, R11 ;  /* 0x000000ffff1a7224 */ /* 0x001fc400078e000b */
[----:B------:R-:W-:-:S05]  /*8b990*/  IMAD.MOV.U32 R27, RZ, RZ, R10 ;  /* 0x000000ffff1b7224 */ /* 0x000fca00078e000a */
[----:B------:R0:W-:Y:S11]  /*8b9a0*/  STL.64 [R1+0x3dd8], R26 ;  /* 0x003dd81a01007387 */ /* 0x0001f60000100a00 */
[----:B------:R-:W-:Y:S01]  /*8b9b0*/  @!UPT UIADD3 URZ, URZ, URZ, URZ ;  /* 0x0000003f3f3ff290 */ /* 0x000fe2000fffe03f */
[----:B------:R1:W-:Y:S02]  /*8b9c0*/  STL.64 [R1+0x1290], R12 ;  /* 0x0012900c01007387 */ /* 0x0003e40000100a00 */
[----:B------:R-:W-:Y:S02]  /*8b9d0*/  STL.64 [R1+0x1298], R14 ;  /* 0x0012980e01007387 */ /* 0x000fe40000100a00 */
[----:B0-----:R-:W-:Y:S02]  /*8b9e0*/  IMAD.MOV.U32 R26, RZ, RZ, R5 ;  /* 0x000000ffff1a7224 */ /* 0x001fe400078e0005 */
[----:B------:R-:W-:Y:S02]  /*8b9f0*/  IMAD.MOV.U32 R27, RZ, RZ, R4 ;  /* 0x000000ffff1b7224 */ /* 0x000fe400078e0004 */
[----:B------:R-:W-:Y:S02]  /*8ba00*/  IMAD.MOV.U32 R5, RZ, RZ, R22 ;  /* 0x000000ffff057224 */ /* 0x000fe400078e0016 */
[----:B------:R-:W-:Y:S01]  /*8ba10*/  IMAD.MOV.U32 R4, RZ, RZ, R23 ;  /* 0x000000ffff047224 */ /* 0x000fe200078e0017 */
[----:B-1----:R-:W2:Y:S01]  /*8ba20*/  LDL.LU R13, [R1+0x3ef0] ;  /* 0x003ef000010d7983 */ /* 0x002ea20000300800 */
[----:B------:R-:W3:Y:S02]  /*8ba30*/  LDL.LU.64 R22, [R1+0x3ee8] ;  /* 0x003ee80001167983 */ /* 0x000ee40000300a00 */
[----:B------:R-:W3:Y:S02]  /*8ba40*/  LDL.LU.64 R20, [R1+0x3ee0] ;  /* 0x003ee00001147983 */ /* 0x000ee40000300a00 */
[----:B------:R0:W-:Y:S01]  /*8ba50*/  STL.64 [R1+0x3e08], R6 ;  /* 0x003e080601007387 */ /* 0x0001e20000100a00 */
[----:B------:R-:W-:Y:S04]  /*8ba60*/  STL.64 [R1+0x3e00], R4 ;  /* 0x003e000401007387 */ /* 0x000fe80000100a00 */
[----:B0-----:R-:W3:Y:S02]  /*8ba70*/  LDL.64 R6, [R1+0x88] ;  /* 0x0000880001067983 */ /* 0x001ee40000100a00 */
[----:B---3--:R-:W-:Y:S01]  /*8ba80*/  HMMA.16816.F32 R20, R16, R6, R20 ;  /* 0x000000061014723c */ /* 0x008fe20000001814 */
[----:B------:R-:W-:-:S02]  /*8ba90*/  IMAD.MOV.U32 R25, RZ, RZ, R6 ;  /* 0x000000ffff197224 */ /* 0x000fc400078e0006 */
[----:B------:R-:W-:Y:S11]  /*8baa0*/  IMAD.MOV.U32 R24, RZ, RZ, R7 ;  /* 0x000000ffff187224 */ /* 0x000ff600078e0007 */
[----:B------:R-:W-:Y:S09]  /*8bab0*/  @!UPT UIADD3 URZ, URZ, URZ, URZ ;  /* 0x0000003f3f3ff290 */ /* 0x000ff2000fffe03f */
[----:B------:R-:W-:Y:S01]  /*8bac0*/  STL.64 [R1+0x1280], R20 ;  /* 0x0012801401007387 */ /* 0x000fe20000100a00 */
[----:B------:R0:W-:Y:S03]  /*8bad0*/  STL.64 [R1+0x1288], R22 ;  /* 0x0012881601007387 */ /* 0x0001e60000100a00 */
[----:B0-----:R-:W3:Y:S01]  /*8bae0*/  LDL.LU.64 R22, [R1+0x3ed8] ;  /* 0x003ed80001167983 */ /* 0x001ee20000300a00 */
        /* <DEDUP_REMOVED lines=11> */
[----:B--2---:R3:W-:Y:S01]  /*8bba0*/  STL.64 [R1+0x3e28], R6 ;  /* 0x003e280601007387 */ /* 0x0047e20000100a00 */
[----:B------:R-:W-:Y:S02]  /*8bbb0*/  STL.64 [R1+0x3e20], R4 ;  /* 0x003e200401007387 */ /* 0x000fe40000100a00 */
[----:B---3--:R-:W-:-:S02]  /*8bbc0*/  IMAD.MOV.U32 R6, RZ, RZ, R23 ;  /* 0x000000ffff067224 */ /* 0x008fc400078e0017 */
[----:B------:R-:W-:-:S05]  /*8bbd0*/  IMAD.MOV.U32 R7, RZ, RZ, R22 ;  /* 0x000000ffff077224 */ /* 0x000fca00078e0016 */
[----:B------:R0:W-:Y:S01]  /*8bbe0*/  STL.64 [R1+0x3e40], R6 ;  /* 0x003e400601007387 */ /* 0x0001e20000100a00 */
[----:B------:R-:W2:Y:S02]  /*8bbf0*/  LDL.64 R22, [R1+0x58] ;  /* 0x0000580001167983 */ /* 0x000ea40000100a00 */
[----:B0-----:R-:W-:Y:S02]  /*8bc00*/  IMAD.MOV.U32 R6, RZ, RZ, R21 ;  /* 0x000000ffff067224 */ /* 0x001fe400078e0015 */
[----:B------:R-:W-:Y:S01]  /*8bc10*/  IMAD.MOV.U32 R7, RZ, RZ, R20 ;  /* 0x000000ffff077224 */ /* 0x000fe200078e0014 */
[----:B--2---:R-:W-:Y:S04]  /*8bc20*/  STL.64 [R1+0x3eb8], R22 ;  /* 0x003eb81601007387 */ /* 0x004fe80000100a00 */
[----:B------:R-:W-:Y:S02]  /*8bc30*/  STL.64 [R1+0x3e58], R6 ;  /* 0x003e580601007387 */ /* 0x000fe40000100a00 */
[----:B------:R-:W-:Y:S02]  /*8bc40*/  STL.64 [R1+0x3df8], R26 ;  /* 0x003df81a01007387 */ /* 0x000fe40000100a00 */
[----:B------:R0:W-:Y:S02]  /*8bc50*/  STL.64 [R1+0x3df0], R24 ;  /* 0x003df01801007387 */ /* 0x0001e40000100a00 */
[----:B0-----:R-:W2:Y:S01]  /*8bc60*/  LDL.LU R24, [R1+0x350] ;  /* 0x0003500001187983 */ /* 0x001ea20000300800 */
[----:B------:R-:W2:Y:S02]  /*8bc70*/  LDL.LU R25, [R1+0x354] ;  /* 0x0003540001197983 */ /* 0x000ea40000300800 */
[----:B------:R-:W3:Y:S02]  /*8bc80*/  LDL.LU R26, [R1+0x358] ;  /* 0x00035800011a7983 */ /* 0x000ee40000300800 */
[----:B------:R-:W3:Y:S02]  /*8bc90*/  LDL.LU R27, [R1+0x35c] ;  /* 0x00035c00011b7983 */ /* 0x000ee40000300800 */
[----:B------:R-:W-:Y:S01]  /*8bca0*/  IMAD.MOV.U32 R6, RZ, RZ, R13 ;  /* 0x000000ffff067224 */ /* 0x000fe200078e000d */
[----:B------:R-:W2:Y:S01]  /*8bcb0*/  LDL.LU R12, [R1+0xa50] ;  /* 0x000a5000010c7983 */ /* 0x000ea20000300800 */
[----:B------:R-:W2:Y:S02]  /*8bcc0*/  LDL.LU R13, [R1+0xa54] ;  /* 0x000a5400010d7983 */ /* 0x000ea40000300800 */
[----:B------:R-:W2:Y:S02]  /*8bcd0*/  LDL.LU R14, [R1+0xa58] ;  /* 0x000a5800010e7983 */ /* 0x000ea40000300800 */
[----:B------:R-:W2:Y:S02]  /*8bce0*/  LDL.LU R15, [R1+0xa5c] ;  /* 0x000a5c00010f7983 */ /* 0x000ea40000300800 */
[----:B------:R-:W-:Y:S01]  /*8bcf0*/  IMAD.MOV.U32 R7, RZ, RZ, R9 ;  /* 0x000000ffff077224 */ /* 0x000fe200078e0009 */
[----:B--2---:R-:W-:Y:S01]  /*8bd00*/  STL.64 [R1+0x3ec8], R14 ;  /* 0x003ec80e01007387 */ /* 0x004fe20000100a00 */
[----:B------:R0:W-:Y:S03]  /*8bd10*/  STL.64 [R1+0x3ec0], R12 ;  /* 0x003ec00c01007387 */ /* 0x0001e60000100a00 */
[----:B0-----:R-:W2:Y:S01]  /*8bd20*/  LDL.LU R12, [R1+0xa60] ;  /* 0x000a6000010c7983 */ /* 0x001ea20000300800 */
[----:B------:R-:W2:Y:S02]  /*8bd30*/  LDL.LU R13, [R1+0xa64] ;  /* 0x000a6400010d7983 */ /* 0x000ea40000300800 */
[----:B------:R-:W2:Y:S02]  /*8bd40*/  LDL.LU R14, [R1+0xa68] ;  /* 0x000a6800010e7983 */ /* 0x000ea40000300800 */
[----:B------:R-:W2:Y:S01]  /*8bd50*/  LDL.LU R15, [R1+0xa6c] ;  /* 0x000a6c00010f7983 */ /* 0x000ea20000300800 */
[----:B------:R-:W2:Y:S01]  /*8bd60*/  LDL.64 R10, [R1+0x68] ;  /* 0x00006800010a7983 */ /* 0x000ea20000100a00 */
        /* <DEDUP_REMOVED lines=36> */
[----:B0-----:R-:W2:Y:S01]  /*8bfb0*/  LDL.LU.64 R22, [R1+0x3eb8] ;  /* 0x003eb80001167983 */ /* 0x001ea20000300a00 */
[----:B------:R-:W-:Y:S01]  /*8bfc0*/  IMAD.MOV.U32 R9, RZ, RZ, R11 ;  /* 0x000000ffff097224 */ /* 0x000fe200078e000b */
[C---:B---3--:R-:W-:Y:S08]  /*8bfd0*/  HMMA.16816.F32 R12, R16.reuse, R10, R12 ;  /* 0x0000000a100c723c */ /* 0x048ff0000000180c */
[C---:B--2---:R-:W-:Y:S01]  /*8bfe0*/  HMMA.16816.F32 R4, R16.reuse, R22, R4 ;  /* 0x000000161004723c */ /* 0x044fe20000001804 */
[----:B------:R-:W-:Y:S11]  /*8bff0*/  IMAD.MOV.U32 R8, RZ, RZ, R22 ;  /* 0x000000ffff087224 */ /* 0x000ff600078e0016 */
[----:B------:R-:W-:Y:S03]  /*8c000*/  @!UPT UIADD3 URZ, URZ, URZ, URZ ;  /* 0x0000003f3f3ff290 */ /* 0x000fe6000fffe03f */
[----:B------:R0:W-:Y:S01]  /*8c010*/  STL.64 [R1+0x1260], R12 ;  /* 0x0012600c01007387 */ /* 0x0001e20000100a00 */
[----:B------:R1:W-:Y:S02]  /*8c020*/  STL.64 [R1+0x1268], R14 ;  /* 0x0012680e01007387 */ /* 0x0003e40000100a00 */
[----:B------:R-:W-:Y:S02]  /*8c030*/  IMAD.MOV.U32 R3, RZ, RZ, R23 ;  /* 0x000000ffff037224 */ /* 0x000fe400078e0017 */
[----:B0-----:R-:W-:Y:S01]  /*8c040*/  IMAD.MOV.U32 R13, RZ, RZ, R10 ;  /* 0x000000ffff0d7224 */ /* 0x001fe200078e000a */
[----:B-1----:R-:W2:Y:S01]  /*8c050*/  LDL.LU.64 R14, [R1+0x3eb0] ;  /* 0x003eb000010e7983 */ /* 0x002ea20000300a00 */
[----:B------:R-:W3:Y:S02]  /*8c060*/  LDL.LU R12, [R1+0x3ea8] ;  /* 0x003ea800010c7983 */ /* 0x000ee40000300800 */
[----:B------:R-:W2:Y:S02]  /*8c070*/  LDL.LU.64 R10, [R1+0x3ea0] ;  /* 0x003ea000010a7983 */ /* 0x000ea40000300a00 */
[----:B------:R-:W-:Y:S01]  /*8c080*/  STL.64 [R1+0x1250], R4 ;  /* 0x0012500401007387 */ /* 0x000fe20000100a00 */
[----:B------:R0:W-:Y:S04]  /*8c090*/  STL.64 [R1+0x1258], R6 ;  /* 0x0012580601007387 */ /* 0x0001e80000100a00 */
[----:B0-----:R-:W2:Y:S01]  /*8c0a0*/  LDL.LU.64 R6, [R1+0x3e98] ;  /* 0x003e980001067983 */ /* 0x001ea20000300a00 */
[----:B------:R-:W2:Y:S02]  /*8c0b0*/  LDL.LU.64 R4, [R1+0x3e90] ;  /* 0x003e900001047983 */ /* 0x000ea40000300a00 */
[----:B------:R-:W2:Y:S02]  /*8c0c0*/  LDL.LU.64 R22, [R1+0x3e88] ;  /* 0x003e880001167983 */ /* 0x000ea40000300a00 */
[----:B--2---:R-:W-:Y:S01]  /*8c0d0*/  HMMA.16816.F32 R16, R16, R22, R4 ;  /* 0x000000161010723c */ /* 0x004fe20000001804 */
[----:B------:R-:W2:Y:S01]  /*8c0e0*/  LDL.LU.64 R6, [R1+0x3e80] ;  /* 0x003e800001067983 */ /* 0x000ea20000300a00 */
[----:B------:R-:W-:-:S02]  /*8c0f0*/  IMAD.MOV.U32 R29, RZ, RZ, R22 ;  /* 0x000000ffff1d7224 */ /* 0x000fc400078e0016 */
[----:B------:R-:W-:Y:S11]  /*8c100*/  IMAD.MOV.U32 R28, RZ, RZ, R23 ;  /* 0x000000ffff1c7224 */ /* 0x000ff600078e0017 */
[----:B------:R-:W-:Y:S08]  /*8c110*/  @!UPT UIADD3 URZ, URZ, URZ, URZ ;  /* 0x0000003f3f3ff290 */ /* 0x000ff0000fffe03f */
[----:B------:R-:W-:Y:S01]  /*8c120*/  STL.64 [R1+0xfb0], R16 ;  /* 0x000fb01001007387 */ /* 0x000fe20000100a00 */
[----:B------:R0:W-:Y:S02]  /*8c130*/  STL.64 [R1+0xfb8], R18 ;  /* 0x000fb81201007387 */ /* 0x0001e40000100a00 */
[----:B------:R-:W2:Y:S02]  /*8c140*/  LDL.LU.64 R22, [R1+0x3e78] ;  /* 0x003e780001167983 */ /* 0x000ea40000300a00 */
[----:B------:R-:W2:Y:S01]  /*8c150*/  LDL.LU.64 R20, [R1+0x3e70] ;  /* 0x003e700001147983 */ /* 0x000ea20000300a00 */
[----:B0-----:R-:W2:Y:S04]  /*8c160*/  LDL.64 R18, [R1+0xb8] ;  /* 0x0000b80001127983 */ /* 0x001ea80000100a00 */
[----:B--2---:R0:W-:Y:S01]  /*8c170*/  STL.64 [R1+0x3dd0], R18 ;  /* 0x003dd01201007387 */ /* 0x0041e20000100a00 */
[----:B------:R-:W2:Y:S02]  /*8c180*/  LDL.LU R16, [R1+0x330] ;  /* 0x0003300001107983 */ /* 0x000ea40000300800 */
        /* <DEDUP_REMOVED lines=38> */
[----:B---3--:R-:W-:Y:S01]  /*8c3f0*/  STL [R1+0x3d70], R12 ;  /* 0x003d700c01007387 */ /* 0x008fe20000100800 */
[C---:B--2---:R-:W-:Y:S11]  /*8c400*/  HMMA.16816.F32 R4, R20.reuse, R10, R4 ;  /* 0x0000000a1404723c */ /* 0x044ff60000001804 */
        /* <DEDUP_REMOVED lines=12> */
[----:B0-----:R-:W2:Y:S01]  /*8c4d0*/  LDL.LU.64 R26, [R1+0x3df8] ;  /* 0x003df800011a7983 */ /* 0x001ea20000300a00 */
[----:B------:R-:W2:Y:S02]  /*8c4e0*/  LDL.LU.64 R24, [R1+0x3df0] ;  /* 0x003df00001187983 */ /* 0x000ea40000300a00 */
[----:B--2---:R-:W-:Y:S02]  /*8c4f0*/  IMAD.MOV.U32 R10, RZ, RZ, R25 ;  /* 0x000000ffff0a7224 */ /* 0x004fe400078e0019 */
[----:B------:R-:W-:Y:S02]  /*8c500*/  IMAD.MOV.U32 R11, RZ, RZ, R24 ;  /* 0x000000ffff0b7224 */ /* 0x000fe400078e0018 */
[C---:B------:R-:W-:Y:S03]  /*8c510*/  HMMA.16816.F32 R24, R20.reuse, R26, R16 ;  /* 0x0000001a1418723c */ /* 0x040fe60000001810 */
[----:B------:R-:W-:Y:S01]  /*8c520*/  STL.64 [R1+0x3d88], R10 ;  /* 0x003d880a01007387 */ /* 0x000fe20000100a00 */
[----:B------:R-:W2:Y:S02]  /*8c530*/  LDL.LU.64 R18, [R1+0x3de8] ;  /* 0x003de80001127983 */ /* 0x000ea40000300a00 */
[----:B------:R-:W2:Y:S11]  /*8c540*/  LDL.LU.64 R16, [R1+0x3de0] ;  /* 0x003de00001107983 */ /* 0x000eb60000300a00 */
[----:B------:R-:W-:Y:S06]  /*8c550*/  @!UPT UIADD3 URZ, URZ, URZ, URZ ;  /* 0x0000003f3f3ff290 */ /* 0x000fec000fffe03f */
[----:B------:R-:W-:Y:S01]  /*8c560*/  STL.64 [R1+0x11e0], R24 ;  /* 0x0011e01801007387 */ /* 0x000fe20000100a00 */
[----:B------:R0:W-:Y:S03]  /*8c570*/  STL.64 [R1+0x11e8], R26 ;  /* 0x0011e81a01007387 */ /* 0x0001e60000100a00 */
[----:B0-----:R-:W2:Y:S02]  /*8c580*/  LDL.LU.64 R26, [R1+0x3dd8] ;  /* 0x003dd800011a7983 */ /* 0x001ea40000300a00 */
[----:B--2---:R-:W-:Y:S02]  /*8c590*/  HMMA.16816.F32 R24, R20, R26, R16 ;  /* 0x0000001a1418723c */ /* 0x004fe40000001810 */
[----:B------:R-:W2:Y:S11]  /*8c5a0*/  LDL.LU.64 R18, [R1+0x3dd0] ;  /* 0x003dd00001127983 */ /* 0x000eb60000300a00 */
[----:B------:R-:W-:Y:S10]  /*8c5b0*/  @!UPT UIADD3 URZ, URZ, URZ, URZ ;  /* 0x0000003f3f3ff290 */ /* 0x000ff4000fffe03f */
[----:B------:R-:W-:Y:S01]  /*8c5c0*/  STL.64 [R1+0x11d0], R24 ;  /* 0x0011d01801007387 */ /* 0x000fe20000100a00 */
[----:B------:R0:W-:Y:S03]  /*8c5d0*/  STL.64 [R1+0x11d8], R26 ;  /* 0x0011d81a01007387 */ /* 0x0001e60000100a00 */
[----:B0-----:R-:W2:Y:S01]  /*8c5e0*/  LDL.LU.64 R26, [R1+0x3dc8] ;  /* 0x003dc800011a7983 */ /* 0x001ea20000300a00 */
[----:B------:R-:W2:Y:S02]  /*8c5f0*/  LDL.LU.64 R24, [R1+0x3dc0] ;  /* 0x003dc00001187983 */ /* 0x000ea40000300a00 */
[----:B---3--:R-:W-:Y:S02]  /*8c600*/  IMAD.MOV.U32 R10, RZ, RZ, R5 ;  /* 0x000000ffff0a7224 */ /* 0x008fe400078e0005 */
[----:B------:R-:W-:-:S05]  /*8c610*/  IMAD.MOV.U32 R11, RZ, RZ, R4 ;  /* 0x000000ffff0b7224 */ /* 0x000fca00078e0004 */
[----:B------:R-:W-:Y:S01]  /*8c620*/  STL.64 [R1+0x3da0], R10 ;  /* 0x003da00a01007387 */ /* 0x000fe20000100a00 */
[----:B--2---:R-:W-:Y:S11]  /*8c630*/  HMMA.16816.F32 R24, R20, R18, R24 ;  /* 0x000000121418723c */ /* 0x004ff60000001818 */
[----:B------:R-:W-:Y:S11]  /*8c640*/  @!UPT UIADD3 URZ, URZ, URZ, URZ ;  /* 0x0000003f3f3ff290 */ /* 0x000ff6000fffe03f */
[----:B------:R-:W-:Y:S01]  /*8c650*/  @!UPT UIADD3 URZ, URZ, URZ, URZ ;  /* 0x0000003f3f3ff290 */ /* 0x000fe2000fffe03f */
[----:B------:R0:W-:Y:S01]  /*8c660*/  STL.64 [R1+0x11c0], R24 ;  /* 0x0011c01801007387 */ /* 0x0001e20000100a00 */
[----:B------:R1:W-:Y:S03]  /*8c670*/  STL.64 [R1+0x11c8], R26 ;  /* 0x0011c81a01007387 */ /* 0x0003e60000100a00 */
[----:B0-----:R-:W2:Y:S01]  /*8c680*/  LDL.LU.64 R24, [R1+0x3db8] ;  /* 0x003db80001187983 */ /* 0x001ea20000300a00 */
[----:B------:R-:W-:Y:S02]  /*8c690*/  IMAD.MOV.U32 R5, RZ, RZ, R18 ;  /* 0x000000ffff057224 */ /* 0x000fe400078e0012 */
[----:B------:R-:W-:Y:S02]  /*8c6a0*/  IMAD.MOV.U32 R4, RZ, RZ, R19 ;  /* 0x000000ffff047224 */ /* 0x000fe400078e0013 */
[----:B--2---:R-:W-:Y:S02]  /*8c6b0*/  IMAD.MOV.U32 R11, RZ, RZ, R24 ;  /* 0x000000ffff0b7224 */ /* 0x004fe400078e0018 */
[----:B------:R-:W-:Y:S01]  /*8c6c0*/  IMAD.MOV.U32 R10, RZ, RZ, R25 ;  /* 0x000000ffff0a7224 */ /* 0x000fe200078e0019 */
[----:B------:R-:W2:Y:S01]  /*8c6d0*/  LDL.LU R24, [R1+0x2c0] ;  /* 0x0002c00001187983 */ /* 0x000ea20000300800 */
[----:B------:R-:W2:Y:S02]  /*8c6e0*/  LDL.LU R25, [R1+0x2c4] ;  /* 0x0002c40001197983 */ /* 0x000ea40000300800 */
[----:B-1----:R-:W3:Y:S02]  /*8c6f0*/  LDL.LU R26, [R1+0x2c8] ;  /* 0x0002c800011a7983 */ /* 0x002ee40000300800 */
[----:B------:R-:W3:Y:S02]  /*8c700*/  LDL.LU R27, [R1+0x2cc] ;  /* 0x0002cc00011b7983 */ /* 0x000ee40000300800 */
[----:B------:R-:W-:-:S02]  /*8c710*/  IMAD.MOV.U32 R18, RZ, RZ, R13 ;  /* 0x000000ffff127224 */ /* 0x000fc400078e000d */
[----:B------:R-:W-:-:S05]  /*8c720*/  IMAD.MOV.U32 R19, RZ, RZ, R9 ;  /* 0x000000ffff137224 */ /* 0x000fca00078e0009 */
[----:B------:R0:W-:Y:S04]  /*8c730*/  STL.64 [R1+0x3d80], R18 ;  /* 0x003d801201007387 */ /* 0x0001e80000100a00 */
[----:B---3--:R-:W-:Y:S01]  /*8c740*/  STL.64 [R1+0x3d50], R26 ;  /* 0x003d501a01007387 */ /* 0x008fe20000100a00 */
[----:B--2---:R-:W-:Y:S02]  /*8c750*/  STL.64 [R1+0x3d48], R24 ;  /* 0x003d481801007387 */ /* 0x004fe40000100a00 */
[----:B------:R-:W2:Y:S02]  /*8c760*/  LDL.LU R16, [R1+0x2e0] ;  /* 0x0002e00001107983 */ /* 0x000ea40000300800 */
[----:B------:R-:W2:Y:S01]  /*8c770*/  LDL.LU R17, [R1+0x2e4] ;  /* 0x0002e40001117983 */ /* 0x000ea20000300800 */
[----:B0-----:R-:W3:Y:S01]  /*8c780*/  LDL.LU R18, [R1+0x2e8] ;  /* 0x0002e80001127983 */ /* 0x001ee20000300800 */
[----:B------:R-:W3:Y:S03]  /*8c790*/  LDL.LU R19, [R1+0x2ec] ;  /* 0x0002ec0001137983 */ /* 0x000ee60000300800 */
        /* <DEDUP_REMOVED lines=12> */
[----:B------:R-:W-:-:S02]  /*8c860*/  IMAD.MOV.U32 R26, RZ, RZ, R8 ;  /* 0x000000ffff1a7224 */ /* 0x000fc400078e0008 */
[----:B------:R-:W-:Y:S01]  /*8c870*/  IMAD.MOV.U32 R27, RZ, RZ, R3 ;  /* 0x000000ffff1b7224 */ /* 0x000fe200078e0003 */
[----:B------:R-:W3:Y:S04]  /*8c880*/  LDL.64 R14, [R1+0x78] ;  /* 0x00007800010e7983 */ /* 0x000ee80000100a00 */
[----:B------:R0:W-:Y:S01]  /*8c890*/  STL.64 [R1+0x3d68], R26 ;  /* 0x003d681a01007387 */ /* 0x0001e20000100a00 */
[----:B------:R-:W3:Y:S02]  /*8c8a0*/  LDL.LU R24, [R1+0x2d0] ;  /* 0x0002d00001187983 */ /* 0x000ee40000300800 */
[----:B------:R-:W3:Y:S01]  /*8c8b0*/  LDL.LU R25, [R1+0x2d4] ;  /* 0x0002d40001197983 */ /* 0x000ee20000300800 */
[----:B0-----:R-:W3:Y:S01]  /*8c8c0*/  LDL.LU R26, [R1+0x2d8] ;  /* 0x0002d800011a7983 */ /* 0x001ee20000300800 */
[----:B------:R-:W3:Y:S02]  /*8c8d0*/  LDL.LU R27, [R1+0x2dc] ;  /* 0x0002dc00011b7983 */ /* 0x000ee40000300800 */
[----:B------:R-:W-:Y:S02]  /*8c8e0*/  STL.64 [R1+0x3cf8], R6 ;  /* 0x003cf80601007387 */ /* 0x000fe40000100a00 */
[----:B------:R0:W-:Y:S02]  /*8c8f0*/  STL.64 [R1+0x3cf0], R4 ;  /* 0x003cf00401007387 */ /* 0x0001e40000100a00 */
        /* <DEDUP_REMOVED lines=33> */
[----:B---3--:R0:W-:Y:S01]  /*8cb10*/  STL.64 [R1+0x3d28], R10 ;  /* 0x003d280a01007387 */ /* 0x0081e20000100a00 */
[----:B--2---:R1:W-:Y:S03]  /*8cb20*/  STL.64 [R1+0x3d20], R8 ;  /* 0x003d200801007387 */ /* 0x0043e60000100a00 */
[----:B0-----:R-:W2:Y:S01]  /*8cb30*/  LDL.64 R10, [R1+0x28] ;  /* 0x00002800010a7983 */ /* 0x001ea20000100a00 */
[----:B------:R-:W-:Y:S03]  /*8cb40*/  HMMA.16816.F32 R16, R20, R14, R16 ;  /* 0x0000000e1410723c */ /* 0x000fe60000001810 */
[----:B--2---:R0:W-:Y:S01]  /*8cb50*/  STL.64 [R1+0x3d58], R10 ;  /* 0x003d580a01007387 */ /* 0x0041e20000100a00 */
[----:B-1----:R-:W2:Y:S02]  /*8cb60*/  LDL.LU R8, [R1+0x530] ;  /* 0x0005300001087983 */ /* 0x002ea40000300800 */
[----:B------:R-:W2:Y:S01]  /*8cb70*/  LDL.LU R9, [R1+0x534] ;  /* 0x0005340001097983 */ /* 0x000ea20000300800 */
[----:B0-----:R-:W2:Y:S01]  /*8cb80*/  LDL.LU R10, [R1+0x538] ;  /* 0x00053800010a7983 */ /* 0x001ea20000300800 */
[----:B------:R-:W2:Y:S02]  /*8cb90*/  LDL.LU R11, [R1+0x53c] ;  /* 0x00053c00010b7983 */ /* 0x000ea40000300800 */
[----:B------:R-:W3:Y:S02]  /*8cba0*/  LDL.64 R6, [R1+0x8] ;  /* 0x0000080001067983 */ /* 0x000ee40000100a00 */
[----:B---3--:R0:W-:Y:S04]  /*8cbb0*/  STL.64 [R1+0x3d18], R6 ;  /* 0x003d180601007387 */ /* 0x0081e80000100a00 */
[----:B0-----:R-:W3:Y:S07]  /*8cbc0*/  LDL.64 R6, [R1+0x18] ;  /* 0x0000180001067983 */ /* 0x001eee0000100a00 */
[----:B------:R-:W-:Y:S02]  /*8cbd0*/  STL.64 [R1+0x1180], R16 ;  /* 0x0011801001007387 */ /* 0x000fe40000100a00 */
[----:B------:R0:W-:Y:S02]  /*8cbe0*/  STL.64 [R1+0x1188], R18 ;  /* 0x0011881201007387 */ /* 0x0001e40000100a00 */
[----:B0-----:R-:W2:Y:S01]  /*8cbf0*/  LDL.LU.64 R18, [R1+0x3d80] ;  /* 0x003d800001127983 */ /* 0x001ea20000300a00 */
[----:B------:R-:W-:-:S02]  /*8cc00*/  IMAD.MOV.U32 R3, RZ, RZ, R14 ;  /* 0x000000ffff037224 */ /* 0x000fc400078e000e */
[----:B------:R-:W-:Y:S02]  /*8cc10*/  IMAD.MOV.U32 R13, RZ, RZ, R15 ;  /* 0x000000ffff0d7224 */ /* 0x000fe400078e000f */
[----:B------:R-:W3:Y:S01]  /*8cc20*/  LDL.LU.64 R14, [R1+0x3d78] ;  /* 0x003d7800010e7983 */ /* 0x000ee20000300a00 */
[----:B------:R-:W3:Y:S01]  /*8cc30*/  LDL.LU R12, [R1+0x3d70] ;  /* 0x003d7000010c7983 */ /* 0x000ee20000300800 */
[C---:B--2---:R-:W-:Y:S02]  /*8cc40*/  HMMA.16816.F32 R16, R20.reuse, R18, R24 ;  /* 0x000000121410723c */ /* 0x044fe40000001818 */
[----:B------:R-:W2:Y:S11]  /*8cc50*/  LDL.LU.64 R26, [R1+0x3d68] ;  /* 0x003d6800011a7983 */ /* 0x000eb60000300a00 */
[----:B------:R-:W-:Y:S10]  /*8cc60*/  @!UPT UIADD3 URZ, URZ, URZ, URZ ;  /* 0x0000003f3f3ff290 */ /* 0x000ff4000fffe03f */
[----:B------:R-:W-:Y:S01]  /*8cc70*/  STL.64 [R1+0x1170], R16 ;  /* 0x0011701001007387 */ /* 0x000fe20000100a00 */
[----:B------:R-:W-:Y:S02]  /*8cc80*/  STL.64 [R1+0x1178], R18 ;  /* 0x0011781201007387 */ /* 0x000fe40000100a00 */
[----:B------:R-:W0:Y:S02]  /*8cc90*/  LDSM.16.MT88.4 R16, [R2+0x14280] ;  /* 0x014280000210783b */ /* 0x000e240000004200 */
[----:B0-----:R0:W-:Y:S02]  /*8cca0*/  STL.64 [R1+0x3c30], R18 ;  /* 0x003c301201007387 */ /* 0x0011e40000100a00 */
[----:B------:R-:W-:Y:S02]  /*8ccb0*/  STL.64 [R1+0x3c28], R16 ;  /* 0x003c281001007387 */ /* 0x000fe40000100a00 */
[----:B0-----:R-:W-:Y:S02]  /*8ccc0*/  IMAD.MOV.U32 R18, RZ, RZ, R29 ;  /* 0x000000ffff127224 */ /* 0x001fe400078e001d */
[----:B------:R-:W3:Y:S01]  /*8ccd0*/  LDL.LU R29, [R1+0x3d60] ;  /* 0x003d6000011d7983 */ /* 0x000ee20000300800 */
[----:B--2---:R-:W-:Y:S03]  /*8cce0*/  HMMA.16816.F32 R24, R20, R26, R8 ;  /* 0x0000001a1418723c */ /* 0x004fe60000001808 */
[----:B------:R-:W2:Y:S11]  /*8ccf0*/  LDL.LU.64 R10, [R1+0x3d58] ;  /* 0x003d5800010a7983 */ /* 0x000eb60000300a00 */
[----:B------:R-:W-:Y:S09]  /*8cd00*/  @!UPT UIADD3 URZ, URZ, URZ, URZ ;  /* 0x0000003f3f3ff290 */ /* 0x000ff2000fffe03f */
[----:B------:R-:W-:Y:S01]  /*8cd10*/  STL.64 [R1+0x1160], R24 ;  /* 0x0011601801007387 */ /* 0x000fe20000100a00 */
[----:B------:R0:W-:Y:S03]  /*8cd20*/  STL.64 [R1+0x1168], R26 ;  /* 0x0011681a01007387 */ /* 0x0001e60000100a00 */
[----:B0-----:R-:W2:Y:S01]  /*8cd30*/  LDL.LU.64 R26, [R1+0x3d50] ;  /* 0x003d5000011a7983 */ /* 0x001ea20000300a00 */
[----:B------:R-:W2:Y:S02]  /*8cd40*/  LDL.LU.64 R24, [R1+0x3d48] ;  /* 0x003d480001187983 */ /* 0x000ea40000300a00 */
[----:B------:R-:W-:-:S07]  /*8cd50*/  IMAD.MOV.U32 R19, RZ, RZ, R28 ;  /* 0x000000ffff137224 */ /* 0x000fce00078e001c */
[----:B--2---:R-:W-:Y:S01]  /*8cd60*/  HMMA.16816.F32 R20, R20, R18, R24 ;  /* 0x000000121414723c */ /* 0x004fe20000001818 */
[----:B------:R-:W2:Y:S01]  /*8cd70*/  LDL.LU.64 R26, [R1+0x3d40] ;  /* 0x003d4000011a7983 */ /* 0x000ea20000300a00 */
[----:B------:R-:W2:Y:S11]  /*8cd80*/  LDL.LU.64 R24, [R1+0x3d38] ;  /* 0x003d380001187983 */ /* 0x000eb60000300a00 */
[----:B------:R-:W-:Y:S10]  /*8cd90*/  @!UPT UIADD3 URZ, URZ, URZ, URZ ;  /* 0x0000003f3f3ff290 */ /* 0x000ff4000fffe03f */
[----:B------:R3:W-:Y:S01]  /*8cda0*/  STL.64 [R1+0x530], R20 ;  /* 0x0005301401007387 */ /* 0x0007e20000100a00 */
[----:B------:R0:W-:Y:S02]  /*8cdb0*/  STL.64 [R1+0x538], R22 ;  /* 0x0005381601007387 */ /* 0x0001e40000100a00 */
[----:B---3--:R-:W-:Y:S02]  /*8cdc0*/  IMAD.MOV.U32 R20, RZ, RZ, R29 ;  /* 0x000000ffff147224 */ /* 0x008fe400078e001d */
[----:B----4-:R-:W-:Y:S01]  /*8cdd0*/  IMAD.MOV.U32 R21, RZ, RZ, R0 ;  /* 0x000000ffff157224 */ /* 0x010fe200078e0000 */
[----:B------:R-:W3:Y:S01]  /*8cde0*/  LDL.LU R29, [R1+0x3d34] ;  /* 0x003d3400011d7983 */ /* 0x000ee20000300800 */
[----:B------:R-:W4:Y:S02]  /*8cdf0*/  LDL.LU R0, [R1+0x3d30] ;  /* 0x003d300001007983 */ /* 0x000f240000300800 */
[----:B0-----:R-:W2:Y:S02]  /*8ce00*/  LDL.LU R22, [R1+0x278] ;  /* 0x0002780001167983 */ /* 0x001ea40000300800 */
[----:B------:R-:W2:Y:S01]  /*8ce10*/  LDL.LU R23, [R1+0x27c] ;  /* 0x00027c0001177983 */ /* 0x000ea20000300800 */
[----:B------:R3:W-:Y:S01]  /*8ce20*/  STL.64 [R1+0x3c40], R18 ;  /* 0x003c401201007387 */ /* 0x0007e20000100a00 */
[----:B------:R-:W2:Y:S02]  /*8ce30*/  LDL.LU R16, [R1+0x2b0] ;  /* 0x0002b00001107983 */ /* 0x000ea40000300800 */
[----:B------:R-:W2:Y:S02]  /*8ce40*/  LDL.LU R17, [R1+0x2b4] ;  /* 0x0002b40001117983 */ /* 0x000ea40000300800 */
[----:B---3--:R-:W-:-:S02]  /*8ce50*/  IMAD.MOV.U32 R18, RZ, RZ, R29 ;  /* 0x000000ffff127224 */ /* 0x008fc400078e001d */
[----:B----4-:R-:W-:-:S07]  /*8ce60*/  IMAD.MOV.U32 R19, RZ, RZ, R0 ;  /* 0x000000ffff137224 */ /* 0x010fce00078e0000 */
        /* <DEDUP_REMOVED lines=12> */
[----:B------:R-:W2:Y:S11]  /*8cf30*/  LDL.LU.64 R6, [R1+0x3d18] ;  /* 0x003d180001067983 */ /* 0x000eb60000300a00 */
[----:B------:R-:W-:Y:S11]  /*8cf40*/  @!UPT UIADD3 URZ, URZ, URZ, URZ ;  /* 0x0000003f3f3ff290 */ /* 0x000ff6000fffe03f */
[----:B------:R0:W-:Y:S01]  /*8cf50*/  STL.64 [R1+0x3a0], R8 ;  /* 0x0003a00801007387 */ /* 0x0001e20000100a00 */
[----:B------:R-:W-:Y:S02]  /*8cf60*/  IMAD.MOV.U32 R29, RZ, RZ, R10 ;  /* 0x000000ffff1d7224 */ /* 0x000fe400078e000a */
[----:B------:R-:W-:Y:S02]  /*8cf70*/  IMAD.MOV.U32 R0, RZ, RZ, R11 ;  /* 0x000000ffff007224 */ /* 0x000fe400078e000b */
[----:B------:R-:W2:Y:S04]  /*8cf80*/  LDL.LU.64 R10, [R1+0x3d10] ;  /* 0x003d1000010a7983 */ /* 0x000ea80000300a00 */
[----:B0-----:R-:W2:Y:S01]  /*8cf90*/  LDL.LU.64 R8, [R1+0x3d08] ;  /* 0x003d080001087983 */ /* 0x001ea20000300a00 */
[----:B------:R-:W-:Y:S02]  /*8cfa0*/  STL.64 [R1+0x3c90], R18 ;  /* 0x003c901201007387 */ /* 0x000fe40000100a00 */
[----:B------:R0:W-:Y:S02]  /*8cfb0*/  STL.64 [R1+0x3c88], R16 ;  /* 0x003c881001007387 */ /* 0x0001e40000100a00 */
[----:B0-----:R-:W3:Y:S01]  /*8cfc0*/  LDL.LU R16, [R1+0x280] ;  /* 0x0002800001107983 */ /* 0x001ee20000300800 */
[----:B------:R-:W3:Y:S02]  /*8cfd0*/  LDL.LU R17, [R1+0x284] ;  /* 0x0002840001117983 */ /* 0x000ee40000300800 */
[----:B------:R-:W3:Y:S02]  /*8cfe0*/  LDL.LU R18, [R1+0x288] ;  /* 0x0002880001127983 */ /* 0x000ee40000300800 */
[----:B------:R-:W3:Y:S01]  /*8cff0*/  LDL.LU R19, [R1+0x28c] ;  /* 0x00028c0001137983 */ /* 0x000ee20000300800 */
[----:B------:R-:W-:Y:S01]  /*8d000*/  STL [R1+0x2c9c], R0 ;  /* 0x002c9c0001007387 */ /* 0x000fe20000100800 */
[----:B------:R-:W-:Y:S01]  /*8d010*/  STL [R1+0x2c98], R29 ;  /* 0x002c981d01007387 */ /* 0x000fe20000100800 */
[C---:B--2---:R-:W-:Y:S11]  /*8d020*/  HMMA.16816.F32 R8, R24.reuse, R6, R8 ;  /* 0x000000061808723c */ /* 0x044ff60000001808 */
[----:B------:R-:W-:Y:S11]  /*8d030*/  @!UPT UIADD3 URZ, URZ, URZ, URZ ;  /* 0x0000003f3f3ff290 */ /* 0x000ff6000fffe03f */
[----:B------:R-:W-:Y:S01]  /*8d040*/  @!UPT UIADD3 URZ, URZ, URZ, URZ ;  /* 0x0000003f3f3ff290 */ /* 0x000fe2000fffe03f */
[----:B------:R-:W-:Y:S01]  /*8d050*/  STL.64 [R1+0x390], R8 ;  /* 0x0003900801007387 */ /* 0x000fe20000100a00 */
[----:B------:R0:W-:Y:S03]  /*8d060*/  STL.64 [R1+0x398], R10 ;  /* 0x0003980a01007387 */ /* 0x0001e60000100a00 */
[----:B0-----:R-:W2:Y:S01]  /*8d070*/  LDL.LU.64 R10, [R1+0x3d00] ;  /* 0x003d0000010a7983 */ /* 0x001ea20000300a00 */
[C---:B---3--:R-:W-:Y:S01]  /*8d080*/  HMMA.16816.F32 R16, R24.reuse, R14, R16 ;  /* 0x0000000e1810723c */ /* 0x048fe20000001810 */
[----:B------:R-:W-:Y:S02]  /*8d090*/  IMAD.MOV.U32 R9, RZ, RZ, R6 ;  /* 0x000000ffff097224 */ /* 0x000fe400078e0006 */
[----:B------:R-:W-:Y:S02]  /*8d0a0*/  IMAD.MOV.U32 R8, RZ, RZ, R7 ;  /* 0x000000ffff087224 */ /* 0x000fe400078e0007 */
[----:B------:R-:W3:Y:S01]  /*8d0b0*/  LDL.LU.64 R6, [R1+0x3cf8] ;  /* 0x003cf80001067983 */ /* 0x000ee20000300a00 */
[----:B------:R-:W4:Y:S02]  /*8d0c0*/  LDL.LU.64 R4, [R1+0x3cf0] ;  /* 0x003cf00001047983 */ /* 0x000f240000300a00 */
[----:B------:R-:W-:Y:S02]  /*8d0d0*/  STL.64 [R1+0x3c60], R14 ;  /* 0x003c600e01007387 */ /* 0x000fe40000100a00 */
[----:B------:R-:W-:Y:S11]  /*8d0e0*/  STL [R1+0x3c58], R12 ;  /* 0x003c580c01007387 */ /* 0x000ff60000100800 */
[----:B------:R-:W-:Y:S02]  /*8d0f0*/  @!UPT UIADD3 URZ, URZ, URZ, URZ ;  /* 0x0000003f3f3ff290 */ /* 0x000fe4000fffe03f */
[----:B------:R0:W-:Y:S01]  /*8d100*/  STL.64 [R1+0x380], R16 ;  /* 0x0003801001007387 */ /* 0x0001e20000100a00 */
[----:B------:R-:W-:Y:S02]  /*8d110*/  STL.64 [R1+0x388], R18 ;  /* 0x0003881201007387 */ /* 0x000fe40000100a00 */
[----:B------:R2:W-:Y:S01]  /*8d120*/  STL [R1+0x3c98], R13 ;  /* 0x003c980d01007387 */ /* 0x0005e20000100800 */
[----:B0-----:R-:W3:Y:S01]  /*8d130*/  LDL.LU R16, [R1+0x260] ;  /* 0x0002600001107983 */ /* 0x001ee20000300800 */
[----:B--2---:R-:W-:Y:S11]  /*8d140*/  HMMA.16816.F32 R12, R24, R10, R20 ;  /* 0x0000000a180c723c */ /* 0x004ff60000001814 */
[----:B------:R-:W-:Y:S11]  /*8d150*/  @!UPT UIADD3 URZ, URZ, URZ, URZ ;  /* 0x0000003f3f3ff290 */ /* 0x000ff6000fffe03f */
[----:B------:R-:W-:Y:S01]  /*8d160*/  @!UPT UIADD3 URZ, URZ, URZ, URZ ;  /* 0x0000003f3f3ff290 */ /* 0x000fe2000fffe03f */
[----:B------:R0:W-:Y:S01]  /*8d170*/  STL.64 [R1+0x370], R12 ;  /* 0x0003700c01007387 */ /* 0x0001e20000100a00 */
[----:B------:R1:W-:Y:S02]  /*8d180*/  STL.64 [R1+0x378], R14 ;  /* 0x0003780e01007387 */ /* 0x0003e40000100a00 */
[----:B------:R-:W3:Y:S02]  /*8d190*/  LDL.LU R17, [R1+0x264] ;  /* 0x0002640001117983 */ /* 0x000ee40000300800 */
[----:B------:R-:W3:Y:S01]  /*8d1a0*/  LDL.LU R18, [R1+0x268] ;  /* 0x0002680001127983 */ /* 0x000ee20000300800 */
[----:B------:R-:W3:Y:S01]  /*8d1b0*/  LDL.LU R19, [R1+0x26c] ;  /* 0x00026c0001137983 */ /* 0x000ee20000300800 */
[----:B------:R-:W2:Y:S03]  /*8d1c0*/  LDL.64 R22, [R1+0x38] ;  /* 0x0000380001167983 */ /* 0x000ea60000100a00 */
[----:B0-----:R-:W2:Y:S01]  /*8d1d0*/  LDL.LU R12, [R1+0x500] ;  /* 0x00050000010c7983 */ /* 0x001ea20000300800 */
[----:B------:R-:W2:Y:S02]  /*8d1e0*/  LDL.LU R13, [R1+0x504] ;  /* 0x00050400010d7983 */ /* 0x000ea40000300800 */
[----:B-1----:R-:W2:Y:S02]  /*8d1f0*/  LDL.LU R14, [R1+0x508] ;  /* 0x00050800010e7983 */ /* 0x002ea40000300800 */
[----:B------:R-:W2:Y:S02]  /*8d200*/  LDL.LU R15, [R1+0x50c] ;  /* 0x00050c00010f7983 */ /* 0x000ea40000300800 */
[----:B--2---:R4:W-:Y:S01]  /*8d210*/  STL.64 [R1+0x3cb8], R14 ;  /* 0x003cb80e01007387 */ /* 0x0049e20000100a00 */
[----:B------:R0:W-:Y:S02]  /*8d220*/  STL.64 [R1+0x3cb0], R12 ;  /* 0x003cb00c01007387 */ /* 0x0001e40000100a00 */
[----:B----4-:R-:W-:-:S02]  /*8d230*/  IMAD.MOV.U32 R14, RZ, RZ, R5 ;  /* 0x000000ffff0e7224 */ /* 0x010fc400078e0005 */
[----:B------:R-:W-:-:S05]  /*8d240*/  IMAD.MOV.U32 R15, RZ, RZ, R4 ;  /* 0x000000ffff0f7224 */ /* 0x000fca00078e0004 */
[----:B------:R1:W-:Y:S01]  /*8d250*/  STL.64 [R1+0x3cc8], R14 ;  /* 0x003cc80e01007387 */ /* 0x0003e20000100a00 */
[----:B0-----:R-:W2:Y:S02]  /*8d260*/  LDL.LU R12, [R1+0x520] ;  /* 0x00052000010c7983 */ /* 0x001ea40000300800 */
[----:B------:R-:W2:Y:S01]  /*8d270*/  LDL.LU R13, [R1+0x524] ;  /* 0x00052400010d7983 */ /* 0x000ea20000300800 */
[----:B-1----:R-:W4:Y:S01]  /*8d280*/  LDL.LU R14, [R1+0x528] ;  /* 0x00052800010e7983 */ /* 0x002f220000300800 */
[----:B------:R-:W4:Y:S03]  /*8d290*/  LDL.LU R15, [R1+0x52c] ;  /* 0x00052c00010f7983 */ /* 0x000f260000300800 */
        /* <DEDUP_REMOVED lines=8> */
[----:B0-----:R-:W4:Y:S01]  /*8d320*/  LDL.64 R10, [R1+0xa8] ;  /* 0x0000a800010a7983 */ /* 0x001f220000100a00 */
[C---:B---3--:R-:W-:Y:S03]  /*8d330*/  HMMA.16816.F32 R16, R24.reuse, R6, R16 ;  /* 0x000000061810723c */ /* 0x048fe60000001810 */
[----:B----4-:R0:W-:Y:S01]  /*8d340*/  STL.64 [R1+0x3cc0], R10 ;  /* 0x003cc00a01007387 */ /* 0x0101e20000100a00 */
[----:B-1----:R-:W3:Y:S02]  /*8d350*/  LDL.LU R8, [R1+0x510] ;  /* 0x0005100001087983 */ /* 0x002ee40000300800 */
[----:B------:R-:W3:Y:S01]  /*8d360*/  LDL.LU R9, [R1+0x514] ;  /* 0x0005140001097983 */ /* 0x000ee20000300800 */
[----:B0-----:R-:W4:Y:S01]  /*8d370*/  LDL.LU R10, [R1+0x518] ;  /* 0x00051800010a7983 */ /* 0x001f220000300800 */
[----:B------:R-:W4:Y:S01]  /*8d380*/  LDL.LU R11, [R1+0x51c] ;  /* 0x00051c00010b7983 */ /* 0x000f220000300800 */
[----:B--2---:R-:W-:Y:S11]  /*8d390*/  HMMA.16816.F32 R12, R24, R22, R12 ;  /* 0x00000016180c723c */ /* 0x004ff6000000180c */
[----:B------:R-:W-:Y:S04]  /*8d3a0*/  @!UPT UIADD3 URZ, URZ, URZ, URZ ;  /* 0x0000003f3f3ff290 */ /* 0x000fe8000fffe03f */
[----:B------:R-:W-:Y:S02]  /*8d3b0*/  IMAD.MOV.U32 R0, RZ, RZ, R16 ;  /* 0x000000ffff007224 */ /* 0x000fe400078e0010 */
[----:B------:R-:W-:Y:S02]  /*8d3c0*/  IMAD.MOV.U32 R29, RZ, RZ, R17 ;  /* 0x000000ffff1d7224 */ /* 0x000fe400078e0011 */
[----:B------:R-:W-:Y:S02]  /*8d3d0*/  IMAD.MOV.U32 R28, RZ, RZ, R22 ;  /* 0x000000ffff1c7224 */ /* 0x000fe400078e0016 */
[----:B------:R-:W-:Y:S02]  /*8d3e0*/  IMAD.MOV.U32 R5, RZ, RZ, R23 ;  /* 0x000000ffff057224 */ /* 0x000fe400078e0017 */
[----:B------:R-:W0:Y:S04]  /*8d3f0*/  LDSM.16.MT88.4 R20, [R2+0x14300] ;  /* 0x014300000214783b */ /* 0x000e280000004200 */
[----:B----4-:R1:W-:Y:S01]  /*8d400*/  STL.64 [R1+0x3cd8], R10 ;  /* 0x003cd80a01007387 */ /* 0x0103e20000100a00 */
[----:B---3--:R-:W-:Y:S03]  /*8d410*/  STL.64 [R1+0x3cd0], R8 ;  /* 0x003cd00801007387 */ /* 0x008fe60000100a00 */
[----:B-1----:R-:W2:Y:S01]  /*8d420*/  LDL.64 R10, [R1+0xc8] ;  /* 0x0000c800010a7983 */ /* 0x002ea20000100a00 */
[----:B------:R1:W-:Y:S02]  /*8d430*/  STL.64 [R1+0x368], R18 ;  /* 0x0003681201007387 */ /* 0x0003e40000100a00 */
[----:B------:R-:W3:Y:S02]  /*8d440*/  LDL.LU R16, [R1+0x4f0] ;  /* 0x0004f00001107983 */ /* 0x000ee40000300800 */
[----:B------:R-:W3:Y:S01]  /*8d450*/  LDL.LU R17, [R1+0x4f4] ;  /* 0x0004f40001117983 */ /* 0x000ee20000300800 */
[----:B-1----:R-:W3:Y:S01]  /*8d460*/  LDL.LU R18, [R1+0x4f8] ;  /* 0x0004f80001127983 */ /* 0x002ee20000300800 */
[----:B------:R-:W3:Y:S02]  /*8d470*/  LDL.LU R19, [R1+0x4fc] ;  /* 0x0004fc0001137983 */ /* 0x000ee40000300800 */
[----:B------:R-:W-:Y:S02]  /*8d480*/  STL [R1+0x2ca4], R29 ;  /* 0x002ca41d01007387 */ /* 0x000fe40000100800 */
[----:B------:R-:W-:Y:S01]  /*8d490*/  STL [R1+0x2ca0], R0 ;  /* 0x002ca00001007387 */ /* 0x000fe20000100800 */
[----:B------:R-:W-:Y:S01]  /*8d4a0*/  STL.64 [R1+0x350], R12 ;  /* 0x0003500c01007387 */ /* 0x000fe20000100a00 */
[----:B------:R1:W-:Y:S03]  /*8d4b0*/  STL.64 [R1+0x358], R14 ;  /* 0x0003580e01007387 */ /* 0x0003e60000100a00 */
[----:B-1----:R-:W4:Y:S01]  /*8d4c0*/  LDL.LU.64 R14, [R1+0x3ce8] ;  /* 0x003ce800010e7983 */ /* 0x002f220000300a00 */
[----:B------:R-:W4:Y:S02]  /*8d4d0*/  LDL.LU.64 R12, [R1+0x3ce0] ;  /* 0x003ce000010c7983 */ /* 0x000f240000300a00 */
[----:B0-----:R0:W-:Y:S02]  /*8d4e0*/  STL.64 [R1+0x3ae8], R22 ;  /* 0x003ae81601007387 */ /* 0x0011e40000100a00 */
[----:B------:R-:W-:Y:S01]  /*8d4f0*/  STL.64 [R1+0x3ae0], R20 ;  /* 0x003ae01401007387 */ /* 0x000fe20000100a00 */
[----:B0-----:R-:W3:Y:S01]  /*8d500*/  LDL.64 R22, [R1+0x58] ;  /* 0x0000580001167983 */ /* 0x001ee20000100a00 */
[----:B--2---:R-:W-:-:S02]  /*8d510*/  IMAD.MOV.U32 R4, RZ, RZ, R10 ;  /* 0x000000ffff047224 */ /* 0x004fc400078e000a */
[----:B------:R-:W-:Y:S01]  /*8d520*/  IMAD.MOV.U32 R2, RZ, RZ, R11 ;  /* 0x000000ffff027224 */ /* 0x000fe200078e000b */
[C---:B----4-:R-:W-:Y:S01]  /*8d530*/  HMMA.16816.F32 R12, R24.reuse, R10, R12 ;  /* 0x0000000a180c723c */ /* 0x050fe2000000180c */
[----:B------:R-:W2:Y:S01]  /*8d540*/  LDL.LU.64 R10, [R1+0x3cd8] ;  /* 0x003cd800010a7983 */ /* 0x000ea20000300a00 */
[----:B------:R-:W2:Y:S11]  /*8d550*/  LDL.LU.64 R8, [R1+0x3cd0] ;  /* 0x003cd00001087983 */ /* 0x000eb60000300a00 */
[----:B------:R-:W-:Y:S10]  /*8d560*/  @!UPT UIADD3 URZ, URZ, URZ, URZ ;  /* 0x0000003f3f3ff290 */ /* 0x000ff4000fffe03f */
[----:B------:R-:W-:Y:S01]  /*8d570*/  STL.64 [R1+0x340], R12 ;  /* 0x0003400c01007387 */ /* 0x000fe20000100a00 */
[----:B------:R-:W-:Y:S02]  /*8d580*/  IMAD.MOV.U32 R29, RZ, RZ, R14 ;  /* 0x000000ffff1d7224 */ /* 0x000fe400078e000e */
[----:B------:R-:W-:Y:S02]  /*8d590*/  IMAD.MOV.U32 R0, RZ, RZ, R15 ;  /* 0x000000ffff007224 */ /* 0x000fe400078e000f */
[----:B------:R-:W2:Y:S01]  /*8d5a0*/  LDL.LU.64 R14, [R1+0x3cc8] ;  /* 0x003cc800010e7983 */ /* 0x000ea20000300a00 */
[----:B------:R0:W-:Y:S02]  /*8d5b0*/  STL.64 [R1+0x3bd0], R6 ;  /* 0x003bd00601007387 */ /* 0x0001e40000100a00 */
[----:B------:R-:W-:Y:S01]  /*8d5c0*/  STL.64 [R1+0x3bc8], R4 ;  /* 0x003bc80401007387 */ /* 0x000fe20000100a00 */
[----:B0-----:R-:W3:Y:S04]  /*8d5d0*/  LDL R6, [R1+0x98] ;  /* 0x0000980001067983 */ /* 0x001ee80000100800 */
[----:B------:R-:W3:Y:S01]  /*8d5e0*/  LDL R7, [R1+0x9c] ;  /* 0x00009c0001077983 */ /* 0x000ee20000100800 */
[----:B------:R-:W-:Y:S02]  /*8d5f0*/  STL [R1+0x2cac], R0 ;  /* 0x002cac0001007387 */ /* 0x000fe40000100800 */
[----:B------:R-:W-:Y:S01]  /*8d600*/  STL [R1+0x2ca8], R29 ;  /* 0x002ca81d01007387 */ /* 0x000fe20000100800 */
[C---:B--2---:R-:W-:Y:S01]  /*8d610*/  HMMA.16816.F32 R12, R24.reuse, R14, R8 ;  /* 0x0000000e180c723c */ /* 0x044fe20000001808 */
[----:B------:R-:W2:Y:S11]  /*8d620*/  LDL.LU.64 R10, [R1+0x3cc0] ;  /* 0x003cc000010a7983 */ /* 0x000eb60000300a00 */
[----:B------:R-:W-:Y:S11]  /*8d630*/  @!UPT UIADD3 URZ, URZ, URZ, URZ ;  /* 0x0000003f3f3ff290 */ /* 0x000ff6000fffe03f */
[----:B------:R-:W-:Y:S01]  /*8d640*/  STL.64 [R1+0x330], R12 ;  /* 0x0003300c01007387 */ /* 0x000fe20000100a00 */
[----:B------:R0:W-:Y:S03]  /*8d650*/  STL.64 [R1+0x338], R14 ;  /* 0x0003380e01007387 */ /* 0x0001e60000100a00 */
[----:B0-----:R-:W4:Y:S01]  /*8d660*/  LDL.LU.64 R14, [R1+0x3cb8] ;  /* 0x003cb800010e7983 */ /* 0x001f220000300a00 */
[----:B------:R-:W4:Y:S01]  /*8d670*/  LDL.LU.64 R12, [R1+0x3cb0] ;  /* 0x003cb000010c7983 */ /* 0x000f220000300a00 */
[----:B---3--:R-:W-:Y:S01]  /*8d680*/  HMMA.16816.F32 R4, R24, R6, R16 ;  /* 0x000000061804723c */ /* 0x008fe20000001810 */
[----:B--2---:R-:W-:Y:S02]  /*8d690*/  IMAD.MOV.U32 R21, RZ, RZ, R10 ;  /* 0x000000ffff157224 */ /* 0x004fe400078e000a */
[----:B------:R-:W-:-:S05]  /*8d6a0*/  IMAD.MOV.U32 R20, RZ, RZ, R11 ;  /* 0x000000ffff147224 */ /* 0x000fca00078e000b */
[----:B----4-:R-:W-:Y:S01]  /*8d6b0*/  HMMA.16816.F32 R12, R24, R10, R12 ;  /* 0x0000000a180c723c */ /* 0x010fe2000000180c */
[----:B------:R-:W2:Y:S01]  /*8d6c0*/  LDL.LU.64 R10, [R1+0x3ca8] ;  /* 0x003ca800010a7983 */ /* 0x000ea20000300a00 */
[----:B------:R-:W3:Y:S11]  /*8d6d0*/  LDL.LU.64 R8, [R1+0x3ca0] ;  /* 0x003ca00001087983 */ /* 0x000ef60000300a00 */
[----:B------:R-:W-:Y:S10]  /*8d6e0*/  @!UPT UIADD3 URZ, URZ, URZ, URZ ;  /* 0x0000003f3f3ff290 */ /* 0x000ff4000fffe03f */
[----:B------:R0:W-:Y:S01]  /*8d6f0*/  STL.64 [R1+0x320], R12 ;  /* 0x0003200c01007387 */ /* 0x0001e20000100a00 */
[----:B------:R-:W-:Y:S02]  /*8d700*/  IMAD.MOV.U32 R29, RZ, RZ, R15 ;  /* 0x000000ffff1d7224 */ /* 0x000fe400078e000f */
[----:B------:R-:W-:Y:S01]  /*8d710*/  IMAD.MOV.U32 R0, RZ, RZ, R14 ;  /* 0x000000ffff007224 */ /* 0x000fe200078e000e */
[----:B0-----:R-:W4:Y:S01]  /*8d720*/  LDL.LU R13, [R1+0x3c98] ;  /* 0x003c9800010d7983 */ /* 0x001f220000300800 */
[----:B------:R-:W-:Y:S02]  /*8d730*/  STL.64 [R1+0x3c50], R22 ;  /* 0x003c501601007387 */ /* 0x000fe40000100a00 */
[----:B------:R0:W-:Y:S02]  /*8d740*/  STL.64 [R1+0x3c48], R20 ;  /* 0x003c481401007387 */ /* 0x0001e40000100a00 */
[----:B0-----:R-:W2:Y:S01]  /*8d750*/  LDL.LU R20, [R1+0x4e0] ;  /* 0x0004e00001147983 */ /* 0x001ea20000300800 */
[----:B------:R-:W2:Y:S02]  /*8d760*/  LDL.LU R21, [R1+0x4e4] ;  /* 0x0004e40001157983 */ /* 0x000ea40000300800 */
[----:B------:R-:W2:Y:S02]  /*8d770*/  LDL.LU R22, [R1+0x4e8] ;  /* 0x0004e80001167983 */ /* 0x000ea40000300800 */
[----:B------:R-:W2:Y:S01]  /*8d780*/  LDL.LU R23, [R1+0x4ec] ;  /* 0x0004ec0001177983 */ /* 0x000ea20000300800 */
[----:B------:R-:W-:Y:S01]  /*8d790*/  STL [R1+0x2cb4], R29 ;  /* 0x002cb41d01007387 */ /* 0x000fe20000100800 */
[----:B------:R-:W-:Y:S02]  /*8d7a0*/  STL [R1+0x2cb0], R0 ;  /* 0x002cb00001007387 */ /* 0x000fe40000100800 */
[----:B------:R-:W2:Y:S02]  /*8d7b0*/  LDL.LU.64 R18, [R1+0x3c90] ;  /* 0x003c900001127983 */ /* 0x000ea40000300a00 */
[----:B------:R-:W2:Y:S01]  /*8d7c0*/  LDL.LU.64 R16, [R1+0x3c88] ;  /* 0x003c880001107983 */ /* 0x000ea20000300a00 */
        /* <DEDUP_REMOVED lines=10> */
[----:B------:R0:W-:Y:S04]  /*8d870*/  STL.64 [R1+0x3bf8], R6 ;  /* 0x003bf80601007387 */ /* 0x0001e80000100a00 */
[----:B0-----:R-:W2:Y:S02]  /*8d880*/  LDL.64 R6, [R1+0x88] ;  /* 0x0000880001067983 */ /* 0x001ea40000100a00 */
[----:B--2---:R-:W-:Y:S01]  /*8d890*/  HMMA.16816.F32 R20, R24, R6, R20 ;  /* 0x000000061814723c */ /* 0x004fe20000001814 */
[----:B------:R-:W-:Y:S02]  /*8d8a0*/  IMAD.MOV.U32 R8, RZ, RZ, R6 ;  /* 0x000000ffff087224 */ /* 0x000fe400078e0006 */
[----:B------:R-:W-:-:S04]  /*8d8b0*/  IMAD.MOV.U32 R9, RZ, RZ, R7 ;  /* 0x000000ffff097224 */ /* 0x000fc800078e0007 */
[----:B------:R-:W-:Y:S02]  /*8d8c0*/  IMAD.MOV.U32 R6, RZ, RZ, R19 ;  /* 0x000000ffff067224 */ /* 0x000fe400078e0013 */
[----:B------:R-:W-:Y:S11]  /*8d8d0*/  IMAD.MOV.U32 R7, RZ, RZ, R18 ;  /* 0x000000ffff077224 */ /* 0x000ff600078e0012 */
[----:B------:R-:W-:Y:S03]  /*8d8e0*/  @!UPT UIADD3 URZ, URZ, URZ, URZ ;  /* 0x0000003f3f3ff290 */ /* 0x000fe6000fffe03f */
[----:B------:R0:W-:Y:S01]  /*8d8f0*/  STL.64 [R1+0x300], R20 ;  /* 0x0003001401007387 */ /* 0x0001e20000100a00 */
[----:B------:R-:W-:Y:S02]  /*8d900*/  STL.64 [R1+0x3c10], R6 ;  /* 0x003c100601007387 */ /* 0x000fe40000100a00 */
[----:B------:R-:W-:Y:S02]  /*8d910*/  IMAD.MOV.U32 R29, RZ, RZ, R22 ;  /* 0x000000ffff1d7224 */ /* 0x000fe400078e0016 */
[----:B------:R-:W-:Y:S01]  /*8d920*/  IMAD.MOV.U32 R0, RZ, RZ, R23 ;  /* 0x000000ffff007224 */ /* 0x000fe200078e0017 */
[----:B0-----:R-:W2:Y:S01]  /*8d930*/  LDL.LU R20, [R1+0x4c0] ;  /* 0x0004c00001147983 */ /* 0x001ea20000300800 */
[----:B------:R-:W2:Y:S02]  /*8d940*/  LDL.LU R21, [R1+0x4c4] ;  /* 0x0004c40001157983 */ /* 0x000ea40000300800 */
[----:B------:R-:W3:Y:S02]  /*8d950*/  LDL.LU R22, [R1+0x4c8] ;  /* 0x0004c80001167983 */ /* 0x000ee40000300800 */
[----:B------:R-:W3:Y:S02]  /*8d960*/  LDL.LU R23, [R1+0x4cc] ;  /* 0x0004cc0001177983 */ /* 0x000ee40000300800 */
[----:B---3--:R0:W-:Y:S01]  /*8d970*/  STL.64 [R1+0x3c70], R22 ;  /* 0x003c701601007387 */ /* 0x0081e20000100a00 */
[----:B--2---:R-:W-:Y:S02]  /*8d980*/  STL.64 [R1+0x3c68], R20 ;  /* 0x003c681401007387 */ /* 0x004fe40000100a00 */
[----:B0-----:R-:W-:-:S02]  /*8d990*/  IMAD.MOV.U32 R22, RZ, RZ, R3 ;  /* 0x000000ffff167224 */ /* 0x001fc400078e0003 */
[----:B------:R-:W2:Y:S01]  /*8d9a0*/  LDL.LU R3, [R1+0x3c80] ;  /* 0x003c800001037983 */ /* 0x000ea20000300800 */
[----:B------:R-:W3:Y:S02]  /*8d9b0*/  LDL.64 R14, [R1+0x68] ;  /* 0x00006800010e7983 */ /* 0x000ee40000100a00 */
[----:B----4-:R-:W-:Y:S02]  /*8d9c0*/  IMAD.MOV.U32 R23, RZ, RZ, R13 ;  /* 0x000000ffff177224 */ /* 0x010fe400078e000d */
[----:B------:R-:W-:Y:S02]  /*8d9d0*/  IMAD.MOV.U32 R6, RZ, RZ, R17 ;  /* 0x000000ffff067224 */ /* 0x000fe400078e0011 */
[----:B------:R-:W-:Y:S01]  /*8d9e0*/  IMAD.MOV.U32 R7, RZ, RZ, R16 ;  /* 0x000000ffff077224 */ /* 0x000fe200078e0010 */
        /* <DEDUP_REMOVED lines=9> */
[----:B------:R0:W-:Y:S02]  /*8da80*/  STL.64 [R1+0x3c38], R6 ;  /* 0x003c380601007387 */ /* 0x0001e40000100a00 */
[----:B------:R-:W2:Y:S01]  /*8da90*/  LDL.LU R4, [R1+0x240] ;  /* 0x0002400001047983 */ /* 0x000ea20000300800 */
[----:B------:R-:W2:Y:S04]  /*8daa0*/  LDL.LU R5, [R1+0x244] ;  /* 0x0002440001057983 */ /* 0x000ea80000300800 */
[----:B0-----:R-:W2:Y:S01]  /*8dab0*/  LDL.LU R6, [R1+0x248] ;  /* 0x0002480001067983 */ /* 0x001ea20000300800 */
[----:B------:R-:W2:Y:S02]  /*8dac0*/  LDL.LU R7, [R1+0x24c] ;  /* 0x00024c0001077983 */ /* 0x000ea40000300800 */
        /* <DEDUP_REMOVED lines=19> */
[----:B------:R-:W-:Y:S01]  /*8dc00*/  STL [R1+0x2cbc], R0 ;  /* 0x002cbc0001007387 */ /* 0x000fe20000100800 */
[----:B------:R-:W-:Y:S02]  /*8dc10*/  STL [R1+0x2cb8], R29 ;  /* 0x002cb81d01007387 */ /* 0x000fe40000100800 */
[----:B------:R-:W3:Y:S09]  /*8dc20*/  LDL.LU.64 R14, [R1+0x3c78] ;  /* 0x003c7800010e7983 */ /* 0x000ef20000300a00 */
[----:B------:R-:W-:Y:S01]  /*8dc30*/  STL.64 [R1+0x2f0], R20 ;  /* 0x0002f01401007387 */ /* 0x000fe20000100a00 */
[----:B------:R0:W-:Y:S04]  /*8dc40*/  STL.64 [R1+0x2f8], R22 ;  /* 0x0002f81601007387 */ /* 0x0001e80000100a00 */
[----:B0-----:R-:W3:Y:S01]  /*8dc50*/  LDL.LU.64 R22, [R1+0x3c70] ;  /* 0x003c700001167983 */ /* 0x001ee20000300a00 */
[----:B------:R-:W3:Y:S02]  /*8dc60*/  LDL.LU.64 R20, [R1+0x3c68] ;  /* 0x003c680001147983 */ /* 0x000ee40000300a00 */
[----:B---3--:R-:W-:Y:S01]  /*8dc70*/  HMMA.16816.F32 R20, R24, R14, R20 ;  /* 0x0000000e1814723c */ /* 0x008fe20000001814 */
[----:B------:R-:W-:-:S02]  /*8dc80*/  IMAD.MOV.U32 R29, RZ, RZ, R14 ;  /* 0x000000ffff1d7224 */ /* 0x000fc400078e000e */
[----:B------:R-:W-:Y:S02]  /*8dc90*/  IMAD.MOV.U32 R13, RZ, RZ, R15 ;  /* 0x000000ffff0d7224 */ /* 0x000fe400078e000f */
[----:B------:R-:W3:Y:S01]  /*8dca0*/  LDL.LU.64 R14, [R1+0x3c60] ;  /* 0x003c6000010e7983 */ /* 0x000ee20000300a00 */
[----:B------:R-:W2:Y:S11]  /*8dcb0*/  LDL.LU R12, [R1+0x3c58] ;  /* 0x003c5800010c7983 */ /* 0x000eb60000300800 */
[----:B------:R-:W-:Y:S06]  /*8dcc0*/  @!UPT UIADD3 URZ, URZ, URZ, URZ ;  /* 0x0000003f3f3ff290 */ /* 0x000fec000fffe03f */
[----:B------:R-:W-:Y:S01]  /*8dcd0*/  STL.64 [R1+0x2e0], R20 ;  /* 0x0002e01401007387 */ /* 0x000fe20000100a00 */
[----:B------:R0:W-:Y:S02]  /*8dce0*/  STL [R1+0x2e8], R22 ;  /* 0x0002e81601007387 */ /* 0x0001e40000100800 */
[----:B------:R-:W-:Y:S02]  /*8dcf0*/  IMAD.MOV.U32 R0, RZ, RZ, R23 ;  /* 0x000000ffff007224 */ /* 0x000fe400078e0017 */
[----:B0-----:R-:W4:Y:S01]  /*8dd00*/  LDL.LU.64 R22, [R1+0x3c50] ;  /* 0x003c500001167983 */ /* 0x001f220000300a00 */
[----:B------:R-:W2:Y:S02]  /*8dd10*/  LDL.LU.64 R20, [R1+0x3c48] ;  /* 0x003c480001147983 */ /* 0x000ea40000300a00 */
[----:B------:R-:W-:Y:S02]  /*8dd20*/  STL [R1+0x2cc0], R0 ;  /* 0x002cc00001007387 */ /* 0x000fe40000100800 */
[----:B------:R-:W-:Y:S01]  /*8dd30*/  STL [R1+0x3a34], R3 ;  /* 0x003a340301007387 */ /* 0x000fe20000100800 */
[C---:B----4-:R-:W-:Y:S11]  /*8dd40*/  HMMA.16816.F32 R16, R24.reuse, R22, R16 ;  /* 0x000000161810723c */ /* 0x050ff60000001810 */
[----:B------:R-:W-:Y:S11]  /*8dd50*/  @!UPT UIADD3 URZ, URZ, URZ, URZ ;  /* 0x0000003f3f3ff290 */ /* 0x000ff6000fffe03f */
[----:B------:R-:W-:Y:S01]  /*8dd60*/  @!UPT UIADD3 URZ, URZ, URZ, URZ ;  /* 0x0000003f3f3ff290 */ /* 0x000fe2000fffe03f */
[----:B------:R-:W-:Y:S01]  /*8dd70*/  STL.64 [R1+0x2d0], R16 ;  /* 0x0002d01001007387 */ /* 0x000fe20000100a00 */
[----:B------:R0:W-:Y:S03]  /*8dd80*/  STL.64 [R1+0x2d8], R18 ;  /* 0x0002d81201007387 */ /* 0x0001e60000100a00 */
[----:B0-----:R-:W4:Y:S01]  /*8dd90*/  LDL.LU.64 R18, [R1+0x3c40] ;  /* 0x003c400001127983 */ /* 0x001f220000300a00 */
[----:B------:R-:W-:Y:S01]  /*8dda0*/  STL.64 [R1+0x3b00], R22 ;  /* 0x003b001601007387 */ /* 0x000fe20000100a00 */
[----:B------:R-:W-:Y:S01]  /*8ddb0*/  LOP3.LUT R0, R3, 0x40, RZ, 0x3c, !PT ;  /* 0x0000004003007812 */ /* 0x000fe200078e3cff */
[----:B----4-:R-:W-:Y:S01]  /*8ddc0*/  HMMA.16816.F32 R24, R24, R18, R4 ;  /* 0x000000121818723c */ /* 0x010fe20000001804 */
[----:B------:R-:W2:Y:S01]  /*8ddd0*/  LDL.LU.64 R6, [R1+0x3c38] ;  /* 0x003c380001067983 */ /* 0x000ea20000300a00 */
[----:B------:R-:W2:Y:S02]  /*8dde0*/  LDL.LU.64 R18, [R1+0x3c30] ;  /* 0x003c300001127983 */ /* 0x000ea40000300a00 */
[----:B------:R-:W2:Y:S11]  /*8ddf0*/  LDL.LU.64 R16, [R1+0x3c28] ;  /* 0x003c280001107983 */ /* 0x000eb60000300a00 */
[----:B------:R-:W-:Y:S08]  /*8de00*/  @!UPT UIADD3 URZ, URZ, URZ, URZ ;  /* 0x0000003f3f3ff290 */ /* 0x000ff0000fffe03f */
[----:B------:R-:W-:Y:S01]  /*8de10*/  STL.64 [R1+0x270], R24 ;  /* 0x0002701801007387 */ /* 0x000fe20000100a00 */
[----:B------:R-:W-:Y:S02]  /*8de20*/  STL.64 [R1+0x278], R26 ;  /* 0x0002781a01007387 */ /* 0x000fe40000100a00 */
[----:B------:R-:W0:Y:S02]  /*8de30*/  LDSM.16.MT88.4 R24, [R0+0x14380] ;  /* 0x014380000018783b */ /* 0x000e240000004200 */
[----:B0-----:R0:W-:Y:S02]  /*8de40*/  STL.64 [R1+0x3990], R26 ;  /* 0x0039901a01007387 */ /* 0x0011e40000100a00 */
[----:B------:R1:W-:Y:S02]  /*8de50*/  STL.64 [R1+0x3988], R24 ;  /* 0x0039881801007387 */ /* 0x0003e40000100a00 */
[----:B0-----:R-:W4:Y:S01]  /*8de60*/  LDL.LU.64 R26, [R1+0x48] ;  /* 0x00004800011a7983 */ /* 0x001f220000300a00 */
[C---:B--2---:R-:W-:Y:S03]  /*8de70*/  HMMA.16816.F32 R4, R16.reuse, R6, R8 ;  /* 0x000000061004723c */ /* 0x044fe60000001808 */
[----:B----4-:R0:W-:Y:S01]  /*8de80*/  STL.64 [R1+0x3b50], R26 ;  /* 0x003b501a01007387 */ /* 0x0101e20000100a00 */
[----:B-1----:R-:W2:Y:S02]  /*8de90*/  LDL.LU R24, [R1+0x460] ;  /* 0x0004600001187983 */ /* 0x002ea40000300800 */
[----:B------:R-:W2:Y:S01]  /*8dea0*/  LDL.LU R25, [R1+0x464] ;  /* 0x0004640001197983 */ /* 0x000ea20000300800 */
[----:B0-----:R-:W2:Y:S01]  /*8deb0*/  LDL.LU R26, [R1+0x468] ;  /* 0x00046800011a7983 */ /* 0x001ea20000300800 */
[----:B------:R-:W2:Y:S02]  /*8dec0*/  LDL.LU R27, [R1+0x46c] ;  /* 0x00046c00011b7983 */ /* 0x000ea40000300800 */
[----:B------:R-:W-:Y:S02]  /*8ded0*/  STL [R1+0x3498], R0 ;  /* 0x0034980001007387 */ /* 0x000fe40000100800 */
[----:B------:R-:W4:Y:S01]  /*8dee0*/  LDL.LU.64 R10, [R1+0x3c20] ;  /* 0x003c2000010a7983 */ /* 0x000f220000300a00 */
[----:B------:R-:W4:Y:S10]  /*8def0*/  LDL.LU.64 R8, [R1+0x3c18] ;  /* 0x003c180001087983 */ /* 0x000f340000300a00 */
        /* <DEDUP_REMOVED lines=11> */
[----:B------:R-:W2:Y:S01]  /*8dfb0*/  LDL.LU.64 R10, [R1+0x3bf0] ;  /* 0x003bf000010a7983 */ /* 0x000ea20000300a00 */
[----:B------:R-:W4:Y:S11]  /*8dfc0*/  LDL.LU.64 R8, [R1+0x3be8] ;  /* 0x003be80001087983 */ /* 0x000f360000300a00 */
[----:B------:R-:W-:Y:S09]  /*8dfd0*/  @!UPT UIADD3 URZ, URZ, URZ, URZ ;  /* 0x0000003f3f3ff290 */ /* 0x000ff2000fffe03f */
[----:B------:R-:W-:Y:S01]  /*8dfe0*/  STL.64 [R1+0x240], R4 ;  /* 0x0002400401007387 */ /* 0x000fe20000100a00 */
[----:B------:R0:W-:Y:S03]  /*8dff0*/  STL.64 [R1+0x248], R6 ;  /* 0x0002480601007387 */ /* 0x0001e60000100a00 */
[----:B0-----:R-:W3:Y:S01]  /*8e000*/  LDL.LU.64 R6, [R1+0x3be0] ;  /* 0x003be00001067983 */ /* 0x001ee20000300a00 */
[----:B------:R-:W3:Y:S02]  /*8e010*/  LDL.LU.64 R4, [R1+0x3bd8] ;  /* 0x003bd80001047983 */ /* 0x000ee40000300a00 */
[----:B------:R-:W-:Y:S02]  /*8e020*/  IMAD.MOV.U32 R22, RZ, RZ, R29 ;  /* 0x000000ffff167224 */ /* 0x000fe400078e001d */
[----:B------:R-:W-:Y:S01]  /*8e030*/  IMAD.MOV.U32 R23, RZ, RZ, R13 ;  /* 0x000000ffff177224 */ /* 0x000fe200078e000d */
[C---:B--2---:R-:W-:Y:S08]  /*8e040*/  HMMA.16816.F32 R24, R16.reuse, R10, R24 ;  /* 0x0000000a1018723c */ /* 0x044ff00000001818 */
[----:B---3--:R-:W-:Y:S11]  /*8e050*/  HMMA.16816.F32 R4, R16, R14, R4 ;  /* 0x0000000e1004723c */ /* 0x008ff60000001804 */
[----:B------:R-:W-:Y:S11]  /*8e060*/  @!UPT UIADD3 URZ, URZ, URZ, URZ ;  /* 0x0000003f3f3ff290 */ /* 0x000ff6000fffe03f */
[----:B------:R-:W-:Y:S01]  /*8e070*/  @!UPT UIADD3 URZ, URZ, URZ, URZ ;  /* 0x0000003f3f3ff290 */ /* 0x000fe2000fffe03f */
[----:B------:R-:W-:Y:S01]  /*8e080*/  STL.64 [R1+0x2c0], R4 ;  /* 0x0002c00401007387 */ /* 0x000fe20000100a00 */
[----:B------:R0:W-:Y:S03]  /*8e090*/  STL.64 [R1+0x2c8], R6 ;  /* 0x0002c80601007387 */ /* 0x0001e60000100a00 */
[----:B0-----:R-:W2:Y:S01]  /*8e0a0*/  LDL.LU.64 R6, [R1+0x3bd0] ;  /* 0x003bd00001067983 */ /* 0x001ea20000300a00 */
[----:B------:R-:W3:Y:S02]  /*8e0b0*/  LDL.LU.64 R4, [R1+0x3bc8] ;  /* 0x003bc80001047983 */ /* 0x000ee40000300a00 */
[----:B------:R-:W-:Y:S02]  /*8e0c0*/  STL.64 [R1+0x3af8], R14 ;  /* 0x003af80e01007387 */ /* 0x000fe40000100a00 */
[----:B------:R-:W-:Y:S01]  /*8e0d0*/  STL [R1+0x3af0], R12 ;  /* 0x003af00c01007387 */ /* 0x000fe20000100800 */
[----:B------:R-:W-:Y:S01]  /*8e0e0*/  STL.64 [R1+0x2b0], R24 ;  /* 0x0002b01801007387 */ /* 0x000fe20000100a00 */
[----:B------:R-:W-:Y:S02]  /*8e0f0*/  STL.64 [R1+0x2b8], R26 ;  /* 0x0002b81a01007387 */ /* 0x000fe40000100a00 */
[----:B------:R0:W-:Y:S02]  /*8e100*/  STL.64 [R1+0x3b18], R22 ;  /* 0x003b181601007387 */ /* 0x0001e40000100a00 */
[----:B0-----:R-:W2:Y:S04]  /*8e110*/  LDL.64 R22, [R1+0x78] ;  /* 0x0000780001167983 */ /* 0x001ea80000100a00 */
[----:B--2---:R4:W-:Y:S01]  /*8e120*/  STL.64 [R1+0x3b30], R22 ;  /* 0x003b301601007387 */ /* 0x0049e20000100a00 */
[----:B------:R-:W2:Y:S02]  /*8e130*/  LDL.LU R12, [R1+0x3c0] ;  /* 0x0003c000010c7983 */ /* 0x000ea40000300800 */
[----:B------:R-:W2:Y:S02]  /*8e140*/  LDL.LU R13, [R1+0x3c4] ;  /* 0x0003c400010d7983 */ /* 0x000ea40000300800 */
[----:B------:R-:W2:Y:S01]  /*8e150*/  LDL.LU R14, [R1+0x3c8] ;  /* 0x0003c800010e7983 */ /* 0x000ea20000300800 */
[----:B------:R-:W2:Y:S01]  /*8e160*/  LDL.LU R15, [R1+0x3cc] ;  /* 0x0003cc00010f7983 */ /* 0x000ea20000300800 */
[----:B----4-:R-:W-:-:S02]  /*8e170*/  IMAD.MOV.U32 R22, RZ, RZ, R8 ;  /* 0x000000ffff167224 */ /* 0x010fc400078e0008 */
[----:B------:R-:W-:Y:S01]  /*8e180*/  IMAD.MOV.U32 R23, RZ, RZ, R9 ;  /* 0x000000ffff177224 */ /* 0x000fe200078e0009 */
[----:B------:R-:W4:Y:S01]  /*8e190*/  LDL.LU R8, [R1+0x3bc4] ;  /* 0x003bc40001087983 */ /* 0x000f220000300800 */
[----:B------:R-:W4:Y:S02]  /*8e1a0*/  LDL.LU R9, [R1+0x3bc0] ;  /* 0x003bc00001097983 */ /* 0x000f240000300800 */
[----:B------:R-:W2:Y:S02]  /*8e1b0*/  LDL.LU R24, [R1+0x400] ;  /* 0x0004000001187983 */ /* 0x000ea40000300800 */
[----:B------:R-:W2:Y:S01]  /*8e1c0*/  LDL.LU R25, [R1+0x404] ;  /* 0x0004040001197983 */ /* 0x000ea20000300800 */
[----:B------:R-:W2:Y:S01]  /*8e1d0*/  LDL.LU R26, [R1+0x408] ;  /* 0x00040800011a7983 */ /* 0x000ea20000300800 */
[----:B------:R-:W2:Y:S03]  /*8e1e0*/  LDL.LU R27, [R1+0x40c] ;  /* 0x00040c00011b7983 */ /* 0x000ea60000300800 */
[----:B--2---:R0:W-:Y:S01]  /*8e1f0*/  STL.64 [R1+0x3b60], R26 ;  /* 0x003b601a01007387 */ /* 0x0041e20000100a00 */
[----:B------:R1:W-:Y:S02]  /*8e200*/  STL.64 [R1+0x3b58], R24 ;  /* 0x003b581801007387 */ /* 0x0003e40000100a00 */
[----:B0-----:R-:W-:-:S02]  /*8e210*/  IMAD.MOV.U32 R26, RZ, RZ, R21 ;  /* 0x000000ffff1a7224 */ /* 0x001fc400078e0015 */
[----:B------:R-:W-:-:S05]  /*8e220*/  IMAD.MOV.U32 R27, RZ, RZ, R20 ;  /* 0x000000ffff1b7224 */ /* 0x000fca00078e0014 */
[----:B------:R0:W-:Y:S01]  /*8e230*/  STL.64 [R1+0x3b70], R26 ;  /* 0x003b701a01007387 */ /* 0x0001e20000100a00 */
        /* <DEDUP_REMOVED lines=12> */
[----:B0-----:R-:W-:-:S02]  /*8e300*/  IMAD.MOV.U32 R26, RZ, RZ, R28 ;  /* 0x000000ffff1a7224 */ /* 0x001fc400078e001c */
[----:B---3--:R-:W-:Y:S01]  /*8e310*/  IMAD.MOV.U32 R27, RZ, RZ, R5 ;  /* 0x000000ffff1b7224 */ /* 0x008fe200078e0005 */
[----:B------:R-:W2:Y:S04]  /*8e320*/  LDL.LU R28, [R1+0x3bbc] ;  /* 0x003bbc00011c7983 */ /* 0x000ea80000300800 */
[----:B------:R-:W-:Y:S01]  /*8e330*/  STL.64 [R1+0x3bb0], R26 ;  /* 0x003bb01a01007387 */ /* 0x000fe20000100a00 */
[----:B------:R0:W-:Y:S03]  /*8e340*/  STL.64 [R1+0x3b48], R22 ;  /* 0x003b481601007387 */ /* 0x0001e60000100a00 */
[----:B0-----:R-:W3:Y:S04]  /*8e350*/  LDL.64 R22, [R1+0x98] ;  /* 0x0000980001167983 */ /* 0x001ee80000100a00 */
[----:B---3--:R0:W-:Y:S01]  /*8e360*/  STL.64 [R1+0x3b68], R22 ;  /* 0x003b681601007387 */ /* 0x0081e20000100a00 */
[----:B------:R-:W3:Y:S02]  /*8e370*/  LDL.LU R20, [R1+0x410] ;  /* 0x0004100001147983 */ /* 0x000ee40000300800 */
[----:B------:R-:W3:Y:S01]  /*8e380*/  LDL.LU R21, [R1+0x414] ;  /* 0x0004140001157983 */ /* 0x000ee20000300800 */
[----:B0-----:R-:W2:Y:S01]  /*8e390*/  LDL.LU R22, [R1+0x418] ;  /* 0x0004180001167983 */ /* 0x001ea20000300800 */
[----:B------:R-:W2:Y:S02]  /*8e3a0*/  LDL.LU R23, [R1+0x41c] ;  /* 0x00041c0001177983 */ /* 0x000ea40000300800 */
[----:B------:R-:W3:Y:S02]  /*8e3b0*/  LDL.LU R24, [R1+0x450] ;  /* 0x0004500001187983 */ /* 0x000ee40000300800 */
[----:B------:R-:W4:Y:S01]  /*8e3c0*/  LDL.LU R25, [R1+0x454] ;  /* 0x0004540001197983 */ /* 0x000f220000300800 */
[----:B------:R-:W4:Y:S01]  /*8e3d0*/  LDL.LU R26, [R1+0x458] ;  /* 0x00045800011a7983 */ /* 0x000f220000300800 */
[----:B------:R-:W4:Y:S03]  /*8e3e0*/  LDL.LU R27, [R1+0x45c] ;  /* 0x00045c00011b7983 */ /* 0x000f260000300800 */
[----:B--2---:R0:W-:Y:S01]  /*8e3f0*/  STL.64 [R1+0x3b80], R22 ;  /* 0x003b801601007387 */ /* 0x0041e20000100a00 */
[----:B---3--:R1:W-:Y:S03]  /*8e400*/  STL.64 [R1+0x3b78], R20 ;  /* 0x003b781401007387 */ /* 0x0083e60000100a00 */
[----:B0-----:R-:W2:Y:S04]  /*8e410*/  LDL.64 R22, [R1+0xb8] ;  /* 0x0000b80001167983 */ /* 0x001ea80000100a00 */
[----:B--2---:R0:W-:Y:S01]  /*8e420*/  STL.64 [R1+0x3ba8], R22 ;  /* 0x003ba81601007387 */ /* 0x0041e20000100a00 */
[----:B-1----:R-:W2:Y:S02]  /*8e430*/  LDL.LU R20, [R1+0x440] ;  /* 0x0004400001147983 */ /* 0x002ea40000300800 */
[----:B------:R-:W2:Y:S01]  /*8e440*/  LDL.LU R21, [R1+0x444] ;  /* 0x0004440001157983 */ /* 0x000ea20000300800 */
[----:B0-----:R-:W2:Y:S01]  /*8e450*/  LDL.LU R22, [R1+0x448] ;  /* 0x0004480001167983 */ /* 0x001ea20000300800 */
[----:B------:R-:W2:Y:S02]  /*8e460*/  LDL.LU R23, [R1+0x44c] ;  /* 0x00044c0001177983 */ /* 0x000ea40000300800 */
[----:B------:R-:W-:Y:S02]  /*8e470*/  STL.64 [R1+0x3b10], R14 ;  /* 0x003b100e01007387 */ /* 0x000fe40000100a00 */
[----:B------:R0:W-:Y:S02]  /*8e480*/  STL.64 [R1+0x3b08], R12 ;  /* 0x003b080c01007387 */ /* 0x0001e40000100a00 */
[----:B0-----:R-:W3:Y:S01]  /*8e490*/  LDL.LU R12, [R1+0x3d0] ;  /* 0x0003d000010c7983 */ /* 0x001ee20000300800 */
[----:B------:R-:W3:Y:S02]  /*8e4a0*/  LDL.LU R13, [R1+0x3d4] ;  /* 0x0003d400010d7983 */ /* 0x000ee40000300800 */
[----:B------:R-:W2:Y:S02]  /*8e4b0*/  LDL.LU R14, [R1+0x3d8] ;  /* 0x0003d800010e7983 */ /* 0x000ea40000300800 */
[----:B------:R-:W-:-:S02]  /*8e4c0*/  IMAD.MOV.U32 R15, RZ, RZ, R28 ;  /* 0x000000ffff0f7224 */ /* 0x000fc400078e001c */
[----:B------:R-:W3:Y:S01]  /*8e4d0*/  LDL.LU R28, [R1+0x3bb8] ;  /* 0x003bb800011c7983 */ /* 0x000ee20000300800 */
[C---:B----4-:R-:W-:Y:S03]  /*8e4e0*/  HMMA.16816.F32 R24, R16.reuse, R6, R24 ;  /* 0x000000061018723c */ /* 0x050fe60000001818 */
        /* <DEDUP_REMOVED lines=11> */
[----:B------:R-:W-:Y:S01]  /*8e5a0*/  STL.64 [R1+0x3a98], R10 ;  /* 0x003a980a01007387 */ /* 0x000fe20000100a00 */
[----:B------:R-:W-:Y:S01]  /*8e5b0*/  STL.64 [R1+0x3a90], R8 ;  /* 0x003a900801007387 */ /* 0x000fe20000100a00 */
[----:B------:R-:W-:Y:S02]  /*8e5c0*/  STL.64 [R1+0x2a0], R24 ;  /* 0x0002a01801007387 */ /* 0x000fe40000100a00 */
[----:B------:R0:W-:Y:S02]  /*8e5d0*/  STL.64 [R1+0x2a8], R26 ;  /* 0x0002a81a01007387 */ /* 0x0001e40000100a00 */
[----:B0-----:R-:W3:Y:S02]  /*8e5e0*/  LDL.LU.64 R26, [R1+0x3bb0] ;  /* 0x003bb000011a7983 */ /* 0x001ee40000300a00 */
[----:B---3--:R-:W-:Y:S02]  /*8e5f0*/  HMMA.16816.F32 R24, R16, R26, R20 ;  /* 0x0000001a1018723c */ /* 0x008fe40000001814 */
[----:B------:R-:W3:Y:S11]  /*8e600*/  LDL.LU.64 R22, [R1+0x3ba8] ;  /* 0x003ba80001167983 */ /* 0x000ef60000300a00 */
[----:B------:R-:W-:Y:S10]  /*8e610*/  @!UPT UIADD3 URZ, URZ, URZ, URZ ;  /* 0x0000003f3f3ff290 */ /* 0x000ff4000fffe03f */
[----:B------:R-:W-:Y:S01]  /*8e620*/  STL.64 [R1+0x290], R24 ;  /* 0x0002901801007387 */ /* 0x000fe20000100a00 */
[----:B------:R0:W-:Y:S03]  /*8e630*/  STL.64 [R1+0x298], R26 ;  /* 0x0002981a01007387 */ /* 0x0001e60000100a00 */
[----:B0-----:R-:W4:Y:S01]  /*8e640*/  LDL.LU.64 R26, [R1+0x3ba0] ;  /* 0x003ba000011a7983 */ /* 0x001f220000300a00 */
[----:B------:R-:W4:Y:S02]  /*8e650*/  LDL.LU.64 R24, [R1+0x3b98] ;  /* 0x003b980001187983 */ /* 0x000f240000300a00 */
[----:B------:R-:W-:Y:S02]  /*8e660*/  IMAD.MOV.U32 R10, RZ, RZ, R4 ;  /* 0x000000ffff0a7224 */ /* 0x000fe400078e0004 */
[----:B------:R-:W-:-:S07]  /*8e670*/  IMAD.MOV.U32 R11, RZ, RZ, R2 ;  /* 0x000000ffff0b7224 */ /* 0x000fce00078e0002 */
[C---:B----4-:R-:W-:Y:S01]  /*8e680*/  HMMA.16816.F32 R8, R16.reuse, R10, R24 ;  /* 0x0000000a1008723c */ /* 0x050fe20000001818 */
[----:B------:R-:W4:Y:S01]  /*8e690*/  LDL.LU.64 R26, [R1+0x3b90] ;  /* 0x003b9000011a7983 */ /* 0x000f220000300a00 */
[----:B------:R-:W4:Y:S02]  /*8e6a0*/  LDL.LU.64 R24, [R1+0x3b88] ;  /* 0x003b880001187983 */ /* 0x000f240000300a00 */
[----:B---3--:R-:W-:Y:S02]  /*8e6b0*/  IMAD.MOV.U32 R0, RZ, RZ, R23 ;  /* 0x000000ffff007224 */ /* 0x008fe400078e0017 */
[----:B------:R-:W-:Y:S11]  /*8e6c0*/  IMAD.MOV.U32 R15, RZ, RZ, R28 ;  /* 0x000000ffff0f7224 */ /* 0x000ff600078e001c */
[----:B------:R-:W-:Y:S06]  /*8e6d0*/  @!UPT UIADD3 URZ, URZ, URZ, URZ ;  /* 0x0000003f3f3ff290 */ /* 0x000fec000fffe03f */
[----:B------:R0:W-:Y:S01]  /*8e6e0*/  STL.64 [R1+0x280], R8 ;  /* 0x0002800801007387 */ /* 0x0001e20000100a00 */
[----:B------:R-:W-:Y:S02]  /*8e6f0*/  STL.64 [R1+0x288], R10 ;  /* 0x0002880a01007387 */ /* 0x000fe40000100a00 */
[----:B0-----:R-:W-:Y:S01]  /*8e700*/  IMAD.MOV.U32 R8, RZ, RZ, R22 ;  /* 0x000000ffff087224 */ /* 0x001fe200078e0016 */
[C---:B----4-:R-:W-:Y:S01]  /*8e710*/  HMMA.16816.F32 R24, R16.reuse, R22, R24 ;  /* 0x000000161018723c */ /* 0x050fe20000001818 */
[----:B------:R-:W3:Y:S01]  /*8e720*/  LDL.LU.64 R22, [R1+0x3b80] ;  /* 0x003b800001167983 */ /* 0x000ee20000300a00 */
[----:B------:R-:W3:Y:S11]  /*8e730*/  LDL.LU.64 R20, [R1+0x3b78] ;  /* 0x003b780001147983 */ /* 0x000ef60000300a00 */
[----:B------:R-:W-:Y:S10]  /*8e740*/  @!UPT UIADD3 URZ, URZ, URZ, URZ ;  /* 0x0000003f3f3ff290 */ /* 0x000ff4000fffe03f */
[----:B------:R3:W-:Y:S01]  /*8e750*/  STL.64 [R1+0x420], R24 ;  /* 0x0004201801007387 */ /* 0x0007e20000100a00 */
[----:B------:R-:W-:Y:S02]  /*8e760*/  IMAD.MOV.U32 R28, RZ, RZ, R26 ;  /* 0x000000ffff1c7224 */ /* 0x000fe400078e001a */
[----:B------:R-:W-:Y:S02]  /*8e770*/  IMAD.MOV.U32 R2, RZ, RZ, R27 ;  /* 0x000000ffff027224 */ /* 0x000fe400078e001b */
[----:B------:R-:W3:Y:S03]  /*8e780*/  LDL.LU.64 R26, [R1+0x3b70] ;  /* 0x003b7000011a7983 */ /* 0x000ee60000300a00 */
[----:B------:R-:W-:Y:S02]  /*8e790*/  STL [R1+0x2b74], R2 ;  /* 0x002b740201007387 */ /* 0x000fe40000100800 */
[----:B------:R-:W-:Y:S01]  /*8e7a0*/  STL [R1+0x2b70], R28 ;  /* 0x002b701c01007387 */ /* 0x000fe20000100800 */
[C---:B---3--:R-:W-:Y:S01]  /*8e7b0*/  HMMA.16816.F32 R24, R16.reuse, R26, R20 ;  /* 0x0000001a1018723c */ /* 0x048fe20000001814 */
[----:B------:R-:W3:Y:S11]  /*8e7c0*/  LDL.LU.64 R22, [R1+0x3b68] ;  /* 0x003b680001167983 */ /* 0x000ef60000300a00 */
[----:B------:R-:W-:Y:S11]  /*8e7d0*/  @!UPT UIADD3 URZ, URZ, URZ, URZ ;  /* 0x0000003f3f3ff290 */ /* 0x000ff6000fffe03f */
[----:B------:R-:W-:Y:S01]  /*8e7e0*/  STL.64 [R1+0x410], R24 ;  /* 0x0004101801007387 */ /* 0x000fe20000100a00 */
[----:B------:R0:W-:Y:S03]  /*8e7f0*/  STL.64 [R1+0x418], R26 ;  /* 0x0004181a01007387 */ /* 0x0001e60000100a00 */
[----:B0-----:R-:W4:Y:S01]  /*8e800*/  LDL.LU.64 R26, [R1+0x3b60] ;  /* 0x003b6000011a7983 */ /* 0x001f220000300a00 */
[----:B------:R-:W4:Y:S02]  /*8e810*/  LDL.LU.64 R24, [R1+0x3b58] ;  /* 0x003b580001187983 */ /* 0x000f240000300a00 */
[----:B---3--:R-:W-:Y:S01]  /*8e820*/  IMAD.MOV.U32 R5, RZ, RZ, R23 ;  /* 0x000000ffff057224 */ /* 0x008fe200078e0017 */
[C---:B----4-:R-:W-:Y:S11]  /*8e830*/  HMMA.16816.F32 R24, R16.reuse, R22, R24 ;  /* 0x000000161018723c */ /* 0x050ff60000001818 */
[----:B------:R-:W-:Y:S11]  /*8e840*/  @!UPT UIADD3 URZ, URZ, URZ, URZ ;  /* 0x0000003f3f3ff290 */ /* 0x000ff6000fffe03f */
[----:B------:R-:W-:Y:S01]  /*8e850*/  @!UPT UIADD3 URZ, URZ, URZ, URZ ;  /* 0x0000003f3f3ff290 */ /* 0x000fe2000fffe03f */
[----:B------:R0:W-:Y:S01]  /*8e860*/  STL.64 [R1+0x400], R24 ;  /* 0x0004001801007387 */ /* 0x0001e20000100a00 */
[----:B------:R1:W-:Y:S02]  /*8e870*/  STL.64 [R1+0x408], R26 ;  /* 0x0004081a01007387 */ /* 0x0003e40000100a00 */
[----:B0-----:R-:W-:Y:S01]  /*8e880*/  IMAD.MOV.U32 R24, RZ, RZ, R22 ;  /* 0x000000ffff187224 */ /* 0x001fe200078e0016 */
[----:B-1----:R-:W3:Y:S01]  /*8e890*/  LDL.LU.64 R26, [R1+0x3b50] ;  /* 0x003b5000011a7983 */ /* 0x002ee20000300a00 */
        /* <DEDUP_REMOVED lines=20> */
[----:B------:R0:W-:Y:S01]  /*8e9e0*/  STL [R1+0x3a40], R4 ;  /* 0x003a400401007387 */ /* 0x0001e20000100800 */
        /* <DEDUP_REMOVED lines=18> */
[----:B------:R-:W4:Y:S02]  /*8eb10*/  LDL.LU R12, [R1+0x3af0] ;  /* 0x003af000010c7983 */ /* 0x000f240000300800 */
[----:B------:R-:W-:Y:S02]  /*8eb20*/  IMAD.MOV.U32 R13, RZ, RZ, R23 ;  /* 0x000000ffff0d7224 */ /* 0x000fe400078e0017 */
[----:B------:R-:W-:Y:S02]  /*8eb30*/  IMAD.MOV.U32 R3, RZ, RZ, R22 ;  /* 0x000000ffff037224 */ /* 0x000fe400078e0016 */
[----:B------:R-:W3:Y:S01]  /*8eb40*/  LDL.LU.64 R22, [R1+0x3ae8] ;  /* 0x003ae80001167983 */ /* 0x000ee20000300a00 */
[----:B------:R-:W3:Y:S03]  /*8eb50*/  LDL.LU.64 R20, [R1+0x3ae0] ;  /* 0x003ae00001147983 */ /* 0x000ee60000300a00 */
[----:B--2---:R0:W-:Y:S01]  /*8eb60*/  STL.64 [R1+0x3aa8], R14 ;  /* 0x003aa80e01007387 */ /* 0x0041e20000100a00 */
[----:B----4-:R-:W-:Y:S03]  /*8eb70*/  STL.64 [R1+0x3aa0], R12 ;  /* 0x003aa00c01007387 */ /* 0x010fe60000100a00 */
[----:B0-----:R-:W2:Y:S04]  /*8eb80*/  LDL.LU.64 R14, [R1+0x8] ;  /* 0x00000800010e7983 */ /* 0x001ea80000300a00 */
[----:B--2---:R3:W-:Y:S02]  /*8eb90*/  STL.64 [R1+0x3ac0], R14 ;  /* 0x003ac00e01007387 */ /* 0x0047e40000100a00 */
[----:B---3--:R-:W-:Y:S02]  /*8eba0*/  HMMA.16816.F32 R12, R16, R26, R4 ;  /* 0x0000001a100c723c */ /* 0x008fe40000001804 */
[----:B------:R-:W2:Y:S11]  /*8ebb0*/  LDL.LU R4, [R1+0x210] ;  /* 0x0002100001047983 */ /* 0x000eb60000300800 */
[----:B------:R-:W-:Y:S10]  /*8ebc0*/  @!UPT UIADD3 URZ, URZ, URZ, URZ ;  /* 0x0000003f3f3ff290 */ /* 0x000ff4000fffe03f */
[----:B------:R-:W-:Y:S01]  /*8ebd0*/  STL.64 [R1+0x230], R12 ;  /* 0x0002300c01007387 */ /* 0x000fe20000100a00 */
[----:B------:R-:W-:Y:S02]  /*8ebe0*/  STL.64 [R1+0x238], R14 ;  /* 0x0002380e01007387 */ /* 0x000fe40000100a00 */
[----:B------:R-:W2:Y:S02]  /*8ebf0*/  LDL.LU R5, [R1+0x214] ;  /* 0x0002140001057983 */ /* 0x000ea40000300800 */
[----:B------:R-:W3:Y:S01]  /*8ec00*/  LDL.LU R6, [R1+0x218] ;  /* 0x0002180001067983 */ /* 0x000ee20000300800 */
[----:B------:R-:W3:Y:S01]  /*8ec10*/  LDL.LU R7, [R1+0x21c] ;  /* 0x00021c0001077983 */ /* 0x000ee20000300800 */
[----:B------:R-:W-:-:S03]  /*8ec20*/  IMAD.MOV.U32 R18, RZ, RZ, R8 ;  /* 0x000000ffff127224 */ /* 0x000fc600078e0008 */
[----:B---3--:R0:W-:Y:S01]  /*8ec30*/  STL.64 [R1+0x3ad8], R6 ;  /* 0x003ad80601007387 */ /* 0x0081e20000100a00 */
[----:B--2---:R-:W-:Y:S03]  /*8ec40*/  STL.64 [R1+0x3ad0], R4 ;  /* 0x003ad00401007387 */ /* 0x004fe60000100a00 */
[----:B0-----:R-:W2:Y:S01]  /*8ec50*/  LDL.LU.64 R6, [R1+0x28] ;  /* 0x0000280001067983 */ /* 0x001ea20000300a00 */
[----:B------:R-:W3:Y:S02]  /*8ec60*/  LDL.LU.64 R14, [R1+0x18] ;  /* 0x00001800010e7983 */ /* 0x000ee40000300a00 */
[----:B------:R-:W4:Y:S02]  /*8ec70*/  LDL.LU R8, [R1+0x1f0] ;  /* 0x0001f00001087983 */ /* 0x000f240000300800 */
[----:B------:R-:W4:Y:S01]  /*8ec80*/  LDL.LU R9, [R1+0x1f4] ;  /* 0x0001f40001097983 */ /* 0x000f220000300800 */
[----:B------:R-:W2:Y:S01]  /*8ec90*/  LDL.LU R10, [R1+0x1f8] ;  /* 0x0001f800010a7983 */ /* 0x000ea20000300800 */
[----:B------:R-:W2:Y:S02]  /*8eca0*/  LDL.LU R11, [R1+0x1fc] ;  /* 0x0001fc00010b7983 */ /* 0x000ea40000300800 */
[----:B------:R-:W-:Y:S01]  /*8ecb0*/  IMAD.MOV.U32 R19, RZ, RZ, R0 ;  /* 0x000000ffff137224 */ /* 0x000fe200078e0000 */
[----:B--2---:R-:W-:Y:S01]  /*8ecc0*/  STL.64 [R1+0x3ab8], R10 ;  /* 0x003ab80a01007387 */ /* 0x004fe20000100a00 */
[----:B----4-:R0:W-:Y:S03]  /*8ecd0*/  STL.64 [R1+0x3ab0], R8 ;  /* 0x003ab00801007387 */ /* 0x0101e60000100a00 */
[----:B0-----:R-:W2:Y:S01]  /*8ece0*/  LDL.LU R8, [R1+0x200] ;  /* 0x0002000001087983 */ /* 0x001ea20000300800 */
[----:B------:R-:W2:Y:S02]  /*8ecf0*/  LDL.LU R9, [R1+0x204] ;  /* 0x0002040001097983 */ /* 0x000ea40000300800 */
[----:B------:R-:W2:Y:S02]  /*8ed00*/  LDL.LU R10, [R1+0x208] ;  /* 0x00020800010a7983 */ /* 0x000ea40000300800 */
[----:B------:R-:W2:Y:S01]  /*8ed10*/  LDL.LU R11, [R1+0x20c] ;  /* 0x00020c00010b7983 */ /* 0x000ea20000300800 */
[----:B------:R0:W-:Y:S04]  /*8ed20*/  STL.64 [R1+0x3a48], R18 ;  /* 0x003a481201007387 */ /* 0x0001e80000100a00 */
[----:B0-----:R-:W4:Y:S04]  /*8ed30*/  LDL.LU.64 R18, [R1+0xc8] ;  /* 0x0000c80001127983 */ /* 0x001f280000300a00 */
[----:B----4-:R0:W-:Y:S04]  /*8ed40*/  STL.64 [R1+0x3a60], R18 ;  /* 0x003a601201007387 */ /* 0x0101e80000100a00 */
[----:B0-----:R-:W4:Y:S04]  /*8ed50*/  LDL.LU.64 R18, [R1+0x38] ;  /* 0x0000380001127983 */ /* 0x001f280000300a00 */
[----:B----4-:R0:W-:Y:S01]  /*8ed60*/  STL.64 [R1+0x3a78], R18 ;  /* 0x003a781201007387 */ /* 0x0101e20000100a00 */
[----:B------:R-:W4:Y:S02]  /*8ed70*/  LDL.LU R16, [R1+0x1d0] ;  /* 0x0001d00001107983 */ /* 0x000f240000300800 */
[----:B------:R-:W4:Y:S01]  /*8ed80*/  LDL.LU R17, [R1+0x1d4] ;  /* 0x0001d40001117983 */ /* 0x000f220000300800 */
[----:B0-----:R-:W2:Y:S01]  /*8ed90*/  LDL.LU R18, [R1+0x1d8] ;  /* 0x0001d80001127983 */ /* 0x001ea20000300800 */
[----:B------:R-:W2:Y:S03]  /*8eda0*/  LDL.LU R19, [R1+0x1dc] ;  /* 0x0001dc0001137983 */ /* 0x000ea60000300800 */
[----:B--2---:R-:W-:Y:S01]  /*8edb0*/  STL.64 [R1+0x3a88], R18 ;  /* 0x003a881201007387 */ /* 0x004fe20000100a00 */
[----:B----4-:R0:W-:Y:S03]  /*8edc0*/  STL.64 [R1+0x3a80], R16 ;  /* 0x003a801001007387 */ /* 0x0101e60000100a00 */
        /* <DEDUP_REMOVED lines=36> */
[----:B------:R-:W2:Y:S01]  /*8f010*/  LDL.LU.64 R12, [R1+0x3aa0] ;  /* 0x003aa000010c7983 */ /* 0x000ea20000300a00 */
[----:B------:R-:W-:Y:S01]  /*8f020*/  STL.64 [R1+0x3a58], R26 ;  /* 0x003a581a01007387 */ /* 0x000fe20000100a00 */
        /* <DEDUP_REMOVED lines=16> */
[----:B------:R-:W2:Y:S02]  /*8f130*/  LDL.LU.64 R8, [R1+0x3a90] ;  /* 0x003a900001087983 */ /* 0x000ea40000300a00 */
[----:B------:R-:W-:Y:S02]  /*8f140*/  STL.64 [R1+0x3940], R14 ;  /* 0x0039400e01007387 */ /* 0x000fe40000100a00 */
        /* <DEDUP_REMOVED lines=37> */
[----:B------:R-:W2:Y:S02]  /*8f3a0*/  LDL.LU.64 R18, [R1+0x3a48] ;  /* 0x003a480001127983 */ /* 0x000ea40000300a00 */
[----:B------:R-:W-:Y:S01]  /*8f3b0*/  STL [R1+0x38fc], R28 ;  /* 0x0038fc1c01007387 */ /* 0x000fe20000100800 */
[----:B------:R-:W-:Y:S01]  /*8f3c0*/  STL [R1+0x38f8], R29 ;  /* 0x0038f81d01007387 */ /* 0x000fe20000100800 */
[----:B------:R-:W3:Y:S01]  /*8f3d0*/  LDL.LU R16, [R1+0xd0] ;  /* 0x0000d00001107983 */ /* 0x000ee20000300800 */
[----:B--2---:R-:W-:Y:S11]  /*8f3e0*/  HMMA.16816.F32 R8, R20, R18, R8 ;  /* 0x000000121408723c */ /* 0x004ff60000001808 */
[----:B------:R-:W-:Y:S11]  /*8f3f0*/  @!UPT UIADD3 URZ, URZ, URZ, URZ ;  /* 0x0000003f3f3ff290 */ /* 0x000ff6000fffe03f */
[----:B------:R-:W-:Y:S01]  /*8f400*/  @!UPT UIADD3 URZ, URZ, URZ, URZ ;  /* 0x0000003f3f3ff290 */ /* 0x000fe2000fffe03f */
        /* <DEDUP_REMOVED lines=31> */
[----:B---3--:R-:W-:-:S02]  /*8f600*/  IMAD.MOV.U32 R14, RZ, RZ, R27 ;  /* 0x000000ffff0e7224 */ /* 0x008fc400078e001b */
[----:B------:R-:W-:Y:S02]  /*8f610*/  IMAD.MOV.U32 R15, RZ, RZ, R26 ;  /* 0x000000ffff0f7224 */ /* 0x000fe400078e001a */
[----:B------:R-:W-:Y:S02]  /*8f620*/  IMAD.MOV.U32 R26, RZ, RZ, R3 ;  /* 0x000000ffff1a7224 */ /* 0x000fe400078e0003 */
[----:B------:R-:W-:Y:S01]  /*8f630*/  IMAD.MOV.U32 R27, RZ, RZ, R13 ;  /* 0x000000ffff1b7224 */ /* 0x000fe200078e000d */
[----:B--2---:R-:W-:Y:S01]  /*8f640*/  STL.64 [R1+0x3980], R10 ;  /* 0x0039800a01007387 */ /* 0x004fe20000100a00 */
[----:B------:R-:W-:Y:S02]  /*8f650*/  STL.64 [R1+0x3978], R8 ;  /* 0x0039780801007387 */ /* 0x000fe40000100a00 */
[----:B------:R-:W2:Y:S02]  /*8f660*/  LDL.LU R3, [R1+0x3a34] ;  /* 0x003a340001037983 */ /* 0x000ea40000300800 */
[----:B------:R0:W-:Y:S02]  /*8f670*/  STL.64 [R1+0x39b8], R26 ;  /* 0x0039b81a01007387 */ /* 0x0001e40000100a00 */
[----:B0-----:R-:W3:Y:S04]  /*8f680*/  LDL.LU.64 R26, [R1+0x68] ;  /* 0x00006800011a7983 */ /* 0x001ee80000300a00 */
[----:B---3--:R4:W-:Y:S01]  /*8f690*/  STL.64 [R1+0x39d0], R26 ;  /* 0x0039d01a01007387 */ /* 0x0089e20000100a00 */
[----:B------:R0:W-:Y:S02]  /*8f6a0*/  STL.64 [R1+0x3998], R14 ;  /* 0x0039980e01007387 */ /* 0x0001e40000100a00 */
[----:B------:R-:W3:Y:S02]  /*8f6b0*/  LDL.LU R12, [R1+0x130] ;  /* 0x00013000010c7983 */ /* 0x000ee40000300800 */
[----:B------:R-:W3:Y:S02]  /*8f6c0*/  LDL.LU R13, [R1+0x134] ;  /* 0x00013400010d7983 */ /* 0x000ee40000300800 */
[----:B----4-:R-:W-:-:S02]  /*8f6d0*/  IMAD.MOV.U32 R26, RZ, RZ, R4 ;  /* 0x000000ffff1a7224 */ /* 0x010fc400078e0004 */
[----:B------:R-:W-:Y:S01]  /*8f6e0*/  IMAD.MOV.U32 R27, RZ, RZ, R25 ;  /* 0x000000ffff1b7224 */ /* 0x000fe200078e0019 */
[----:B0-----:R-:W4:Y:S01]  /*8f6f0*/  LDL.LU R14, [R1+0x138] ;  /* 0x00013800010e7983 */ /* 0x001f220000300800 */
[----:B------:R-:W4:Y:S02]  /*8f700*/  LDL.LU R15, [R1+0x13c] ;  /* 0x00013c00010f7983 */ /* 0x000f240000300800 */
[----:B------:R-:W2:Y:S01]  /*8f710*/  LDL.LU R4, [R1+0x3a30] ;  /* 0x003a300001047983 */ /* 0x000ea20000300800 */
[----:B------:R0:W-:Y:S04]  /*8f720*/  STL.64 [R1+0x39e8], R26 ;  /* 0x0039e81a01007387 */ /* 0x0001e80000100a00 */
[----:B0-----:R-:W2:Y:S04]  /*8f730*/  LDL.LU.64 R26, [R1+0x88] ;  /* 0x00008800011a7983 */ /* 0x001ea80000300a00 */
[----:B--2---:R-:W-:Y:S01]  /*8f740*/  STL.64 [R1+0x3a00], R26 ;  /* 0x003a001a01007387 */ /* 0x004fe20000100a00 */
[----:B----4-:R-:W-:Y:S02]  /*8f750*/  STL.64 [R1+0x39b0], R14 ;  /* 0x0039b00e01007387 */ /* 0x010fe40000100a00 */
[----:B---3--:R0:W-:Y:S02]  /*8f760*/  STL.64 [R1+0x39a8], R12 ;  /* 0x0039a80c01007387 */ /* 0x0081e40000100a00 */
[----:B0-----:R-:W2:Y:S01]  /*8f770*/  LDL.LU R12, [R1+0x140] ;  /* 0x00014000010c7983 */ /* 0x001ea20000300800 */
[----:B------:R-:W2:Y:S02]  /*8f780*/  LDL.LU R13, [R1+0x144] ;  /* 0x00014400010d7983 */ /* 0x000ea40000300800 */
[----:B------:R-:W3:Y:S02]  /*8f790*/  LDL.LU R14, [R1+0x148] ;  /* 0x00014800010e7983 */ /* 0x000ee40000300800 */
[----:B------:R-:W3:Y:S02]  /*8f7a0*/  LDL.LU R15, [R1+0x14c] ;  /* 0x00014c00010f7983 */ /* 0x000ee40000300800 */
[----:B------:R-:W-:-:S02]  /*8f7b0*/  IMAD.MOV.U32 R26, RZ, RZ, R24 ;  /* 0x000000ffff1a7224 */ /* 0x000fc400078e0018 */
[----:B------:R-:W-:-:S05]  /*8f7c0*/  IMAD.MOV.U32 R27, RZ, RZ, R5 ;  /* 0x000000ffff1b7224 */ /* 0x000fca00078e0005 */
[----:B------:R0:W-:Y:S04]  /*8f7d0*/  STL.64 [R1+0x3a18], R26 ;  /* 0x003a181a01007387 */ /* 0x0001e80000100a00 */
[----:B0-----:R-:W4:Y:S04]  /*8f7e0*/  LDL.LU.64 R26, [R1+0xa8] ;  /* 0x0000a800011a7983 */ /* 0x001f280000300a00 */
        /* <DEDUP_REMOVED lines=35> */
[----:B------:R0:W-:Y:S02]  /*8fa20*/  STL.64 [R1+0x3918], R16 ;  /* 0x0039181001007387 */ /* 0x0001e40000100a00 */
[----:B----4-:R-:W-:-:S02]  /*8fa30*/  IMAD.MOV.U32 R28, RZ, RZ, R26 ;  /* 0x000000ffff1c7224 */ /* 0x010fc400078e001a */
[----:B------:R-:W-:Y:S01]  /*8fa40*/  IMAD.MOV.U32 R29, RZ, RZ, R27 ;  /* 0x000000ffff1d7224 */ /* 0x000fe200078e001b */
[----:B0-----:R-:W4:Y:S01]  /*8fa50*/  LDL.LU R16, [R1+0xe0] ;  /* 0x0000e00001107983 */ /* 0x001f220000300800 */
[----:B------:R-:W4:Y:S02]  /*8fa60*/  LDL.LU R17, [R1+0xe4] ;  /* 0x0000e40001117983 */ /* 0x000f240000300800 */
[----:B------:R-:W4:Y:S02]  /*8fa70*/  LDL.LU R18, [R1+0xe8] ;  /* 0x0000e80001127983 */ /* 0x000f240000300800 */
[----:B------:R-:W4:Y:S01]  /*8fa80*/  LDL.LU R19, [R1+0xec] ;  /* 0x0000ec0001137983 */ /* 0x000f220000300800 */
[----:B------:R-:W3:Y:S01]  /*8fa90*/  LDL R5, [R1+0x2a34] ;  /* 0x002a340001057983 */ /* 0x000ee20000100800 */
        /* <DEDUP_REMOVED lines=53> */
[----:B--2---:R-:W-:Y:S02]  /*8fdf0*/  HMMA.16816.F32 R20, R20, R26, R12 ;  /* 0x0000001a1414723c */ /* 0x004fe4000000180c */
[----:B------:R-:W3:Y:S01]  /*8fe00*/  LDL.LU.64 R14, [R1+0x3998] ;  /* 0x00399800010e7983 */ /* 0x000ee20000300a00 */
[----:B------:R-:W-:Y:S02]  /*8fe10*/  IMAD.MOV.U32 R29, RZ, RZ, R26 ;  /* 0x000000ffff1d7224 */ /* 0x000fe400078e001a */
[----:B------:R-:W-:Y:S11]  /*8fe20*/  IMAD.MOV.U32 R28, RZ, RZ, R27 ;  /* 0x000000ffff1c7224 */ /* 0x000ff600078e001b */
[----:B------:R-:W-:Y:S07]  /*8fe30*/  @!UPT UIADD3 URZ, URZ, URZ, URZ ;  /* 0x0000003f3f3ff290 */ /* 0x000fee000fffe03f */
[----:B------:R-:W-:Y:S01]  /*8fe40*/  STL.64 [R1+0x1f0], R20 ;  /* 0x0001f01401007387 */ /* 0x000fe20000100a00 */
[----:B------:R-:W-:Y:S02]  /*8fe50*/  STL.64 [R1+0x1f8], R22 ;  /* 0x0001f81601007387 */ /* 0x000fe40000100a00 */
[----:B------:R-:W3:Y:S02]  /*8fe60*/  LDL.LU.64 R26, [R1+0x3990] ;  /* 0x00399000011a7983 */ /* 0x000ee40000300a00 */
[----:B------:R-:W3:Y:S02]  /*8fe70*/  LDL.LU.64 R24, [R1+0x3988] ;  /* 0x0039880001187983 */ /* 0x000ee40000300a00 */
[C---:B---3--:R-:W-:Y:S01]  /*8fe80*/  HMMA.16816.F32 R12, R24.reuse, R14, R8 ;  /* 0x0000000e180c723c */ /* 0x048fe20000001808 */
        /* <DEDUP_REMOVED lines=20> */
[----:B------:R-:W3:Y:S01]  /*8ffd0*/  LDL.LU R12, [R1+0x3938] ;  /* 0x00393800010c7983 */ /* 0x000ee20000300800 */
[C---:B--2---:R-:W-:Y:S11]  /*8ffe0*/  HMMA.16816.F32 R8, R24.reuse, R14, R8 ;  /* 0x0000000e1808723c */ /* 0x044ff60000001808 */
[----:B------:R-:W-:Y:S11]  /*8fff0*/  @!UPT UIADD3 URZ, URZ, URZ, URZ ;  /* 0x0000003f3f3ff290 */ /* 0x000ff6000fffe03f */
[----:B------:R-:W-:Y:S01]  /*90000*/  @!UPT UIADD3 URZ, URZ, URZ, URZ ;  /* 0x0000003f3f3ff290 */ /* 0x000fe2000fffe03f */
[----:B------:R-:W-:Y:S01]  /*90010*/  STL.64 [R1+0x1760], R8 ;  /* 0x0017600801007387 */ /* 0x000fe20000100a00 */
[----:B------:R0:W-:Y:S03]  /*90020*/  STL.64 [R1+0x1768], R10 ;  /* 0x0017680a01007387 */ /* 0x0001e60000100a00 */
[----:B0-----:R-:W4:Y:S01]  /*90030*/  LDL.LU.64 R10, [R1+0x3930] ;  /* 0x00393000010a7983 */ /* 0x001f220000300a00 */
[----:B------:R-:W2:Y:S02]  /*90040*/  LDL.LU.64 R8, [R1+0x3928] ;  /* 0x0039280001087983 */ /* 0x000ea40000300a00 */
[----:B--2---:R-:W-:Y:S02]  /*90050*/  IMAD.MOV.U32 R13, RZ, RZ, R9 ;  /* 0x000000ffff0d7224 */ /* 0x004fe400078e0009 */
[----:B------:R-:W-:Y:S02]  /*90060*/  IMAD.MOV.U32 R14, RZ, RZ, R8 ;  /* 0x000000ffff0e7224 */ /* 0x000fe400078e0008 */
[C---:B----4-:R-:W-:Y:S01]  /*90070*/  HMMA.16816.F32 R8, R24.reuse, R10, R16 ;  /* 0x0000000a1808723c */ /* 0x050fe20000001810 */
[----:B------:R-:W2:Y:S01]  /*90080*/  LDL.LU.64 R18, [R1+0x3920] ;  /* 0x0039200001127983 */ /* 0x000ea20000300a00 */
[----:B------:R-:W2:Y:S11]  /*90090*/  LDL.LU.64 R16, [R1+0x3918] ;  /* 0x0039180001107983 */ /* 0x000eb60000300a00 */
[----:B------:R-:W-:Y:S10]  /*900a0*/  @!UPT UIADD3 URZ, URZ, URZ, URZ ;  /* 0x0000003f3f3ff290 */ /* 0x000ff4000fffe03f */
[----:B------:R-:W-:Y:S01]  /*900b0*/  STL.64 [R1+0x1750], R8 ;  /* 0x0017500801007387 */ /* 0x000fe20000100a00 */
[----:B------:R2:W-:Y:S02]  /*900c0*/  STL.64 [R1+0x1758], R10 ;  /* 0x0017580a01007387 */ /* 0x0005e40000100a00 */
[----:B------:R-:W-:Y:S02]  /*900d0*/  IMAD.MOV.U32 R22, RZ, RZ, R2 ;  /* 0x000000ffff167224 */ /* 0x000fe400078e0002 */
[----:B------:R-:W-:Y:S01]  /*900e0*/  IMAD.MOV.U32 R23, RZ, RZ, R0 ;  /* 0x000000ffff177224 */ /* 0x000fe200078e0000 */
[----:B--2---:R-:W-:Y:S01]  /*900f0*/  HMMA.16816.F32 R8, R24, R6, R16 ;  /* 0x000000061808723c */ /* 0x004fe20000001810 */
[----:B------:R-:W0:Y:S04]  /*90100*/  LDSM.16.MT88.4 R16, [R3+0x18000] ;  /* 0x018000000310783b */ /* 0x000e280000004200 */
[----:B0-----:R-:W-:Y:S11]  /*90110*/  STL.64 [R1+0x3828], R18 ;  /* 0x0038281201007387 */ /* 0x001ff60000100a00 */
[----:B------:R-:W-:Y:S07]  /*90120*/  @!UPT UIADD3 URZ, URZ, URZ, URZ ;  /* 0x0000003f3f3ff290 */ /* 0x000fee000fffe03f */
[----:B------:R-:W-:Y:S02]  /*90130*/  STL.64 [R1+0x1740], R8 ;  /* 0x0017400801007387 */ /* 0x000fe40000100a00 */
[----:B------:R-:W-:Y:S02]  /*90140*/  STL.64 [R1+0x1748], R10 ;  /* 0x0017480a01007387 */ /* 0x000fe40000100a00 */
[----:B------:R-:W0:Y:S04]  /*90150*/  LDSM.16.M88.4 R8, [R5+0x20080] ;  /* 0x020080000508783b */ /* 0x000e280000000200 */
[----:B------:R1:W-:Y:S04]  /*90160*/  STL.64 [R1+0x3820], R16 ;  /* 0x0038201001007387 */ /* 0x0003e80000100a00 */
[----:B0-----:R-:W-:Y:S01]  /*90170*/  STL.64 [R1+0x1e0], R8 ;  /* 0x0001e00801007387 */ /* 0x001fe20000100a00 */
[----:B-1----:R-:W-:-:S02]  /*90180*/  IMAD.MOV.U32 R17, RZ, RZ, R8 ;  /* 0x000000ffff117224 */ /* 0x002fc400078e0008 */
[----:B------:R-:W-:Y:S02]  /*90190*/  STL.64 [R1+0x1e8], R10 ;  /* 0x0001e80a01007387 */ /* 0x000fe40000100a00 */
[----:B------:R-:W-:Y:S02]  /*901a0*/  IMAD.MOV.U32 R16, RZ, RZ, R9 ;  /* 0x000000ffff107224 */ /* 0x000fe400078e0009 */
[----:B------:R-:W0:Y:S04]  /*901b0*/  LDSM.16.M88.4 R8, [R5+0x22080] ;  /* 0x022080000508783b */ /* 0x000e280000000200 */
[----:B0-----:R-:W-:Y:S01]  /*901c0*/  STL.64 [R1+0x1d0], R8 ;  /* 0x0001d00801007387 */ /* 0x001fe20000100a00 */
[----:B------:R-:W-:Y:S02]  /*901d0*/  STL.64 [R1+0x1d8], R10 ;  /* 0x0001d80a01007387 */ /* 0x000fe40000100a00 */
[----:B------:R-:W0:Y:S02]  /*901e0*/  LDSM.16.M88.4 R8, [R5+0x24080] ;  /* 0x024080000508783b */ /* 0x000e240000000200 */
[----:B0-----:R-:W-:Y:S02]  /*901f0*/  STL.64 [R1+0x1c0], R8 ;  /* 0x0001c00801007387 */ /* 0x001fe40000100a00 */
[----:B------:R-:W-:Y:S02]  /*90200*/  STL.64 [R1+0x1c8], R10 ;  /* 0x0001c80a01007387 */ /* 0x000fe40000100a00 */
[----:B------:R-:W0:Y:S02]  /*90210*/  LDSM.16.M88.4 R8, [R5+0x26080] ;  /* 0x026080000508783b */ /* 0x000e240000000200 */
[----:B0-----:R-:W-:Y:S02]  /*90220*/  STL.64 [R1+0x1b0], R8 ;  /* 0x0001b00801007387 */ /* 0x001fe40000100a00 */
[----:B------:R-:W-:-:S02]  /*90230*/  IMAD.MOV.U32 R2, RZ, RZ, R8 ;  /* 0x000000ffff027224 */ /* 0x000fc400078e0008 */
[----:B------:R-:W-:Y:S02]  /*90240*/  STL.64 [R1+0x1b8], R10 ;  /* 0x0001b80a01007387 */ /* 0x000fe40000100a00 */
[----:B------:R-:W-:Y:S02]  /*90250*/  IMAD.MOV.U32 R0, RZ, RZ, R9 ;  /* 0x000000ffff007224 */ /* 0x000fe400078e0009 */
[----:B------:R-:W0:Y:S01]  /*90260*/  LDSM.16.M88.4 R8, [R5+0x28080] ;  /* 0x028080000508783b */ /* 0x000e220000000200 */
[----:B------:R-:W-:-:S03]  /*90270*/  IMAD.MOV.U32 R15, RZ, RZ, R4 ;  /* 0x000000ffff0f7224 */ /* 0x000fc600078e0004 */
[----:B0-----:R-:W-:Y:S01]  /*90280*/  STL.64 [R1+0x1a0], R8 ;  /* 0x0001a00801007387 */ /* 0x001fe20000100a00 */
[----:B------:R-:W-:Y:S02]  /*90290*/  STL.64 [R1+0x1a8], R10 ;  /* 0x0001a80a01007387 */ /* 0x000fe40000100a00 */
[----:B------:R-:W0:Y:S01]  /*902a0*/  LDSM.16.M88.4 R8, [R5+0x2a080] ;  /* 0x02a080000508783b */ /* 0x000e220000000200 */
[----:B---3--:R-:W-:Y:S01]  /*902b0*/  HMMA.16816.F32 R20, R24, R22, R12 ;  /* 0x000000161814723c */ /* 0x008fe2000000180c */
[----:B------:R-:W-:Y:S04]  /*902c0*/  LDSM.16.M88.4 R12, [R5+0x2e080] ;  /* 0x02e08000050c783b */ /* 0x000fe80000000200 */
[----:B0-----:R-:W-:Y:S01]  /*902d0*/  STL.64 [R1+0x190], R8 ;  /* 0x0001900801007387 */ /* 0x001fe20000100a00 */
[----:B------:R-:W-:Y:S02]  /*902e0*/  STL.64 [R1+0x198], R10 ;  /* 0x0001980a01007387 */ /* 0x000fe40000100a00 */
[----:B------:R-:W0:Y:S11]  /*902f0*/  LDSM.16.M88.4 R8, [R5+0x2c080] ;  /* 0x02c080000508783b */ /* 0x000e360000000200 */
[----:B------:R-:W-:Y:S04]  /*90300*/  @!UPT UIADD3 URZ, URZ, URZ, URZ ;  /* 0x0000003f3f3ff290 */ /* 0x000fe8000fffe03f */
[----:B------:R-:W-:Y:S01]  /*90310*/  STL.64 [R1+0x540], R20 ;  /* 0x0005401401007387 */ /* 0x000fe20000100a00 */
[----:B------:R-:W-:Y:S02]  /*90320*/  STL.64 [R1+0x548], R22 ;  /* 0x0005481601007387 */ /* 0x000fe40000100a00 */
[----:B------:R-:W1:Y:S02]  /*90330*/  LDSM.16.M88.4 R20, [R5+0x30080] ;  /* 0x030080000514783b */ /* 0x000e640000000200 */
[----:B0-----:R-:W-:Y:S02]  /*90340*/  STL.64 [R1+0x180], R8 ;  /* 0x0001800801007387 */ /* 0x001fe40000100a00 */
[----:B------:R-:W-:Y:S02]  /*90350*/  STL.64 [R1+0x188], R10 ;  /* 0x0001880a01007387 */ /* 0x000fe40000100a00 */
[----:B------:R-:W0:Y:S04]  /*90360*/  LDSM.16.M88.4 R8, [R5+0x32080] ;  /* 0x032080000508783b */ /* 0x000e280000000200 */
[----:B------:R-:W-:Y:S01]  /*90370*/  STL.64 [R1+0x170], R12 ;  /* 0x0001700c01007387 */ /* 0x000fe20000100a00 */
[----:B------:R-:W-:Y:S02]  /*90380*/  STL.64 [R1+0x178], R14 ;  /* 0x0001780e01007387 */ /* 0x000fe40000100a00 */
[----:B------:R-:W2:Y:S04]  /*90390*/  LDSM.16.M88.4 R12, [R5+0x34080] ;  /* 0x03408000050c783b */ /* 0x000ea80000000200 */
[----:B-1----:R-:W-:Y:S02]  /*903a0*/  STL.64 [R1+0x160], R20 ;  /* 0x0001601401007387 */ /* 0x002fe40000100a00 */
[----:B------:R-:W-:Y:S02]  /*903b0*/  STL.64 [R1+0x168], R22 ;  /* 0x0001681601007387 */ /* 0x000fe40000100a00 */
[----:B------:R-:W1:Y:S04]  /*903c0*/  LDSM.16.M88.4 R20, [R5+0x36080] ;  /* 0x036080000514783b */ /* 0x000e680000000200 */
[----:B0-----:R-:W-:Y:S01]  /*903d0*/  STL.64 [R1+0x150], R8 ;  /* 0x0001500801007387 */ /* 0x001fe20000100a00 */
[----:B------:R-:W-:Y:S02]  /*903e0*/  STL.64 [R1+0x158], R10 ;  /* 0x0001580a01007387 */ /* 0x000fe40000100a00 */
[----:B--2---:R-:W-:Y:S02]  /*903f0*/  STL.64 [R1+0x140], R12 ;  /* 0x0001400c01007387 */ /* 0x004fe40000100a00 */
[----:B------:R-:W-:Y:S02]  /*90400*/  STL.64 [R1+0x148], R14 ;  /* 0x0001480e01007387 */ /* 0x000fe40000100a00 */
[----:B------:R-:W0:Y:S04]  /*90410*/  LDSM.16.M88.4 R12, [R5+0x3a080] ;  /* 0x03a08000050c783b */ /* 0x000e280000000200 */
[----:B------:R-:W2:Y:S04]  /*90420*/  LDSM.16.M88.4 R8, [R5+0x38080] ;  /* 0x038080000508783b */ /* 0x000ea80000000200 */
[----:B-1----:R-:W-:Y:S01]  /*90430*/  STL.64 [R1+0x130], R20 ;  /* 0x0001301401007387 */ /* 0x002fe20000100a00 */
[----:B------:R-:W-:Y:S02]  /*90440*/  STL.64 [R1+0x138], R22 ;  /* 0x0001381601007387 */ /* 0x000fe40000100a00 */
[----:B------:R-:W-:-:S02]  /*90450*/  IMAD.MOV.U32 R18, RZ, RZ, R29 ;  /* 0x000000ffff127224 */ /* 0x000fc400078e001d */
[----:B------:R-:W-:Y:S01]  /*90460*/  IMAD.MOV.U32 R19, RZ, RZ, R28 ;  /* 0x000000ffff137224 */ /* 0x000fe200078e001c */
[----:B------:R-:W-:Y:S04]  /*90470*/  LDSM.16.MT88.4 R20, [R3+0x18080] ;  /* 0x018080000314783b */ /* 0x000fe80000004200 */
[----:B0-----:R-:W-:Y:S01]  /*90480*/  STL [R1+0x3764], R12 ;  /* 0x0037640c01007387 */ /* 0x001fe20000100800 */
[----:B--2---:R-:W-:Y:S02]  /*90490*/  STL.64 [R1+0x120], R8 ;  /* 0x0001200801007387 */ /* 0x004fe40000100a00 */
[----:B------:R-:W-:Y:S02]  /*904a0*/  STL.64 [R1+0x128], R10 ;  /* 0x0001280a01007387 */ /* 0x000fe40000100a00 */
[----:B------:R-:W0:Y:S04]  /*904b0*/  LDSM.16.M88.4 R8, [R5+0x3c080] ;  /* 0x03c080000508783b */ /* 0x000e280000000200 */
[----:B------:R-:W-:Y:S01]  /*904c0*/  STL [R1+0x3760], R13 ;  /* 0x0037600d01007387 */ /* 0x000fe20000100800 */
[----:B------:R-:W-:Y:S02]  /*904d0*/  STL [R1+0x352c], R14 ;  /* 0x00352c0e01007387 */ /* 0x000fe40000100800 */
[----:B------:R-:W-:Y:S01]  /*904e0*/  STL [R1+0x3528], R15 ;  /* 0x0035280f01007387 */ /* 0x000fe20000100800 */
[----:B------:R-:W1:Y:S04]  /*904f0*/  LDSM.16.M88.4 R4, [R5+0x3e080] ;  /* 0x03e080000504783b */ /* 0x000e680000000200 */
[----:B0-----:R-:W-:Y:S01]  /*90500*/  STL [R1+0x2b7c], R10 ;  /* 0x002b7c0a01007387 */ /* 0x001fe20000100800 */
[----:B------:R-:W-:Y:S02]  /*90510*/  STL [R1+0x2b78], R11 ;  /* 0x002b780b01007387 */ /* 0x000fe40000100800 */
        /* <DEDUP_REMOVED lines=9> */
[----:B------:R-:W-:Y:S01]  /*905b0*/  STL.64 [R1+0x3830], R8 ;  /* 0x0038300801007387 */ /* 0x000fe20000100a00 */
[----:B-1----:R-:W-:Y:S02]  /*905c0*/  STL [R1+0x32f4], R6 ;  /* 0x0032f40601007387 */ /* 0x002fe40000100800 */
[----:B------:R-:W-:Y:S02]  /*905d0*/  STL [R1+0x32f0], R7 ;  /* 0x0032f00701007387 */ /* 0x000fe40000100800 */
        /* <DEDUP_REMOVED lines=8> */
[----:B------:R-:W2:Y:S02]  /*90660*/  LDL.LU R28, [R1+0x3910] ;  /* 0x00391000011c7983 */ /* 0x000ea40000300800 */
[----:B------:R0:W-:Y:S02]  /*90670*/  STL.64 [R1+0x3838], R18 ;  /* 0x0038381201007387 */ /* 0x0001e40000100a00 */
[----:B0-----:R-:W2:Y:S01]  /*90680*/  LDL.LU R18, [R1+0x58] ;  /* 0x0000580001127983 */ /* 0x001ea20000300800 */
[----:B------:R-:W2:Y:S03]  /*90690*/  LDL.LU R19, [R1+0x5c] ;  /* 0x00005c0001137983 */ /* 0x000ea60000300800 */
[----:B--2---:R0:W-:Y:S01]  /*906a0*/  STL.64 [R1+0x3850], R18 ;  /* 0x0038501201007387 */ /* 0x0041e20000100a00 */
[----:B------:R-:W2:Y:S02]  /*906b0*/  LDL.LU R8, [R1+0x770] ;  /* 0x0007700001087983 */ /* 0x000ea40000300800 */
[----:B------:R-:W2:Y:S02]  /*906c0*/  LDL.LU R9, [R1+0x774] ;  /* 0x0007740001097983 */ /* 0x000ea40000300800 */
[----:B------:R-:W2:Y:S01]  /*906d0*/  LDL.LU R10, [R1+0x778] ;  /* 0x00077800010a7983 */ /* 0x000ea20000300800 */
[----:B------:R-:W2:Y:S01]  /*906e0*/  LDL.LU R11, [R1+0x77c] ;  /* 0x00077c00010b7983 */ /* 0x000ea20000300800 */
[----:B0-----:R-:W-:-:S02]  /*906f0*/  IMAD.MOV.U32 R18, RZ, RZ, R28 ;  /* 0x000000ffff127224 */ /* 0x001fc400078e001c */
[----:B----4-:R-:W-:Y:S01]  /*90700*/  IMAD.MOV.U32 R19, RZ, RZ, R29 ;  /* 0x000000ffff137224 */ /* 0x010fe200078e001d */
        /* <DEDUP_REMOVED lines=10> */
[----:B------:R-:W2:Y:S03]  /*907b0*/  LDL.LU R19, [R1+0x7c] ;  /* 0x00007c0001137983 */ /* 0x000ea60000300800 */
[----:B--2---:R-:W-:Y:S01]  /*907c0*/  STL.64 [R1+0x3880], R18 ;  /* 0x0038801201007387 */ /* 0x004fe20000100a00 */
[----:B------:R-:W-:Y:S02]  /*907d0*/  STL.64 [R1+0x3860], R10 ;  /* 0x0038600a01007387 */ /* 0x000fe40000100a00 */
[----:B------:R0:W-:Y:S02]  /*907e0*/  STL.64 [R1+0x3858], R8 ;  /* 0x0038580801007387 */ /* 0x0001e40000100a00 */
[----:B0-----:R-:W2:Y:S01]  /*907f0*/  LDL.LU R8, [R1+0x9d0] ;  /* 0x0009d00001087983 */ /* 0x001ea20000300800 */
[----:B------:R-:W2:Y:S02]  /*90800*/  LDL.LU R9, [R1+0x9d4] ;  /* 0x0009d40001097983 */ /* 0x000ea40000300800 */
[----:B------:R-:W2:Y:S02]  /*90810*/  LDL.LU R10, [R1+0x9d8] ;  /* 0x0009d800010a7983 */ /* 0x000ea40000300800 */
[----:B------:R-:W2:Y:S02]  /*90820*/  LDL.LU R11, [R1+0x9dc] ;  /* 0x0009dc00010b7983 */ /* 0x000ea40000300800 */
[----:B---3--:R-:W-:-:S02]  /*90830*/  IMAD.MOV.U32 R18, RZ, RZ, R29 ;  /* 0x000000ffff127224 */ /* 0x008fc400078e001d */
[----:B----4-:R-:W-:Y:S01]  /*90840*/  IMAD.MOV.U32 R19, RZ, RZ, R28 ;  /* 0x000000ffff137224 */ /* 0x010fe200078e001c */
        /* <DEDUP_REMOVED lines=11> */
[----:B--2---:R4:W-:Y:S01]  /*90900*/  STL.64 [R1+0x38b0], R18 ;  /* 0x0038b01201007387 */ /* 0x0049e20000100a00 */
[----:B------:R-:W-:Y:S02]  /*90910*/  STL.64 [R1+0x3890], R10 ;  /* 0x0038900a01007387 */ /* 0x000fe40000100a00 */
[----:B------:R0:W-:Y:S02]  /*90920*/  STL.64 [R1+0x3888], R8 ;  /* 0x0038880801007387 */ /* 0x0001e40000100a00 */
[----:B----4-:R-:W-:-:S02]  /*90930*/  IMAD.MOV.U32 R18, RZ, RZ, R28 ;  /* 0x000000ffff127224 */ /* 0x010fc400078e001c */
[----:B---3--:R-:W-:Y:S01]  /*90940*/  IMAD.MOV.U32 R19, RZ, RZ, R29 ;  /* 0x000000ffff137224 */ /* 0x008fe200078e001d */
        /* <DEDUP_REMOVED lines=9> */
[----:B--2---:R-:W-:Y:S01]  /*909e0*/  STL.64 [R1+0x38e0], R18 ;  /* 0x0038e01201007387 */ /* 0x004fe20000100a00 */
        /* <DEDUP_REMOVED lines=28> */
[----:B------:R-:W-:-:S02]  /*90bb0*/  IMAD.MOV.U32 R18, RZ, RZ, R29 ;  /* 0x000000ffff127224 */ /* 0x000fc400078e001d */
[----:B----4-:R-:W-:Y:S01]  /*90bc0*/  IMAD.MOV.U32 R19, RZ, RZ, R28 ;  /* 0x000000ffff137224 */ /* 0x010fe200078e001c */
[----:B--2---:R-:W-:Y:S01]  /*90bd0*/  STL.64 [R1+0x37f8], R14 ;  /* 0x0037f80e01007387 */ /* 0x004fe20000100a00 */
[----:B---3--:R0:W-:Y:S03]  /*90be0*/  STL.64 [R1+0x37f0], R12 ;  /* 0x0037f00c01007387 */ /* 0x0081e60000100a00 */
[----:B0-----:R-:W2:Y:S02]  /*90bf0*/  LDL.64 R12, [R1+0x1d0] ;  /* 0x0001d000010c7983 */ /* 0x001ea40000100a00 */
[C---:B------:R-:W-:Y:S02]  /*90c00*/  HMMA.16816.F32 R16, R24.reuse, R18, R8 ;  /* 0x000000121810723c */ /* 0x040fe40000001808 */
[----:B--2---:R0:W-:Y:S04]  /*90c10*/  STL.64 [R1+0x3818], R12 ;  /* 0x0038180c01007387 */ /* 0x0041e80000100a00 */
[----:B0-----:R-:W2:Y:S01]  /*90c20*/  LDL.LU R12, [R1+0x760] ;  /* 0x00076000010c7983 */ /* 0x001ea20000300800 */
[----:B------:R-:W2:Y:S02]  /*90c30*/  LDL.LU R13, [R1+0x764] ;  /* 0x00076400010d7983 */ /* 0x000ea40000300800 */
[----:B------:R-:W2:Y:S02]  /*90c40*/  LDL.LU R14, [R1+0x768] ;  /* 0x00076800010e7983 */ /* 0x000ea40000300800 */
[----:B------:R-:W2:Y:S01]  /*90c50*/  LDL.LU R15, [R1+0x76c] ;  /* 0x00076c00010f7983 */ /* 0x000ea20000300800 */
[----:B------:R-:W-:Y:S01]  /*90c60*/  STL.64 [R1+0x37e8], R6 ;  /* 0x0037e80601007387 */ /* 0x000fe20000100a00 */
[----:B------:R0:W-:Y:S03]  /*90c70*/  STL.64 [R1+0x37e0], R4 ;  /* 0x0037e00401007387 */ /* 0x0001e60000100a00 */
[----:B0-----:R-:W3:Y:S01]  /*90c80*/  LDL.64 R4, [R1+0x1c0] ;  /* 0x0001c00001047983 */ /* 0x001ee20000100a00 */
[----:B------:R-:W-:Y:S02]  /*90c90*/  STL.64 [R1+0x3740], R22 ;  /* 0x0037401601007387 */ /* 0x000fe40000100a00 */
[----:B------:R0:W-:Y:S02]  /*90ca0*/  STL.64 [R1+0x3738], R20 ;  /* 0x0037381401007387 */ /* 0x0001e40000100a00 */
[----:B0-----:R-:W4:Y:S01]  /*90cb0*/  LDL.LU R20, [R1+0x710] ;  /* 0x0007100001147983 */ /* 0x001f220000300800 */
[----:B------:R-:W4:Y:S02]  /*90cc0*/  LDL.LU R21, [R1+0x714] ;  /* 0x0007140001157983 */ /* 0x000f240000300800 */
[----:B------:R-:W4:Y:S02]  /*90cd0*/  LDL.LU R22, [R1+0x718] ;  /* 0x0007180001167983 */ /* 0x000f240000300800 */
[----:B------:R-:W4:Y:S01]  /*90ce0*/  LDL.LU R23, [R1+0x71c] ;  /* 0x00071c0001177983 */ /* 0x000f220000300800 */
[----:B------:R-:W2:Y:S01]  /*90cf0*/  LDL.LU.64 R10, [R1+0x38f0] ;  /* 0x0038f000010a7983 */ /* 0x000ea20000300a00 */
[----:B------:R-:W2:Y:S02]  /*90d00*/  LDL.LU.64 R8, [R1+0x38e8] ;  /* 0x0038e80001087983 */ /* 0x000ea40000300a00 */
        /* <DEDUP_REMOVED lines=58> */
[----:B------:R-:W-:Y:S03]  /*910b0*/  STL.64 [R1+0x1558], R26 ;  /* 0x0015581a01007387 */ /* 0x000fe60000100a00 */
[----:B0-----:R-:W3:Y:S01]  /*910c0*/  LDL.64 R24, [R1+0x1a0] ;  /* 0x0001a00001187983 */ /* 0x001ee20000100a00 */
        /* <DEDUP_REMOVED lines=17> */
[----:B------:R-:W-:Y:S01]  /*911e0*/  STL.64 [R1+0x3770], R10 ;  /* 0x0037700a01007387 */ /* 0x000fe20000100a00 */
[----:B---3--:R-:W-:Y:S01]  /*911f0*/  HMMA.16816.F32 R12, R16, R4, R12 ;  /* 0x00000004100c723c */ /* 0x008fe2000000180c */
[----:B--2---:R0:W-:Y:S04]  /*91200*/  STL.64 [R1+0x3768], R8 ;  /* 0x0037680801007387 */ /* 0x0041e80000100a00 */
[----:B0-----:R-:W2:Y:S01]  /*91210*/  LDL.LU R8, [R1+0x720] ;  /* 0x0007200001087983 */ /* 0x001ea20000300800 */
[----:B------:R-:W2:Y:S02]  /*91220*/  LDL.LU R9, [R1+0x724] ;  /* 0x0007240001097983 */ /* 0x000ea40000300800 */
[----:B------:R-:W2:Y:S02]  /*91230*/  LDL.LU R10, [R1+0x728] ;  /* 0x00072800010a7983 */ /* 0x000ea40000300800 */
[----:B------:R-:W2:Y:S11]  /*91240*/  LDL.LU R11, [R1+0x72c] ;  /* 0x00072c00010b7983 */ /* 0x000eb60000300800 */
[----:B------:R-:W-:Y:S02]  /*91250*/  @!UPT UIADD3 URZ, URZ, URZ, URZ ;  /* 0x0000003f3f3ff290 */ /* 0x000fe4000fffe03f */
[----:B------:R0:W-:Y:S01]  /*91260*/  STL.64 [R1+0x1520], R12 ;  /* 0x0015200c01007387 */ /* 0x0001e20000100a00 */
[----:B------:R-:W-:Y:S02]  /*91270*/  STL.64 [R1+0x1528], R14 ;  /* 0x0015280e01007387 */ /* 0x000fe40000100a00 */
[----:B------:R-:W3:Y:S02]  /*91280*/  LDL.LU.64 R6, [R1+0x37e8] ;  /* 0x0037e80001067983 */ /* 0x000ee40000300a00 */
[----:B0-----:R-:W-:Y:S02]  /*91290*/  IMAD.MOV.U32 R12, RZ, RZ, R4 ;  /* 0x000000ffff0c7224 */ /* 0x001fe400078e0004 */
[----:B------:R-:W-:Y:S02]  /*912a0*/  IMAD.MOV.U32 R13, RZ, RZ, R5 ;  /* 0x000000ffff0d7224 */ /* 0x000fe400078e0005 */
[----:B------:R-:W3:Y:S03]  /*912b0*/  LDL.LU.64 R4, [R1+0x37e0] ;  /* 0x0037e00001047983 */ /* 0x000ee60000300a00 */
[----:B------:R0:W-:Y:S02]  /*912c0*/  STL.64 [R1+0x37a0], R12 ;  /* 0x0037a00c01007387 */ /* 0x0001e40000100a00 */
[----:B0-----:R-:W-:-:S02]  /*912d0*/  IMAD.MOV.U32 R12, RZ, RZ, R2 ;  /* 0x000000ffff0c7224 */ /* 0x001fc400078e0002 */
[----:B------:R-:W-:-:S07]  /*912e0*/  IMAD.MOV.U32 R13, RZ, RZ, R0 ;  /* 0x000000ffff0d7224 */ /* 0x000fce00078e0000 */
[C---:B---3--:R-:W-:Y:S01]  /*912f0*/  HMMA.16816.F32 R12, R16.reuse, R12, R4 ;  /* 0x0000000c100c723c */ /* 0x048fe20000001804 */
[----:B------:R-:W4:Y:S07]  /*91300*/  LDL.LU.64 R4, [R1+0x37d8] ;  /* 0x0037d80001047983 */ /* 0x000f2e0000300a00 */
[C---:B--2---:R-:W-:Y:S11]  /*91310*/  HMMA.16816.F32 R8, R16.reuse, R24, R8 ;  /* 0x000000181008723c */ /* 0x044ff60000001808 */
[----:B------:R-:W-:Y:S04]  /*91320*/  @!UPT UIADD3 URZ, URZ, URZ, URZ ;  /* 0x0000003f3f3ff290 */ /* 0x000fe8000fffe03f */
[----:B------:R-:W-:Y:S01]  /*91330*/  STL.64 [R1+0x1510], R12 ;  /* 0x0015100c01007387 */ /* 0x000fe20000100a00 */
[----:B------:R-:W-:Y:S07]  /*91340*/  STL.64 [R1+0x1518], R14 ;  /* 0x0015180e01007387 */ /* 0x000fee0000100a00 */
[----:B------:R-:W-:Y:S02]  /*91350*/  STL.64 [R1+0x1500], R8 ;  /* 0x0015000801007387 */ /* 0x000fe40000100a00 */
[----:B------:R4:W-:Y:S02]  /*91360*/  STL.64 [R1+0x1508], R10 ;  /* 0x0015080a01007387 */ /* 0x0009e40000100a00 */
[----:B----4-:R-:W-:Y:S01]  /*91370*/  HMMA.16816.F32 R8, R16, R4, R20 ;  /* 0x000000041008723c */ /* 0x010fe20000001814 */
[----:B------:R-:W-:-:S02]  /*91380*/  IMAD.MOV.U32 R2, RZ, RZ, R4 ;  /* 0x000000ffff027224 */ /* 0x000fc400078e0004 */
        /* <DEDUP_REMOVED lines=10> */
[----:B0-----:R-:W2:Y:S04]  /*91430*/  LDL R4, [R1+0x140] ;  /* 0x0001400001047983 */ /* 0x001ea80000100800 */
[----:B------:R-:W2:Y:S04]  /*91440*/  LDL R5, [R1+0x144] ;  /* 0x0001440001057983 */ /* 0x000ea80000100800 */
[----:B--2---:R-:W-:Y:S01]  /*91450*/  STL.64 [R1+0x3798], R4 ;  /* 0x0037980401007387 */ /* 0x004fe20000100a00 */
[----:B------:R-:W2:Y:S02]  /*91460*/  LDL.LU R8, [R1+0x960] ;  /* 0x0009600001087983 */ /* 0x000ea40000300800 */
[----:B------:R-:W2:Y:S02]  /*91470*/  LDL.LU R9, [R1+0x964] ;  /* 0x0009640001097983 */ /* 0x000ea40000300800 */
[----:B------:R-:W3:Y:S01]  /*91480*/  LDL.LU R10, [R1+0x968] ;  /* 0x00096800010a7983 */ /* 0x000ee20000300800 */
[----:B------:R-:W3:Y:S01]  /*91490*/  LDL.LU R11, [R1+0x96c] ;  /* 0x00096c00010b7983 */ /* 0x000ee20000300800 */
        /* <DEDUP_REMOVED lines=11> */
[----:B--2---:R0:W-:Y:S03]  /*91550*/  STL.64 [R1+0x37b8], R12 ;  /* 0x0037b80c01007387 */ /* 0x0041e60000100a00 */
[----:B0-----:R-:W2:Y:S01]  /*91560*/  LDL.64 R12, [R1+0x170] ;  /* 0x00017000010c7983 */ /* 0x001ea20000100a00 */
[----:B------:R-:W-:-:S02]  /*91570*/  IMAD.MOV.U32 R29, RZ, RZ, R24 ;  /* 0x000000ffff1d7224 */ /* 0x000fc400078e0018 */
[----:B------:R-:W-:Y:S02]  /*91580*/  IMAD.MOV.U32 R28, RZ, RZ, R25 ;  /* 0x000000ffff1c7224 */ /* 0x000fe400078e0019 */
[----:B------:R-:W0:Y:S04]  /*91590*/  LDSM.16.MT88.4 R24, [R3+0x18100] ;  /* 0x018100000318783b */ /* 0x000e280000004200 */
[----:B--2---:R1:W-:Y:S04]  /*915a0*/  STL.64 [R1+0x37d0], R12 ;  /* 0x0037d00c01007387 */ /* 0x0043e80000100a00 */
[----:B-1----:R-:W2:Y:S01]  /*915b0*/  LDL.LU R12, [R1+0x9b0] ;  /* 0x0009b000010c7983 */ /* 0x002ea20000300800 */
[----:B------:R-:W2:Y:S02]  /*915c0*/  LDL.LU R13, [R1+0x9b4] ;  /* 0x0009b400010d7983 */ /* 0x000ea40000300800 */
[----:B------:R-:W2:Y:S02]  /*915d0*/  LDL.LU R14, [R1+0x9b8] ;  /* 0x0009b800010e7983 */ /* 0x000ea40000300800 */
[----:B------:R-:W2:Y:S01]  /*915e0*/  LDL.LU R15, [R1+0x9bc] ;  /* 0x0009bc00010f7983 */ /* 0x000ea20000300800 */
[----:B------:R-:W4:Y:S04]  /*915f0*/  LDL.64 R4, [R1+0x150] ;  /* 0x0001500001047983 */ /* 0x000f280000100a00 */
[----:B----4-:R1:W-:Y:S04]  /*91600*/  STL.64 [R1+0x37c8], R4 ;  /* 0x0037c80401007387 */ /* 0x0103e80000100a00 */
[----:B-1----:R-:W4:Y:S01]  /*91610*/  LDL.LU R4, [R1+0x9a0] ;  /* 0x0009a00001047983 */ /* 0x002f220000300800 */
[----:B------:R-:W4:Y:S02]  /*91620*/  LDL.LU R5, [R1+0x9a4] ;  /* 0x0009a40001057983 */ /* 0x000f240000300800 */
[----:B------:R-:W4:Y:S02]  /*91630*/  LDL.LU R6, [R1+0x9a8] ;  /* 0x0009a80001067983 */ /* 0x000f240000300800 */
[----:B------:R-:W4:Y:S01]  /*91640*/  LDL.LU R7, [R1+0x9ac] ;  /* 0x0009ac0001077983 */ /* 0x000f220000300800 */
[----:B---3--:R-:W-:Y:S01]  /*91650*/  STL.64 [R1+0x3790], R10 ;  /* 0x0037900a01007387 */ /* 0x008fe20000100a00 */
[----:B------:R1:W-:Y:S03]  /*91660*/  STL.64 [R1+0x3788], R8 ;  /* 0x0037880801007387 */ /* 0x0003e60000100a00 */
[----:B-1----:R-:W3:Y:S01]  /*91670*/  LDL.LU R8, [R1+0x970] ;  /* 0x0009700001087983 */ /* 0x002ee20000300800 */
[----:B------:R-:W3:Y:S02]  /*91680*/  LDL.LU R9, [R1+0x974] ;  /* 0x0009740001097983 */ /* 0x000ee40000300800 */
[----:B------:R-:W3:Y:S02]  /*91690*/  LDL.LU R10, [R1+0x978] ;  /* 0x00097800010a7983 */ /* 0x000ee40000300800 */
[----:B------:R-:W3:Y:S01]  /*916a0*/  LDL.LU R11, [R1+0x97c] ;  /* 0x00097c00010b7983 */ /* 0x000ee20000300800 */
[----:B------:R-:W2:Y:S01]  /*916b0*/  LDL.LU R20, [R1+0x940] ;  /* 0x0009400001147983 */ /* 0x000ea20000300800 */
[----:B------:R-:W2:Y:S02]  /*916c0*/  LDL.LU R21, [R1+0x944] ;  /* 0x0009440001157983 */ /* 0x000ea40000300800 */
[----:B------:R-:W2:Y:S02]  /*916d0*/  LDL.LU R22, [R1+0x948] ;  /* 0x0009480001167983 */ /* 0x000ea40000300800 */
[----:B------:R-:W2:Y:S01]  /*916e0*/  LDL.LU R23, [R1+0x94c] ;  /* 0x00094c0001177983 */ /* 0x000ea20000300800 */
[----:B0-----:R-:W-:Y:S01]  /*916f0*/  STL.64 [R1+0x3618], R26 ;  /* 0x0036181a01007387 */ /* 0x001fe20000100a00 */
[----:B------:R0:W-:Y:S03]  /*91700*/  STL.64 [R1+0x3610], R24 ;  /* 0x0036101801007387 */ /* 0x0001e60000100a00 */
[----:B0-----:R-:W2:Y:S04]  /*91710*/  LDL R24, [R1+0x180] ;  /* 0x0001800001187983 */ /* 0x001ea80000100800 */
[----:B------:R-:W2:Y:S02]  /*91720*/  LDL R25, [R1+0x184] ;  /* 0x0001840001197983 */ /* 0x000ea40000100800 */
[C---:B--2---:R-:W-:Y:S11]  /*91730*/  HMMA.16816.F32 R12, R16.reuse, R24, R12 ;  /* 0x00000018100c723c */ /* 0x044ff6000000180c */
[----:B------:R-:W-:Y:S11]  /*91740*/  @!UPT UIADD3 URZ, URZ, URZ, URZ ;  /* 0x0000003f3f3ff290 */ /* 0x000ff6000fffe03f */
[----:B------:R-:W-:Y:S01]  /*91750*/  @!UPT UIADD3 URZ, URZ, URZ, URZ ;  /* 0x0000003f3f3ff290 */ /* 0x000fe2000fffe03f */
[----:B------:R0:W-:Y:S01]  /*91760*/  STL.64 [R1+0x14e0], R12 ;  /* 0x0014e00c01007387 */ /* 0x0001e20000100a00 */
[----:B------:R-:W-:Y:S03]  /*91770*/  STL.64 [R1+0x14e8], R14 ;  /* 0x0014e80e01007387 */ /* 0x000fe60000100a00 */
[----:B0-----:R-:W4:Y:S02]  /*91780*/  LDL.LU.64 R12, [R1+0x37d0] ;  /* 0x0037d000010c7983 */ /* 0x001f240000300a00 */
[----:B----4-:R-:W-:Y:S01]  /*91790*/  HMMA.16816.F32 R4, R16, R12, R4 ;  /* 0x0000000c1004723c */ /* 0x010fe20000001804 */
[----:B------:R-:W-:Y:S02]  /*917a0*/  IMAD.MOV.U32 R27, RZ, RZ, R12 ;  /* 0x000000ffff1b7224 */ /* 0x000fe400078e000c */
[----:B------:R-:W-:Y:S11]  /*917b0*/  IMAD.MOV.U32 R26, RZ, RZ, R13 ;  /* 0x000000ffff1a7224 */ /* 0x000ff600078e000d */
[----:B------:R-:W-:Y:S09]  /*917c0*/  @!UPT UIADD3 URZ, URZ, URZ, URZ ;  /* 0x0000003f3f3ff290 */ /* 0x000ff2000fffe03f */
[----:B------:R0:W-:Y:S01]  /*917d0*/  STL.64 [R1+0x14d0], R4 ;  /* 0x0014d00401007387 */ /* 0x0001e20000100a00 */
[----:B------:R-:W-:Y:S03]  /*917e0*/  STL.64 [R1+0x14d8], R6 ;  /* 0x0014d80601007387 */ /* 0x000fe60000100a00 */
[----:B0-----:R-:W2:Y:S01]  /*917f0*/  LDL.LU.64 R4, [R1+0x37c8] ;  /* 0x0037c80001047983 */ /* 0x001ea20000300a00 */
[----:B------:R-:W4:Y:S02]  /*91800*/  LDL.LU.64 R14, [R1+0x37c0] ;  /* 0x0037c000010e7983 */ /* 0x000f240000300a00 */
[----:B------:R-:W4:Y:S02]  /*91810*/  LDL.LU.64 R12, [R1+0x37b8] ;  /* 0x0037b800010c7983 */ /* 0x000f240000300a00 */
[----:B------:R-:W-:Y:S01]  /*91820*/  STL.64 [R1+0x36c8], R26 ;  /* 0x0036c81a01007387 */ /* 0x000fe20000100a00 */
[----:B------:R0:W-:Y:S02]  /*91830*/  STL.64 [R1+0x36c0], R24 ;  /* 0x0036c01801007387 */ /* 0x0001e40000100a00 */
[----:B0-----:R-:W-:-:S02]  /*91840*/  IMAD.MOV.U32 R24, RZ, RZ, R29 ;  /* 0x000000ffff187224 */ /* 0x001fc400078e001d */
[----:B------:R-:W-:-:S05]  /*91850*/  IMAD.MOV.U32 R25, RZ, RZ, R28 ;  /* 0x000000ffff197224 */ /* 0x000fca00078e001c */
[----:B------:R0:W-:Y:S04]  /*91860*/  STL.64 [R1+0x36d8], R24 ;  /* 0x0036d81801007387 */ /* 0x0001e80000100a00 */
[----:B0-----:R-:W4:Y:S02]  /*91870*/  LDL.64 R24, [R1+0x160] ;  /* 0x0001600001187983 */ /* 0x001f240000100a00 */
[C---:B----4-:R-:W-:Y:S11]  /*91880*/  HMMA.16816.F32 R12, R16.reuse, R24, R12 ;  /* 0x00000018100c723c */ /* 0x050ff6000000180c */
        /* <DEDUP_REMOVED lines=8> */
[----:B------:R-:W4:Y:S04]  /*91910*/  LDL R24, [R1+0x1b0] ;  /* 0x0001b00001187983 */ /* 0x000f280000100800 */
[----:B------:R-:W4:Y:S01]  /*91920*/  LDL R25, [R1+0x1b4] ;  /* 0x0001b40001197983 */ /* 0x000f220000100800 */
[C---:B--2---:R-:W-:Y:S03]  /*91930*/  HMMA.16816.F32 R12, R16.reuse, R4, R12 ;  /* 0x00000004100c723c */ /* 0x044fe6000000180c */
[----:B----4-:R0:W-:Y:S04]  /*91940*/  STL.64 [R1+0x36f0], R24 ;  /* 0x0036f01801007387 */ /* 0x0101e80000100a00 */
[----:B0-----:R-:W2:Y:S04]  /*91950*/  LDL R24, [R1+0x130] ;  /* 0x0001300001187983 */ /* 0x001ea80000100800 */
[----:B------:R-:W2:Y:S11]  /*91960*/  LDL R25, [R1+0x134] ;  /* 0x0001340001197983 */ /* 0x000eb60000100800 */
[----:B------:R-:W-:Y:S01]  /*91970*/  @!UPT UIADD3 URZ, URZ, URZ, URZ ;  /* 0x0000003f3f3ff290 */ /* 0x000fe2000fffe03f */
[----:B------:R0:W-:Y:S01]  /*91980*/  STL.64 [R1+0x14b0], R12 ;  /* 0x0014b00c01007387 */ /* 0x0001e20000100a00 */
[----:B------:R1:W-:Y:S03]  /*91990*/  STL.64 [R1+0x14b8], R14 ;  /* 0x0014b80e01007387 */ /* 0x0003e60000100a00 */
[----:B0-----:R-:W4:Y:S01]  /*919a0*/  LDL.LU.64 R12, [R1+0x37a0] ;  /* 0x0037a000010c7983 */ /* 0x001f220000300a00 */
[----:B-1----:R-:W-:Y:S02]  /*919b0*/  IMAD.MOV.U32 R15, RZ, RZ, R4 ;  /* 0x000000ffff0f7224 */ /* 0x002fe400078e0004 */
[----:B------:R-:W-:Y:S02]  /*919c0*/  IMAD.MOV.U32 R14, RZ, RZ, R5 ;  /* 0x000000ffff0e7224 */ /* 0x000fe400078e0005 */
[----:B------:R-:W3:Y:S02]  /*919d0*/  LDL.LU.64 R4, [R1+0x3798] ;  /* 0x0037980001047983 */ /* 0x000ee40000300a00 */
[C---:B---3--:R-:W-:Y:S02]  /*919e0*/  HMMA.16816.F32 R4, R16.reuse, R4, R8 ;  /* 0x000000041004723c */ /* 0x048fe40000001808 */
[----:B------:R-:W2:Y:S01]  /*919f0*/  LDL.LU.64 R10, [R1+0x3790] ;  /* 0x00379000010a7983 */ /* 0x000ea20000300a00 */
[----:B------:R-:W2:Y:S11]  /*91a00*/  LDL.LU.64 R8, [R1+0x3788] ;  /* 0x0037880001087983 */ /* 0x000eb60000300a00 */
[----:B------:R-:W-:Y:S09]  /*91a10*/  @!UPT UIADD3 URZ, URZ, URZ, URZ ;  /* 0x0000003f3f3ff290 */ /* 0x000ff2000fffe03f */
[----:B------:R-:W-:Y:S01]  /*91a20*/  STL.64 [R1+0x14a0], R4 ;  /* 0x0014a00401007387 */ /* 0x000fe20000100a00 */
[----:B------:R0:W-:Y:S03]  /*91a30*/  STL.64 [R1+0x14a8], R6 ;  /* 0x0014a80601007387 */ /* 0x0001e60000100a00 */
[----:B0-----:R-:W3:Y:S01]  /*91a40*/  LDL.LU.64 R6, [R1+0x3780] ;  /* 0x0037800001067983 */ /* 0x001ee20000300a00 */
[----:B------:R-:W3:Y:S01]  /*91a50*/  LDL.LU.64 R4, [R1+0x3778] ;  /* 0x0037780001047983 */ /* 0x000ee20000300a00 */
[C---:B--2---:R-:W-:Y:S02]  /*91a60*/  HMMA.16816.F32 R24, R16.reuse, R24, R8 ;  /* 0x000000181018723c */ /* 0x044fe40000001808 */
[----:B------:R-:W2:Y:S01]  /*91a70*/  LDL.LU.64 R10, [R1+0x3770] ;  /* 0x00377000010a7983 */ /* 0x000ea20000300a00 */
[----:B------:R-:W2:Y:S11]  /*91a80*/  LDL.LU.64 R8, [R1+0x3768] ;  /* 0x0037680001087983 */ /* 0x000eb60000300a00 */
[----:B------:R-:W-:Y:S09]  /*91a90*/  @!UPT UIADD3 URZ, URZ, URZ, URZ ;  /* 0x0000003f3f3ff290 */ /* 0x000ff2000fffe03f */
[----:B------:R4:W-:Y:S01]  /*91aa0*/  STL.64 [R1+0x1490], R24 ;  /* 0x0014901801007387 */ /* 0x0009e20000100a00 */
[----:B------:R-:W-:Y:S02]  /*91ab0*/  STL.64 [R1+0x1498], R26 ;  /* 0x0014981a01007387 */ /* 0x000fe40000100a00 */
[----:B----4-:R-:W-:Y:S02]  /*91ac0*/  IMAD.MOV.U32 R24, RZ, RZ, R12 ;  /* 0x000000ffff187224 */ /* 0x010fe400078e000c */
[----:B------:R-:W-:Y:S01]  /*91ad0*/  IMAD.MOV.U32 R25, RZ, RZ, R13 ;  /* 0x000000ffff197224 */ /* 0x000fe200078e000d */
[----:B------:R-:W4:Y:S01]  /*91ae0*/  LDL.LU R12, [R1+0x3764] ;  /* 0x00376400010c7983 */ /* 0x000f220000300800 */
[----:B------:R-:W4:Y:S03]  /*91af0*/  LDL.LU R13, [R1+0x3760] ;  /* 0x00376000010d7983 */ /* 0x000f260000300800 */
[----:B------:R0:W-:Y:S04]  /*91b00*/  STL.64 [R1+0x3708], R24 ;  /* 0x0037081801007387 */ /* 0x0001e80000100a00 */
[----:B0-----:R-:W3:Y:S02]  /*91b10*/  LDL.64 R24, [R1+0x120] ;  /* 0x0001200001187983 */ /* 0x001ee40000100a00 */
[----:B---3--:R-:W-:Y:S11]  /*91b20*/  HMMA.16816.F32 R4, R16, R24, R4 ;  /* 0x000000181004723c */ /* 0x008ff60000001804 */
[----:B------:R-:W-:Y:S11]  /*91b30*/  @!UPT UIADD3 URZ, URZ, URZ, URZ ;  /* 0x0000003f3f3ff290 */ /* 0x000ff6000fffe03f */
[----:B------:R-:W-:Y:S01]  /*91b40*/  @!UPT UIADD3 URZ, URZ, URZ, URZ ;  /* 0x0000003f3f3ff290 */ /* 0x000fe2000fffe03f */
[----:B------:R0:W-:Y:S01]  /*91b50*/  STL.64 [R1+0x1480], R4 ;  /* 0x0014800401007387 */ /* 0x0001e20000100a00 */
[----:B------:R1:W-:Y:S03]  /*91b60*/  STL.64 [R1+0x1488], R6 ;  /* 0x0014880601007387 */ /* 0x0003e60000100a00 */
[----:B0-----:R-:W3:Y:S01]  /*91b70*/  LDL.LU.64 R4, [R1+0x3758] ;  /* 0x0037580001047983 */ /* 0x001ee20000300a00 */
[----:B-1----:R-:W-:Y:S02]  /*91b80*/  IMAD.MOV.U32 R7, RZ, RZ, R24 ;  /* 0x000000ffff077224 */ /* 0x002fe400078e0018 */
[----:B------:R-:W-:-:S05]  /*91b90*/  IMAD.MOV.U32 R6, RZ, RZ, R25 ;  /* 0x000000ffff067224 */ /* 0x000fca00078e0019 */
[----:B------:R-:W-:Y:S01]  /*91ba0*/  STL.64 [R1+0x3750], R6 ;  /* 0x0037500601007387 */ /* 0x000fe20000100a00 */
[----:B--2---:R-:W-:Y:S02]  /*91bb0*/  IMAD.MOV.U32 R24, RZ, RZ, R11 ;  /* 0x000000ffff187224 */ /* 0x004fe400078e000b */
[----:B------:R-:W-:Y:S01]  /*91bc0*/  IMAD.MOV.U32 R25, RZ, RZ, R10 ;  /* 0x000000ffff197224 */ /* 0x000fe200078e000a */
[----:B---3--:R4:W-:Y:S02]  /*91bd0*/  STL.64 [R1+0x3748], R4 ;  /* 0x0037480401007387 */ /* 0x0089e40000100a00 */
[C---:B----4-:R-:W-:Y:S11]  /*91be0*/  HMMA.16816.F32 R4, R16.reuse, R12, R20 ;  /* 0x0000000c1004723c */ /* 0x050ff60000001814 */
[----:B------:R-:W-:Y:S11]  /*91bf0*/  @!UPT UIADD3 URZ, URZ, URZ, URZ ;  /* 0x0000003f3f3ff290 */ /* 0x000ff6000fffe03f */
[----:B------:R-:W-:Y:S01]  /*91c00*/  @!UPT UIADD3 URZ, URZ, URZ, URZ ;  /* 0x0000003f3f3ff290 */ /* 0x000fe2000fffe03f */
        /* <DEDUP_REMOVED lines=10> */
[----:B------:R0:W-:Y:S04]  /*91cb0*/  STL.64 [R1+0x3720], R24 ;  /* 0x0037201801007387 */ /* 0x0001e80000100a00 */
[----:B0-----:R-:W4:Y:S01]  /*91cc0*/  LDL.64 R24, [R1+0x1e0] ;  /* 0x0001e00001187983 */ /* 0x001f220000100a00 */
[----:B------:R0:W-:Y:S02]  /*91cd0*/  STL.64 [R1+0x3638], R12 ;  /* 0x0036380c01007387 */ /* 0x0001e40000100a00 */
[----:B------:R1:W-:Y:S01]  /*91ce0*/  STL.64 [R1+0x36d0], R14 ;  /* 0x0036d00e01007387 */ /* 0x0003e20000100a00 */
        /* <DEDUP_REMOVED lines=33> */
[----:B------:R0:W-:Y:S01]  /*91f00*/  STL.64 [R1+0x3630], R8 ;  /* 0x0036300801007387 */ /* 0x0001e20000100a00 */
[----:B--2---:R-:W-:Y:S01]  /*91f10*/  HMMA.16816.F32 R16, R16, R4, R20 ;  /* 0x000000041010723c */ /* 0x004fe20000001814 */
[----:B------:R-:W2:Y:S01]  /*91f20*/  LDL.LU.64 R22, [R1+0x3740] ;  /* 0x0037400001167983 */ /* 0x000ea20000300a00 */
[----:B------:R-:W2:Y:S02]  /*91f30*/  LDL.LU.64 R20, [R1+0x3738] ;  /* 0x0037380001147983 */ /* 0x000ea40000300a00 */
[----:B0-----:R-:W-:-:S02]  /*91f40*/  IMAD.MOV.U32 R8, RZ, RZ, R2 ;  /* 0x000000ffff087224 */ /* 0x001fc400078e0002 */
[----:B------:R-:W-:Y:S02]  /*91f50*/  IMAD.MOV.U32 R9, RZ, RZ, R0 ;  /* 0x000000ffff097224 */ /* 0x000fe400078e0000 */
[----:B----4-:R-:W-:Y:S02]  /*91f60*/  IMAD.MOV.U32 R2, RZ, RZ, R24 ;  /* 0x000000ffff027224 */ /* 0x010fe400078e0018 */
[----:B------:R-:W-:Y:S11]  /*91f70*/  IMAD.MOV.U32 R0, RZ, RZ, R25 ;  /* 0x000000ffff007224 */ /* 0x000ff600078e0019 */
[----:B------:R-:W-:Y:S02]  /*91f80*/  @!UPT UIADD3 URZ, URZ, URZ, URZ ;  /* 0x0000003f3f3ff290 */ /* 0x000fe4000fffe03f */
[----:B------:R0:W-:Y:S01]  /*91f90*/  STL.64 [R1+0x1450], R16 ;  /* 0x0014501001007387 */ /* 0x0001e20000100a00 */
[----:B------:R1:W-:Y:S03]  /*91fa0*/  STL.64 [R1+0x1458], R18 ;  /* 0x0014581201007387 */ /* 0x0003e60000100a00 */
[----:B0-----:R-:W4:Y:S01]  /*91fb0*/  LDL.LU R16, [R1+0x6a0] ;  /* 0x0006a00001107983 */ /* 0x001f220000300800 */
[----:B------:R-:W4:Y:S02]  /*91fc0*/  LDL.LU R17, [R1+0x6a4] ;  /* 0x0006a40001117983 */ /* 0x000f240000300800 */
[----:B-1----:R-:W4:Y:S02]  /*91fd0*/  LDL.LU R18, [R1+0x6a8] ;  /* 0x0006a80001127983 */ /* 0x002f240000300800 */
[----:B------:R-:W4:Y:S01]  /*91fe0*/  LDL.LU R19, [R1+0x6ac] ;  /* 0x0006ac0001137983 */ /* 0x000f220000300800 */
        /* <DEDUP_REMOVED lines=29> */
[----:B0-----:R-:W2:Y:S01]  /*921c0*/  LDL.LU.64 R24, [R1+0x36d8] ;  /* 0x0036d80001187983 */ /* 0x001ea20000300a00 */
[C---:B----4-:R-:W-:Y:S08]  /*921d0*/  HMMA.16816.F32 R16, R20.reuse, R8, R16 ;  /* 0x000000081410723c */ /* 0x050ff00000001810 */
[----:B--2---:R-:W-:Y:S01]  /*921e0*/  HMMA.16816.F32 R24, R20, R24, R12 ;  /* 0x000000181418723c */ /* 0x004fe2000000180c */
[----:B------:R-:W2:Y:S11]  /*921f0*/  LDL.LU.64 R14, [R1+0x36d0] ;  /* 0x0036d000010e7983 */ /* 0x000eb60000300a00 */
[----:B------:R-:W-:Y:S11]  /*92200*/  @!UPT UIADD3 URZ, URZ, URZ, URZ ;  /* 0x0000003f3f3ff290 */ /* 0x000ff6000fffe03f */
[----:B------:R-:W-:Y:S01]  /*92210*/  STL.64 [R1+0x1400], R24 ;  /* 0x0014001801007387 */ /* 0x000fe20000100a00 */
[----:B------:R0:W-:Y:S03]  /*92220*/  STL.64 [R1+0x1408], R26 ;  /* 0x0014081a01007387 */ /* 0x0001e60000100a00 */
[----:B0-----:R-:W4:Y:S01]  /*92230*/  LDL.LU.64 R26, [R1+0x36c8] ;  /* 0x0036c800011a7983 */ /* 0x001f220000300a00 */
[----:B------:R-:W2:Y:S02]  /*92240*/  LDL.LU.64 R24, [R1+0x36c0] ;  /* 0x0036c00001187983 */ /* 0x000ea40000300a00 */
[----:B------:R-:W2:Y:S02]  /*92250*/  LDL.LU R8, [R1+0x8b0] ;  /* 0x0008b00001087983 */ /* 0x000ea40000300800 */
[----:B------:R-:W-:Y:S01]  /*92260*/  STL.64 [R1+0x13f0], R16 ;  /* 0x0013f01001007387 */ /* 0x000fe20000100a00 */
[----:B------:R-:W-:Y:S01]  /*92270*/  STL.64 [R1+0x13f8], R18 ;  /* 0x0013f81201007387 */ /* 0x000fe20000100a00 */
[----:B------:R-:W2:Y:S02]  /*92280*/  LDL.LU R9, [R1+0x8b4] ;  /* 0x0008b40001097983 */ /* 0x000ea40000300800 */
[----:B------:R-:W2:Y:S02]  /*92290*/  LDL.LU R10, [R1+0x8b8] ;  /* 0x0008b800010a7983 */ /* 0x000ea40000300800 */
[----:B------:R-:W2:Y:S02]  /*922a0*/  LDL.LU R11, [R1+0x8bc] ;  /* 0x0008bc00010b7983 */ /* 0x000ea40000300800 */
[----:B---3--:R-:W-:-:S02]  /*922b0*/  IMAD.MOV.U32 R13, RZ, RZ, R6 ;  /* 0x000000ffff0d7224 */ /* 0x008fc400078e0006 */
[----:B------:R-:W-:Y:S01]  /*922c0*/  IMAD.MOV.U32 R12, RZ, RZ, R7 ;  /* 0x000000ffff0c7224 */ /* 0x000fe200078e0007 */
[----:B------:R-:W0:Y:S04]  /*922d0*/  LDSM.16.MT88.4 R16, [R3+0x18180] ;  /* 0x018180000310783b */ /* 0x000e280000004200 */
[----:B--2---:R-:W-:Y:S01]  /*922e0*/  STL.64 [R1+0x3648], R10 ;  /* 0x0036480a01007387 */ /* 0x004fe20000100a00 */
[----:B------:R-:W-:Y:S02]  /*922f0*/  STL.64 [R1+0x3640], R8 ;  /* 0x0036400801007387 */ /* 0x000fe40000100a00 */
[----:B------:R-:W2:Y:S02]  /*92300*/  LDL.LU R4, [R1+0x8d0] ;  /* 0x0008d00001047983 */ /* 0x000ea40000300800 */
[----:B------:R-:W2:Y:S01]  /*92310*/  LDL.LU R5, [R1+0x8d4] ;  /* 0x0008d40001057983 */ /* 0x000ea20000300800 */
[----:B------:R-:W3:Y:S01]  /*92320*/  LDL.LU R6, [R1+0x8d8] ;  /* 0x0008d80001067983 */ /* 0x000ee20000300800 */
[----:B------:R-:W3:Y:S03]  /*92330*/  LDL.LU R7, [R1+0x8dc] ;  /* 0x0008dc0001077983 */ /* 0x000ee60000300800 */
[----:B---3--:R-:W-:Y:S01]  /*92340*/  STL.64 [R1+0x3668], R6 ;  /* 0x0036680601007387 */ /* 0x008fe20000100a00 */
[----:B--2---:R1:W-:Y:S03]  /*92350*/  STL.64 [R1+0x3660], R4 ;  /* 0x0036600401007387 */ /* 0x0043e60000100a00 */
[----:B-1----:R-:W2:Y:S04]  /*92360*/  LDL.64 R4, [R1+0x140] ;  /* 0x0001400001047983 */ /* 0x002ea80000100a00 */
[----:B--2---:R1:W-:Y:S02]  /*92370*/  STL.64 [R1+0x3678], R4 ;  /* 0x0036780401007387 */ /* 0x0043e40000100a00 */
[----:B-1----:R-:W-:-:S02]  /*92380*/  IMAD.MOV.U32 R4, RZ, RZ, R15 ;  /* 0x000000ffff047224 */ /* 0x002fc400078e000f */
[----:B------:R-:W-:-:S05]  /*92390*/  IMAD.MOV.U32 R5, RZ, RZ, R14 ;  /* 0x000000ffff057224 */ /* 0x000fca00078e000e */
[----:B------:R-:W-:Y:S01]  /*923a0*/  STL.64 [R1+0x3690], R4 ;  /* 0x0036900401007387 */ /* 0x000fe20000100a00 */
[----:B------:R1:W-:Y:S03]  /*923b0*/  STL.64 [R1+0x3650], R12 ;  /* 0x0036500c01007387 */ /* 0x0003e60000100a00 */
[----:B-1----:R-:W2:Y:S01]  /*923c0*/  LDL.64 R12, [R1+0x130] ;  /* 0x00013000010c7983 */ /* 0x002ea20000100a00 */
[----:B------:R-:W-:Y:S02]  /*923d0*/  IMAD.MOV.U32 R4, RZ, RZ, R29 ;  /* 0x000000ffff047224 */ /* 0x000fe400078e001d */
[----:B------:R-:W-:Y:S01]  /*923e0*/  IMAD.MOV.U32 R5, RZ, RZ, R28 ;  /* 0x000000ffff057224 */ /* 0x000fe200078e001c */
[----:B--2---:R1:W-:Y:S04]  /*923f0*/  STL.64 [R1+0x3670], R12 ;  /* 0x0036700c01007387 */ /* 0x0043e80000100a00 */
[----:B-1----:R-:W2:Y:S01]  /*92400*/  LDL.LU R12, [R1+0x8e0] ;  /* 0x0008e000010c7983 */ /* 0x002ea20000300800 */
[----:B------:R-:W2:Y:S02]  /*92410*/  LDL.LU R13, [R1+0x8e4] ;  /* 0x0008e400010d7983 */ /* 0x000ea40000300800 */
[----:B------:R-:W3:Y:S02]  /*92420*/  LDL.LU R14, [R1+0x8e8] ;  /* 0x0008e800010e7983 */ /* 0x000ee40000300800 */
[----:B------:R-:W3:Y:S01]  /*92430*/  LDL.LU R15, [R1+0x8ec] ;  /* 0x0008ec00010f7983 */ /* 0x000ee20000300800 */
[----:B------:R-:W-:Y:S04]  /*92440*/  STL.64 [R1+0x36a8], R4 ;  /* 0x0036a80401007387 */ /* 0x000fe80000100a00 */
[----:B---3--:R-:W-:Y:S01]  /*92450*/  STL.64 [R1+0x3688], R14 ;  /* 0x0036880e01007387 */ /* 0x008fe20000100a00 */
[----:B--2---:R1:W-:Y:S03]  /*92460*/  STL.64 [R1+0x3680], R12 ;  /* 0x0036800c01007387 */ /* 0x0043e60000100a00 */
        /* <DEDUP_REMOVED lines=20> */
[----:B0-----:R-:W-:Y:S01]  /*925b0*/  STL.64 [R1+0x3510], R18 ;  /* 0x0035101201007387 */ /* 0x001fe20000100a00 */
[----:B------:R0:W-:Y:S03]  /*925c0*/  STL.64 [R1+0x3508], R16 ;  /* 0x0035081001007387 */ /* 0x0001e60000100a00 */
[----:B0-----:R-:W2:Y:S01]  /*925d0*/  LDL.LU R16, [R1+0x920] ;  /* 0x0009200001107983 */ /* 0x001ea20000300800 */
[----:B------:R-:W2:Y:S02]  /*925e0*/  LDL.LU R17, [R1+0x924] ;  /* 0x0009240001117983 */ /* 0x000ea40000300800 */
[----:B------:R-:W2:Y:S02]  /*925f0*/  LDL.LU R18, [R1+0x928] ;  /* 0x0009280001127983 */ /* 0x000ea40000300800 */
[----:B------:R-:W2:Y:S02]  /*92600*/  LDL.LU R19, [R1+0x92c] ;  /* 0x00092c0001137983 */ /* 0x000ea40000300800 */
[----:B----4-:R-:W-:-:S02]  /*92610*/  IMAD.MOV.U32 R4, RZ, RZ, R27 ;  /* 0x000000ffff047224 */ /* 0x010fc400078e001b */
[----:B------:R-:W-:Y:S02]  /*92620*/  IMAD.MOV.U32 R5, RZ, RZ, R26 ;  /* 0x000000ffff057224 */ /* 0x000fe400078e001a */
[C---:B--2---:R-:W-:Y:S01]  /*92630*/  HMMA.16816.F32 R24, R20.reuse, R24, R16 ;  /* 0x000000181418723c */ /* 0x044fe20000001810 */
        /* <DEDUP_REMOVED lines=10> */
[----:B------:R-:W2:Y:S01]  /*926e0*/  LDL.LU R27, [R1+0x69c] ;  /* 0x00069c00011b7983 */ /* 0x000ea20000300800 */
[C---:B------:R-:W-:Y:S01]  /*926f0*/  HMMA.16816.F32 R4, R20.reuse, R4, R12 ;  /* 0x000000041404723c */ /* 0x040fe2000000180c */
[----:B--2---:R-:W-:Y:S01]  /*92700*/  STL.64 [R1+0x3628], R26 ;  /* 0x0036281a01007387 */ /* 0x004fe20000100a00 */
[----:B------:R0:W-:Y:S03]  /*92710*/  STL.64 [R1+0x3620], R24 ;  /* 0x0036201801007387 */ /* 0x0001e60000100a00 */
[----:B0-----:R-:W2:Y:S01]  /*92720*/  LDL.LU R24, [R1+0x8a0] ;  /* 0x0008a00001187983 */ /* 0x001ea20000300800 */
[----:B------:R-:W2:Y:S02]  /*92730*/  LDL.LU R25, [R1+0x8a4] ;  /* 0x0008a40001197983 */ /* 0x000ea40000300800 */
[----:B------:R-:W2:Y:S02]  /*92740*/  LDL.LU R26, [R1+0x8a8] ;  /* 0x0008a800011a7983 */ /* 0x000ea40000300800 */
[----:B------:R-:W2:Y:S01]  /*92750*/  LDL.LU R27, [R1+0x8ac] ;  /* 0x0008ac00011b7983 */ /* 0x000ea20000300800 */
[----:B----4-:R-:W-:Y:S01]  /*92760*/  STL.64 [R1+0x3600], R18 ;  /* 0x0036001201007387 */ /* 0x010fe20000100a00 */
[----:B------:R-:W-:Y:S02]  /*92770*/  STL.64 [R1+0x35f8], R16 ;  /* 0x0035f81001007387 */ /* 0x000fe40000100a00 */
[----:B------:R-:W4:Y:S02]  /*92780*/  LDL.LU.64 R14, [R1+0x36b8] ;  /* 0x0036b800010e7983 */ /* 0x000f240000300a00 */
[----:B------:R-:W4:Y:S07]  /*92790*/  LDL.LU.64 R12, [R1+0x36b0] ;  /* 0x0036b000010c7983 */ /* 0x000f2e0000300a00 */
        /* <DEDUP_REMOVED lines=17> */
[----:B------:R-:W-:Y:S02]  /*928b0*/  IMAD.MOV.U32 R16, RZ, RZ, R2 ;  /* 0x000000ffff107224 */ /* 0x000fe400078e0002 */
[----:B------:R-:W-:Y:S01]  /*928c0*/  IMAD.MOV.U32 R17, RZ, RZ, R0 ;  /* 0x000000ffff117224 */ /* 0x000fe200078e0000 */
[C---:B----4-:R-:W-:Y:S01]  /*928d0*/  HMMA.16816.F32 R12, R20.reuse, R4, R12 ;  /* 0x00000004140c723c */ /* 0x050fe2000000180c */
[----:B------:R-:W-:Y:S02]  /*928e0*/  IMAD.MOV.U32 R2, RZ, RZ, R4 ;  /* 0x000000ffff027224 */ /* 0x000fe400078e0004 */
[----:B------:R-:W-:Y:S11]  /*928f0*/  IMAD.MOV.U32 R0, RZ, RZ, R5 ;  /* 0x000000ffff007224 */ /* 0x000ff600078e0005 */
[----:B------:R-:W-:Y:S09]  /*92900*/  @!UPT UIADD3 URZ, URZ, URZ, URZ ;  /* 0x0000003f3f3ff290 */ /* 0x000ff2000fffe03f */
        /* <DEDUP_REMOVED lines=15> */
[----:B------:R-:W3:Y:S01]  /*92a00*/  LDL.LU.64 R10, [R1+0x3648] ;  /* 0x00364800010a7983 */ /* 0x000ee20000300a00 */
[----:B------:R-:W3:Y:S11]  /*92a10*/  LDL.LU.64 R8, [R1+0x3640] ;  /* 0x0036400001087983 */ /* 0x000ef60000300a00 */
[----:B------:R-:W-:Y:S09]  /*92a20*/  @!UPT UIADD3 URZ, URZ, URZ, URZ ;  /* 0x0000003f3f3ff290 */ /* 0x000ff2000fffe03f */
        /* <DEDUP_REMOVED lines=9> */
[----:B------:R0:W-:Y:S03]  /*92ac0*/  STL.64 [R1+0x35e0], R12 ;  /* 0x0035e00c01007387 */ /* 0x0001e60000100a00 */
[----:B0-----:R-:W3:Y:S04]  /*92ad0*/  LDL.64 R12, [R1+0x1c0] ;  /* 0x0001c000010c7983 */ /* 0x001ee80000100a00 */
[----:B---3--:R0:W-:Y:S04]  /*92ae0*/  STL.64 [R1+0x35f0], R12 ;  /* 0x0035f00c01007387 */ /* 0x0081e80000100a00 */
[----:B0-----:R-:W3:Y:S01]  /*92af0*/  LDL.64 R12, [R1+0x1d0] ;  /* 0x0001d000010c7983 */ /* 0x001ee20000100a00 */
        /* <DEDUP_REMOVED lines=8> */
[----:B0-----:R-:W4:Y:S01]  /*92b80*/  LDL.LU.64 R26, [R1+0x3628] ;  /* 0x00362800011a7983 */ /* 0x001f220000300a00 */
[----:B------:R-:W4:Y:S02]  /*92b90*/  LDL.LU.64 R24, [R1+0x3620] ;  /* 0x0036200001187983 */ /* 0x000f240000300a00 */
[----:B------:R0:W-:Y:S02]  /*92ba0*/  STL.64 [R1+0x35d0], R8 ;  /* 0x0035d00801007387 */ /* 0x0001e40000100a00 */
[----:B0-----:R-:W3:Y:S01]  /*92bb0*/  LDL.64 R8, [R1+0x1b0] ;  /* 0x0001b00001087983 */ /* 0x001ee20000100a00 */
[----:B----4-:R-:W-:Y:S03]  /*92bc0*/  HMMA.16816.F32 R20, R20, R4, R24 ;  /* 0x000000041414723c */ /* 0x010fe60000001818 */
[----:B---3--:R0:W-:Y:S04]  /*92bd0*/  STL.64 [R1+0x35e8], R8 ;  /* 0x0035e80801007387 */ /* 0x0081e80000100a00 */
[----:B0-----:R-:W3:Y:S01]  /*92be0*/  LDL.LU R8, [R1+0x660] ;  /* 0x0006600001087983 */ /* 0x001ee20000300800 */
[----:B------:R-:W3:Y:S02]  /*92bf0*/  LDL.LU R9, [R1+0x664] ;  /* 0x0006640001097983 */ /* 0x000ee40000300800 */
[----:B------:R-:W3:Y:S02]  /*92c00*/  LDL.LU R10, [R1+0x668] ;  /* 0x00066800010a7983 */ /* 0x000ee40000300800 */
[----:B------:R-:W3:Y:S01]  /*92c10*/  LDL.LU R11, [R1+0x66c] ;  /* 0x00066c00010b7983 */ /* 0x000ee20000300800 */
[----:B------:R-:W2:Y:S01]  /*92c20*/  LDL.LU.64 R26, [R1+0x3618] ;  /* 0x00361800011a7983 */ /* 0x000ea20000300a00 */
[----:B------:R-:W2:Y:S09]  /*92c30*/  LDL.LU.64 R24, [R1+0x3610] ;  /* 0x0036100001187983 */ /* 0x000eb20000300a00 */
[----:B------:R0:W-:Y:S02]  /*92c40*/  STL.64 [R1+0xfa0], R20 ;  /* 0x000fa01401007387 */ /* 0x0001e40000100a00 */
[----:B------:R1:W-:Y:S01]  /*92c50*/  STL.64 [R1+0xfa8], R22 ;  /* 0x000fa81601007387 */ /* 0x0003e20000100a00 */
[----:B0-----:R-:W4:Y:S01]  /*92c60*/  LDL.LU R20, [R1+0x650] ;  /* 0x0006500001147983 */ /* 0x001f220000300800 */
[----:B------:R-:W4:Y:S02]  /*92c70*/  LDL.LU R21, [R1+0x654] ;  /* 0x0006540001157983 */ /* 0x000f240000300800 */
[----:B-1----:R-:W4:Y:S02]  /*92c80*/  LDL.LU R22, [R1+0x658] ;  /* 0x0006580001167983 */ /* 0x002f240000300800 */
[----:B------:R-:W4:Y:S01]  /*92c90*/  LDL.LU R23, [R1+0x65c] ;  /* 0x00065c0001177983 */ /* 0x000f220000300800 */
        /* <DEDUP_REMOVED lines=16> */
[C---:B---3--:R-:W-:Y:S11]  /*92da0*/  HMMA.16816.F32 R8, R24.reuse, R12, R8 ;  /* 0x0000000c1808723c */ /* 0x048ff60000001808 */
[----:B------:R-:W-:Y:S11]  /*92db0*/  @!UPT UIADD3 URZ, URZ, URZ, URZ ;  /* 0x0000003f3f3ff290 */ /* 0x000ff6000fffe03f */
[----:B------:R-:W-:Y:S01]  /*92dc0*/  @!UPT UIADD3 URZ, URZ, URZ, URZ ;  /* 0x0000003f3f3ff290 */ /* 0x000fe2000fffe03f */
[----:B------:R0:W-:Y:S01]  /*92dd0*/  STL.64 [R1+0xf70], R8 ;  /* 0x000f700801007387 */ /* 0x0001e20000100a00 */
[----:B------:R-:W-:Y:S03]  /*92de0*/  STL.64 [R1+0xf78], R10 ;  /* 0x000f780a01007387 */ /* 0x000fe60000100a00 */
[----:B0-----:R-:W4:Y:S01]  /*92df0*/  LDL.LU.64 R8, [R1+0x35e8] ;  /* 0x0035e80001087983 */ /* 0x001f220000300a00 */
[----:B------:R-:W-:Y:S02]  /*92e00*/  IMAD.MOV.U32 R19, RZ, RZ, R12 ;  /* 0x000000ffff137224 */ /* 0x000fe400078e000c */
[----:B------:R-:W-:Y:S02]  /*92e10*/  IMAD.MOV.U32 R18, RZ, RZ, R13 ;  /* 0x000000ffff127224 */ /* 0x000fe400078e000d */
[----:B------:R-:W2:Y:S03]  /*92e20*/  LDL.LU.64 R12, [R1+0x35e0] ;  /* 0x0035e000010c7983 */ /* 0x000ea60000300a00 */
        /* <DEDUP_REMOVED lines=8> */
[----:B------:R-:W-:Y:S02]  /*92eb0*/  STL.64 [R1+0x3548], R14 ;  /* 0x0035480e01007387 */ /* 0x000fe40000100a00 */
[----:B--2---:R0:W-:Y:S02]  /*92ec0*/  STL.64 [R1+0x3540], R12 ;  /* 0x0035400c01007387 */ /* 0x0041e40000100a00 */
        /* <DEDUP_REMOVED lines=8> */
[----:B------:R0:W-:Y:S02]  /*92f50*/  STL.64 [R1+0x3568], R12 ;  /* 0x0035680c01007387 */ /* 0x0001e40000100a00 */
[----:B0-----:R-:W-:Y:S02]  /*92f60*/  IMAD.MOV.U32 R12, RZ, RZ, R2 ;  /* 0x000000ffff0c7224 */ /* 0x001fe400078e0002 */
[----:B------:R-:W-:-:S05]  /*92f70*/  IMAD.MOV.U32 R13, RZ, RZ, R0 ;  /* 0x000000ffff0d7224 */ /* 0x000fca00078e0000 */
[----:B------:R-:W-:Y:S01]  /*92f80*/  STL.64 [R1+0x3580], R12 ;  /* 0x0035800c01007387 */ /* 0x000fe20000100a00 */
[----:B------:R-:W2:Y:S03]  /*92f90*/  LDL.64 R16, [R1+0x120] ;  /* 0x0001200001107983 */ /* 0x000ea60000100a00 */
[----:B--2---:R0:W-:Y:S04]  /*92fa0*/  STL.64 [R1+0x3560], R16 ;  /* 0x0035601001007387 */ /* 0x0041e80000100a00 */
        /* <DEDUP_REMOVED lines=9> */
[----:B------:R-:W4:Y:S04]  /*93040*/  LDL.64 R8, [R1+0x1a0] ;  /* 0x0001a00001087983 */ /* 0x000f280000100a00 */
[----:B------:R-:W3:Y:S04]  /*93050*/  LDL.64 R20, [R1+0x190] ;  /* 0x0001900001147983 */ /* 0x000ee80000100a00 */
        /* <DEDUP_REMOVED lines=11> */
[----:B0-----:R-:W2:Y:S01]  /*93110*/  LDL.64 R12, [R1+0x180] ;  /* 0x00018000010c7983 */ /* 0x001ea20000100a00 */
[----:B---3--:R-:W-:Y:S02]  /*93120*/  STL.64 [R1+0x3590], R18 ;  /* 0x0035901201007387 */ /* 0x008fe40000100a00 */
[----:B------:R0:W-:Y:S02]  /*93130*/  STL.64 [R1+0x3588], R16 ;  /* 0x0035881001007387 */ /* 0x0001e40000100a00 */
[----:B0-----:R-:W3:Y:S01]  /*93140*/  LDL.LU R16, [R1+0x860] ;  /* 0x0008600001107983 */ /* 0x001ee20000300800 */
[----:B------:R-:W3:Y:S02]  /*93150*/  LDL.LU R17, [R1+0x864] ;  /* 0x0008640001117983 */ /* 0x000ee40000300800 */
[----:B------:R-:W2:Y:S02]  /*93160*/  LDL.LU R18, [R1+0x868] ;  /* 0x0008680001127983 */ /* 0x000ea40000300800 */
[----:B------:R-:W2:Y:S01]  /*93170*/  LDL.LU R19, [R1+0x86c] ;  /* 0x00086c0001137983 */ /* 0x000ea20000300800 */
[----:B----4-:R-:W-:Y:S01]  /*93180*/  HMMA.16816.F32 R4, R24, R8, R4 ;  /* 0x000000081804723c */ /* 0x010fe20000001804 */
        /* <DEDUP_REMOVED lines=17> */
[----:B------:R-:W4:Y:S03]  /*932a0*/  LDL.LU.64 R8, [R1+0x35d0] ;  /* 0x0035d00001087983 */ /* 0x000f260000300a00 */
[----:B------:R-:W-:Y:S01]  /*932b0*/  STL.64 [R1+0x3520], R6 ;  /* 0x0035200601007387 */ /* 0x000fe20000100a00 */
[----:B---3--:R0:W-:Y:S04]  /*932c0*/  STL.64 [R1+0x3518], R4 ;  /* 0x0035180401007387 */ /* 0x0081e80000100a00 */
[----:B0-----:R-:W3:Y:S01]  /*932d0*/  LDL.LU R4, [R1+0x630] ;  /* 0x0006300001047983 */ /* 0x001ee20000300800 */
[----:B------:R-:W3:Y:S02]  /*932e0*/  LDL.LU R5, [R1+0x634] ;  /* 0x0006340001057983 */ /* 0x000ee40000300800 */
[----:B------:R-:W3:Y:S02]  /*932f0*/  LDL.LU R6, [R1+0x638] ;  /* 0x0006380001067983 */ /* 0x000ee40000300800 */
[----:B------:R-:W3:Y:S02]  /*93300*/  LDL.LU R7, [R1+0x63c] ;  /* 0x00063c0001077983 */ /* 0x000ee40000300800 */
[----:B------:R-:W-:-:S02]  /*93310*/  IMAD.MOV.U32 R11, RZ, RZ, R20 ;  /* 0x000000ffff0b7224 */ /* 0x000fc400078e0014 */
[----:B------:R-:W-:Y:S01]  /*93320*/  IMAD.MOV.U32 R10, RZ, RZ, R21 ;  /* 0x000000ffff0a7224 */ /* 0x000fe200078e0015 */
[----:B--2---:R-:W-:Y:S01]  /*93330*/  HMMA.16816.F32 R16, R24, R12, R16 ;  /* 0x0000000c1810723c */ /* 0x004fe20000001810 */
[----:B------:R-:W-:Y:S02]  /*93340*/  IMAD.MOV.U32 R0, RZ, RZ, R12 ;  /* 0x000000ffff007224 */ /* 0x000fe400078e000c */
[----:B------:R-:W-:-:S05]  /*93350*/  IMAD.MOV.U32 R29, RZ, RZ, R13 ;  /* 0x000000ffff1d7224 */ /* 0x000fca00078e000d */
[C---:B---3--:R-:W-:Y:S01]  /*93360*/  HMMA.16816.F32 R4, R24.reuse, R20, R4 ;  /* 0x000000141804723c */ /* 0x048fe20000001804 */
[----:B------:R-:W0:Y:S11]  /*93370*/  LDSM.16.MT88.4 R20, [R3+0x18200] ;  /* 0x018200000314783b */ /* 0x000e360000004200 */
[----:B------:R-:W-:Y:S11]  /*93380*/  @!UPT UIADD3 URZ, URZ, URZ, URZ ;  /* 0x0000003f3f3ff290 */ /* 0x000ff6000fffe03f */
[----:B------:R1:W-:Y:S01]  /*93390*/  STL.64 [R1+0xf40], R4 ;  /* 0x000f400401007387 */ /* 0x0003e20000100a00 */
[----:B------:R2:W-:Y:S03]  /*933a0*/  STL.64 [R1+0xf48], R6 ;  /* 0x000f480601007387 */ /* 0x0005e60000100a00 */
[----:B-1----:R-:W3:Y:S01]  /*933b0*/  LDL.LU R4, [R1+0x820] ;  /* 0x0008200001047983 */ /* 0x002ee20000300800 */
[----:B------:R-:W3:Y:S02]  /*933c0*/  LDL.LU R5, [R1+0x824] ;  /* 0x0008240001057983 */ /* 0x000ee40000300800 */
[----:B--2---:R-:W3:Y:S02]  /*933d0*/  LDL.LU R6, [R1+0x828] ;  /* 0x0008280001067983 */ /* 0x004ee40000300800 */
[----:B------:R-:W3:Y:S01]  /*933e0*/  LDL.LU R7, [R1+0x82c] ;  /* 0x00082c0001077983 */ /* 0x000ee20000300800 */
[----:B------:R-:W-:Y:S01]  /*933f0*/  STL [R1+0x349c], R3 ;  /* 0x00349c0301007387 */ /* 0x000fe20000100800 */
[----:B0-----:R-:W-:Y:S02]  /*93400*/  STL.64 [R1+0x33e8], R22 ;  /* 0x0033e81601007387 */ /* 0x001fe40000100a00 */
[----:B------:R0:W-:Y:S02]  /*93410*/  STL.64 [R1+0x33e0], R20 ;  /* 0x0033e01401007387 */ /* 0x0001e40000100a00 */
[----:B0-----:R-:W2:Y:S01]  /*93420*/  LDL.LU R20, [R1+0x880] ;  /* 0x0008800001147983 */ /* 0x001ea20000300800 */
[----:B------:R-:W2:Y:S02]  /*93430*/  LDL.LU R21, [R1+0x884] ;  /* 0x0008840001157983 */ /* 0x000ea40000300800 */
[----:B------:R-:W2:Y:S02]  /*93440*/  LDL.LU R22, [R1+0x888] ;  /* 0x0008880001167983 */ /* 0x000ea40000300800 */
[----:B------:R-:W2:Y:S01]  /*93450*/  LDL.LU R23, [R1+0x88c] ;  /* 0x00088c0001177983 */ /* 0x000ea20000300800 */
        /* <DEDUP_REMOVED lines=10> */
[----:B0-----:R-:W-:Y:S02]  /*93500*/  IMAD.MOV.U32 R21, RZ, RZ, R13 ;  /* 0x000000ffff157224 */ /* 0x001fe400078e000d */
[----:B-1----:R-:W-:Y:S02]  /*93510*/  IMAD.MOV.U32 R22, RZ, RZ, R12 ;  /* 0x000000ffff167224 */ /* 0x002fe400078e000c */
        /* <DEDUP_REMOVED lines=41> */
[----:B------:R-:W3:Y:S02]  /*937b0*/  LDL.LU.64 R18, [R1+0x3538] ;  /* 0x0035380001127983 */ /* 0x000ee40000300a00 */
[----:B------:R-:W-:Y:S02]  /*937c0*/  IMAD.MOV.U32 R20, RZ, RZ, R16 ;  /* 0x000000ffff147224 */ /* 0x000fe400078e0010 */
[----:B------:R-:W-:-:S02]  /*937d0*/  IMAD.MOV.U32 R2, RZ, RZ, R17 ;  /* 0x000000ffff027224 */ /* 0x000fc400078e0011 */
[----:B------:R-:W4:Y:S01]  /*937e0*/  LDL.LU.64 R16, [R1+0x3530] ;  /* 0x0035300001107983 */ /* 0x000f220000300a00 */
[----:B------:R-:W-:Y:S02]  /*937f0*/  STL.64 [R1+0x34b0], R22 ;  /* 0x0034b01601007387 */ /* 0x000fe40000100a00 */
[----:B------:R2:W-:Y:S02]  /*93800*/  STL.64 [R1+0x34a8], R20 ;  /* 0x0034a81401007387 */ /* 0x0005e40000100a00 */
[----:B--2---:R-:W-:Y:S02]  /*93810*/  IMAD.MOV.U32 R20, RZ, RZ, R14 ;  /* 0x000000ffff147224 */ /* 0x004fe400078e000e */
[----:B------:R-:W-:Y:S01]  /*93820*/  IMAD.MOV.U32 R21, RZ, RZ, R15 ;  /* 0x000000ffff157224 */ /* 0x000fe200078e000f */
[----:B------:R-:W2:Y:S01]  /*93830*/  LDL.LU R14, [R1+0x352c] ;  /* 0x00352c00010e7983 */ /* 0x000ea20000300800 */
[----:B------:R-:W2:Y:S01]  /*93840*/  LDL.LU R15, [R1+0x3528] ;  /* 0x00352800010f7983 */ /* 0x000ea20000300800 */
[----:B---3--:R-:W-:Y:S02]  /*93850*/  HMMA.16816.F32 R4, R24, R12, R4 ;  /* 0x0000000c1804723c */ /* 0x008fe40000001804 */
[----:B------:R0:W-:Y:S02]  /*93860*/  STL.64 [R1+0x34c0], R20 ;  /* 0x0034c01401007387 */ /* 0x0001e40000100a00 */
[----:B0-----:R-:W-:-:S02]  /*93870*/  IMAD.MOV.U32 R20, RZ, RZ, R19 ;  /* 0x000000ffff147224 */ /* 0x001fc400078e0013 */
[----:B------:R-:W-:-:S05]  /*93880*/  IMAD.MOV.U32 R21, RZ, RZ, R18 ;  /* 0x000000ffff157224 */ /* 0x000fca00078e0012 */
[----:B------:R-:W-:Y:S11]  /*93890*/  STL.64 [R1+0x34d8], R20 ;  /* 0x0034d81401007387 */ /* 0x000ff60000100a00 */
[----:B------:R-:W-:Y:S01]  /*938a0*/  @!UPT UIADD3 URZ, URZ, URZ, URZ ;  /* 0x0000003f3f3ff290 */ /* 0x000fe2000fffe03f */
[----:B------:R0:W-:Y:S02]  /*938b0*/  STL.64 [R1+0xec0], R4 ;  /* 0x000ec00401007387 */ /* 0x0001e40000100a00 */
[----:B------:R1:W-:Y:S01]  /*938c0*/  STL.64 [R1+0xec8], R6 ;  /* 0x000ec80601007387 */ /* 0x0003e20000100a00 */
[----:B0-----:R-:W3:Y:S01]  /*938d0*/  LDL.LU R4, [R1+0x810] ;  /* 0x0008100001047983 */ /* 0x001ee20000300800 */
[----:B------:R-:W3:Y:S02]  /*938e0*/  LDL.LU R5, [R1+0x814] ;  /* 0x0008140001057983 */ /* 0x000ee40000300800 */
[----:B-1----:R-:W3:Y:S02]  /*938f0*/  LDL.LU R6, [R1+0x818] ;  /* 0x0008180001067983 */ /* 0x002ee40000300800 */
[----:B----4-:R-:W-:Y:S02]  /*93900*/  IMAD.MOV.U32 R20, RZ, RZ, R17 ;  /* 0x000000ffff147224 */ /* 0x010fe400078e0011 */
[----:B------:R-:W-:Y:S01]  /*93910*/  IMAD.MOV.U32 R21, RZ, RZ, R16 ;  /* 0x000000ffff157224 */ /* 0x000fe200078e0010 */
[----:B------:R-:W3:Y:S01]  /*93920*/  LDL.LU R7, [R1+0x81c] ;  /* 0x00081c0001077983 */ /* 0x000ee20000300800 */
[----:B------:R-:W4:Y:S02]  /*93930*/  LDL.LU R16, [R1+0x620] ;  /* 0x0006200001107983 */ /* 0x000f240000300800 */
[----:B------:R-:W4:Y:S02]  /*93940*/  LDL.LU R17, [R1+0x624] ;  /* 0x0006240001117983 */ /* 0x000f240000300800 */
[----:B------:R-:W4:Y:S01]  /*93950*/  LDL.LU R18, [R1+0x628] ;  /* 0x0006280001127983 */ /* 0x000f220000300800 */
[----:B------:R-:W4:Y:S01]  /*93960*/  LDL.LU R19, [R1+0x62c] ;  /* 0x00062c0001137983 */ /* 0x000f220000300800 */
[----:B------:R0:W-:Y:S03]  /*93970*/  STL.64 [R1+0x34f0], R20 ;  /* 0x0034f01401007387 */ /* 0x0001e60000100a00 */
[----:B0-----:R-:W3:Y:S04]  /*93980*/  LDL.64 R20, [R1+0x1e0] ;  /* 0x0001e00001147983 */ /* 0x001ee80000100a00 */
[----:B--2---:R-:W-:Y:S01]  /*93990*/  STL.64 [R1+0x3418], R14 ;  /* 0x0034180e01007387 */ /* 0x004fe20000100a00 */
[----:B------:R0:W-:Y:S02]  /*939a0*/  STL.64 [R1+0x3410], R12 ;  /* 0x0034100c01007387 */ /* 0x0001e40000100a00 */
[----:B0-----:R-:W-:-:S02]  /*939b0*/  IMAD.MOV.U32 R12, RZ, RZ, R11 ;  /* 0x000000ffff0c7224 */ /* 0x001fc400078e000b */
[----:B------:R-:W-:-:S05]  /*939c0*/  IMAD.MOV.U32 R13, RZ, RZ, R10 ;  /* 0x000000ffff0d7224 */ /* 0x000fca00078e000a */
[----:B------:R0:W-:Y:S04]  /*939d0*/  STL.64 [R1+0x34b8], R12 ;  /* 0x0034b80c01007387 */ /* 0x0001e80000100a00 */
        /* <DEDUP_REMOVED lines=32> */
[----:B----4-:R-:W-:Y:S01]  /*93be0*/  HMMA.16816.F32 R24, R24, R4, R16 ;  /* 0x000000041818723c */ /* 0x010fe20000001810 */
[----:B------:R-:W2:Y:S01]  /*93bf0*/  LDL.LU.64 R18, [R1+0x3510] ;  /* 0x0035100001127983 */ /* 0x000ea20000300a00 */
[----:B------:R-:W2:Y:S11]  /*93c00*/  LDL.LU.64 R16, [R1+0x3508] ;  /* 0x0035080001107983 */ /* 0x000eb60000300a00 */
[----:B------:R-:W-:Y:S10]  /*93c10*/  @!UPT UIADD3 URZ, URZ, URZ, URZ ;  /* 0x0000003f3f3ff290 */ /* 0x000ff4000fffe03f */
[----:B------:R3:W-:Y:S01]  /*93c20*/  STL.64 [R1+0xea0], R24 ;  /* 0x000ea01801007387 */ /* 0x0007e20000100a00 */
[----:B------:R-:W-:Y:S02]  /*93c30*/  STL.64 [R1+0xea8], R26 ;  /* 0x000ea81a01007387 */ /* 0x000fe40000100a00 */
[----:B---3--:R-:W-:Y:S02]  /*93c40*/  IMAD.MOV.U32 R24, RZ, RZ, R7 ;  /* 0x000000ffff187224 */ /* 0x008fe400078e0007 */
        /* <DEDUP_REMOVED lines=31> */
[C---:B---3--:R-:W-:Y:S08]  /*93e40*/  HMMA.16816.F32 R24, R16.reuse, R24, R4 ;  /* 0x000000181018723c */ /* 0x048ff00000001804 */
[C---:B--2---:R-:W-:Y:S01]  /*93e50*/  HMMA.16816.F32 R20, R16.reuse, R20, R12 ;  /* 0x000000141014723c */ /* 0x044fe2000000180c */
[----:B------:R-:W2:Y:S11]  /*93e60*/  LDL.LU.64 R12, [R1+0x34b8] ;  /* 0x0034b800010c7983 */ /* 0x000eb60000300a00 */
[----:B------:R-:W-:Y:S11]  /*93e70*/  @!UPT UIADD3 URZ, URZ, URZ, URZ ;  /* 0x0000003f3f3ff290 */ /* 0x000ff6000fffe03f */
[----:B------:R-:W-:Y:S01]  /*93e80*/  STL.64 [R1+0xe60], R20 ;  /* 0x000e601401007387 */ /* 0x000fe20000100a00 */
[----:B------:R0:W-:Y:S03]  /*93e90*/  STL.64 [R1+0xe68], R22 ;  /* 0x000e681601007387 */ /* 0x0001e60000100a00 */
[----:B0-----:R-:W3:Y:S01]  /*93ea0*/  LDL.LU.64 R22, [R1+0x34b0] ;  /* 0x0034b00001167983 */ /* 0x001ee20000300a00 */
[----:B------:R-:W4:Y:S01]  /*93eb0*/  LDL.LU.64 R20, [R1+0x34a8] ;  /* 0x0034a80001147983 */ /* 0x000f220000300a00 */
[----:B--2---:R-:W-:Y:S02]  /*93ec0*/  HMMA.16816.F32 R4, R16, R12, R8 ;  /* 0x0000000c1004723c */ /* 0x004fe40000001808 */
[----:B------:R-:W2:Y:S01]  /*93ed0*/  LDL.LU R8, [R1+0x7b0] ;  /* 0x0007b00001087983 */ /* 0x000ea20000300800 */
[----:B------:R-:W-:Y:S02]  /*93ee0*/  STL.64 [R1+0xe50], R24 ;  /* 0x000e501801007387 */ /* 0x000fe40000100a00 */
[----:B------:R-:W-:Y:S11]  /*93ef0*/  STL.64 [R1+0xe58], R26 ;  /* 0x000e581a01007387 */ /* 0x000ff60000100a00 */
[----:B------:R-:W-:Y:S07]  /*93f00*/  @!UPT UIADD3 URZ, URZ, URZ, URZ ;  /* 0x0000003f3f3ff290 */ /* 0x000fee000fffe03f */
[----:B------:R-:W-:Y:S01]  /*93f10*/  STL.64 [R1+0xe40], R4 ;  /* 0x000e400401007387 */ /* 0x000fe20000100a00 */
[----:B------:R-:W-:Y:S02]  /*93f20*/  STL.64 [R1+0xe48], R6 ;  /* 0x000e480601007387 */ /* 0x000fe40000100a00 */
[----:B------:R-:W2:Y:S02]  /*93f30*/  LDL.LU R9, [R1+0x7b4] ;  /* 0x0007b40001097983 */ /* 0x000ea40000300800 */
[----:B------:R-:W2:Y:S01]  /*93f40*/  LDL.LU R10, [R1+0x7b8] ;  /* 0x0007b800010a7983 */ /* 0x000ea20000300800 */
[----:B------:R-:W2:Y:S04]  /*93f50*/  LDL.LU R11, [R1+0x7bc] ;  /* 0x0007bc00010b7983 */ /* 0x000ea80000300800 */
[----:B--2---:R-:W-:Y:S01]  /*93f60*/  STL.64 [R1+0x3440], R10 ;  /* 0x0034400a01007387 */ /* 0x004fe20000100a00 */
[----:B------:R0:W-:Y:S03]  /*93f70*/  STL.64 [R1+0x3438], R8 ;  /* 0x0034380801007387 */ /* 0x0001e60000100a00 */
[----:B0-----:R-:W2:Y:S04]  /*93f80*/  LDL.64 R8, [R1+0x140] ;  /* 0x0001400001087983 */ /* 0x001ea80000100a00 */
[----:B--2---:R3:W-:Y:S02]  /*93f90*/  STL.64 [R1+0x3450], R8 ;  /* 0x0034500801007387 */ /* 0x0047e40000100a00 */
[----:B---3--:R-:W-:-:S02]  /*93fa0*/  IMAD.MOV.U32 R8, RZ, RZ, R22 ;  /* 0x000000ffff087224 */ /* 0x008fc400078e0016 */
[----:B------:R-:W-:Y:S01]  /*93fb0*/  IMAD.MOV.U32 R9, RZ, RZ, R3 ;  /* 0x000000ffff097224 */ /* 0x000fe200078e0003 */
[----:B------:R-:W2:Y:S01]  /*93fc0*/  LDL.LU R22, [R1+0x34a0] ;  /* 0x0034a00001167983 */ /* 0x000ea20000300800 */
[----:B------:R-:W3:Y:S02]  /*93fd0*/  LDL.LU R3, [R1+0x349c] ;  /* 0x00349c0001037983 */ /* 0x000ee40000300800 */
[----:B------:R-:W-:Y:S02]  /*93fe0*/  IMAD.MOV.U32 R12, RZ, RZ, R0 ;  /* 0x000000ffff0c7224 */ /* 0x000fe400078e0000 */
[----:B------:R-:W2:Y:S01]  /*93ff0*/  LDL.LU R0, [R1+0x3498] ;  /* 0x0034980001007983 */ /* 0x000ea20000300800 */
[----:B------:R-:W2:Y:S02]  /*94000*/  LDL.LU R4, [R1+0x800] ;  /* 0x0008000001047983 */ /* 0x000ea40000300800 */
[----:B------:R-:W2:Y:S02]  /*94010*/  LDL.LU R5, [R1+0x804] ;  /* 0x0008040001057983 */ /* 0x000ea40000300800 */
[----:B------:R-:W2:Y:S01]  /*94020*/  LDL.LU R6, [R1+0x808] ;  /* 0x0008080001067983 */ /* 0x000ea20000300800 */
[----:B------:R-:W2:Y:S01]  /*94030*/  LDL.LU R7, [R1+0x80c] ;  /* 0x00080c0001077983 */ /* 0x000ea20000300800 */
[----:B------:R-:W-:Y:S03]  /*94040*/  STL.64 [R1+0x3468], R8 ;  /* 0x0034680801007387 */ /* 0x000fe60000100a00 */
[----:B---3--:R-:W0:Y:S04]  /*94050*/  LDSM.16.MT88.4 R24, [R3+0x18280] ;  /* 0x018280000318783b */ /* 0x008e280000004200 */
[----:B0-----:R-:W-:Y:S01]  /*94060*/  STL.64 [R1+0x32e8], R26 ;  /* 0x0032e81a01007387 */ /* 0x001fe20000100a00 */
[----:B------:R0:W-:Y:S03]  /*94070*/  STL.64 [R1+0x32e0], R24 ;  /* 0x0032e01801007387 */ /* 0x0001e60000100a00 */
        /* <DEDUP_REMOVED lines=8> */
[----:B------:R-:W-:Y:S04]  /*94100*/  STL.64 [R1+0x3480], R8 ;  /* 0x0034800801007387 */ /* 0x000fe80000100a00 */
[----:B--2---:R-:W-:Y:S01]  /*94110*/  STL.64 [R1+0x3460], R26 ;  /* 0x0034601a01007387 */ /* 0x004fe20000100a00 */
[----:B---3--:R0:W-:Y:S03]  /*94120*/  STL.64 [R1+0x3458], R24 ;  /* 0x0034581801007387 */ /* 0x0081e60000100a00 */
[----:B0-----:R-:W2:Y:S01]  /*94130*/  LDL.LU R24, [R1+0x7d0] ;  /* 0x0007d00001187983 */ /* 0x001ea20000300800 */
[----:B------:R-:W2:Y:S02]  /*94140*/  LDL.LU R25, [R1+0x7d4] ;  /* 0x0007d40001197983 */ /* 0x000ea40000300800 */
[----:B------:R-:W3:Y:S02]  /*94150*/  LDL.LU R26, [R1+0x7d8] ;  /* 0x0007d800011a7983 */ /* 0x000ee40000300800 */
[----:B------:R-:W3:Y:S02]  /*94160*/  LDL.LU R27, [R1+0x7dc] ;  /* 0x0007dc00011b7983 */ /* 0x000ee40000300800 */
[----:B------:R-:W-:-:S07]  /*94170*/  IMAD.MOV.U32 R13, RZ, RZ, R29 ;  /* 0x000000ffff0d7224 */ /* 0x000fce00078e001d */
[----:B------:R-:W-:Y:S01]  /*94180*/  HMMA.16816.F32 R4, R16, R12, R4 ;  /* 0x0000000c1004723c */ /* 0x000fe20000001804 */
        /* <DEDUP_REMOVED lines=12> */
[----:B------:R-:W-:Y:S01]  /*94250*/  STL [R1+0x2f18], R3 ;  /* 0x002f180301007387 */ /* 0x000fe20000100800 */
[----:B------:R0:W-:Y:S02]  /*94260*/  STL.64 [R1+0xe30], R4 ;  /* 0x000e300401007387 */ /* 0x0001e40000100a00 */
[----:B------:R1:W-:Y:S01]  /*94270*/  STL.64 [R1+0xe38], R6 ;  /* 0x000e380601007387 */ /* 0x0003e20000100a00 */
[----:B0-----:R-:W3:Y:S01]  /*94280*/  LDL.LU R4, [R1+0x780] ;  /* 0x0007800001047983 */ /* 0x001ee20000300800 */
[----:B------:R-:W3:Y:S02]  /*94290*/  LDL.LU R5, [R1+0x784] ;  /* 0x0007840001057983 */ /* 0x000ee40000300800 */
[----:B-1----:R-:W2:Y:S02]  /*942a0*/  LDL.LU R6, [R1+0x788] ;  /* 0x0007880001067983 */ /* 0x002ea40000300800 */
[----:B------:R-:W2:Y:S02]  /*942b0*/  LDL.LU R7, [R1+0x78c] ;  /* 0x00078c0001077983 */ /* 0x000ea40000300800 */
[----:B------:R-:W-:-:S02]  /*942c0*/  IMAD.MOV.U32 R8, RZ, RZ, R22 ;  /* 0x000000ffff087224 */ /* 0x000fc400078e0016 */
[----:B----4-:R-:W-:Y:S01]  /*942d0*/  IMAD.MOV.U32 R9, RZ, RZ, R21 ;  /* 0x000000ffff097224 */ /* 0x010fe200078e0015 */
[----:B--2---:R-:W-:Y:S01]  /*942e0*/  STL.64 [R1+0x3408], R6 ;  /* 0x0034080601007387 */ /* 0x004fe20000100a00 */
[----:B---3--:R0:W-:Y:S03]  /*942f0*/  STL.64 [R1+0x3400], R4 ;  /* 0x0034000401007387 */ /* 0x0081e60000100a00 */
[----:B0-----:R-:W2:Y:S01]  /*94300*/  LDL.LU R4, [R1+0x790] ;  /* 0x0007900001047983 */ /* 0x001ea20000300800 */
[----:B------:R-:W2:Y:S02]  /*94310*/  LDL.LU R5, [R1+0x794] ;  /* 0x0007940001057983 */ /* 0x000ea40000300800 */
[----:B------:R-:W3:Y:S02]  /*94320*/  LDL.LU R6, [R1+0x798] ;  /* 0x0007980001067983 */ /* 0x000ee40000300800 */
[----:B------:R-:W3:Y:S01]  /*94330*/  LDL.LU R7, [R1+0x79c] ;  /* 0x00079c0001077983 */ /* 0x000ee20000300800 */
[C---:B------:R-:W-:Y:S01]  /*94340*/  HMMA.16816.F32 R8, R16.reuse, R8, R24 ;  /* 0x000000081008723c */ /* 0x040fe20000001818 */
        /* <DEDUP_REMOVED lines=11> */
[----:B------:R-:W4:Y:S01]  /*94400*/  LDL.LU.64 R26, [R1+0x3490] ;  /* 0x00349000011a7983 */ /* 0x000f220000300a00 */
[----:B------:R-:W4:Y:S04]  /*94410*/  LDL.LU.64 R24, [R1+0x3488] ;  /* 0x0034880001187983 */ /* 0x000f280000300a00 */
        /* <DEDUP_REMOVED lines=35> */
[----:B------:R-:W3:Y:S01]  /*94650*/  LDL.LU R24, [R1+0x590] ;  /* 0x0005900001187983 */ /* 0x000ee20000300800 */
[----:B------:R-:W3:Y:S01]  /*94660*/  LDL.LU R25, [R1+0x594] ;  /* 0x0005940001197983 */ /* 0x000ee20000300800 */
        /* <DEDUP_REMOVED lines=24> */
[----:B0-----:R-:W2:Y:S04]  /*947f0*/  LDL.64 R12, [R1+0x1b0] ;  /* 0x0001b000010c7983 */ /* 0x001ea80000100a00 */
[----:B--2---:R0:W-:Y:S04]  /*94800*/  STL.64 [R1+0x33c0], R12 ;  /* 0x0033c00c01007387 */ /* 0x0041e80000100a00 */
[----:B0-----:R-:W2:Y:S01]  /*94810*/  LDL.64 R12, [R1+0x1c0] ;  /* 0x0001c000010c7983 */ /* 0x001ea20000100a00 */
[C---:B----4-:R-:W-:Y:S03]  /*94820*/  HMMA.16816.F32 R4, R16.reuse, R8, R4 ;  /* 0x000000081004723c */ /* 0x050fe60000001804 */
[----:B--2---:R0:W-:Y:S04]  /*94830*/  STL.64 [R1+0x33c8], R12 ;  /* 0x0033c80c01007387 */ /* 0x0041e80000100a00 */
[----:B0-----:R-:W2:Y:S11]  /*94840*/  LDL.64 R12, [R1+0x1d0] ;  /* 0x0001d000010c7983 */ /* 0x001eb60000100a00 */
[----:B------:R-:W-:Y:S05]  /*94850*/  @!UPT UIADD3 URZ, URZ, URZ, URZ ;  /* 0x0000003f3f3ff290 */ /* 0x000fea000fffe03f */
[----:B------:R-:W-:Y:S02]  /*94860*/  STL.64 [R1+0xdb0], R4 ;  /* 0x000db00401007387 */ /* 0x000fe40000100a00 */
[----:B------:R0:W-:Y:S02]  /*94870*/  STL.64 [R1+0xdb8], R6 ;  /* 0x000db80601007387 */ /* 0x0001e40000100a00 */
[----:B0-----:R-:W3:Y:S01]  /*94880*/  LDL.LU.64 R6, [R1+0x33f8] ;  /* 0x0033f80001067983 */ /* 0x001ee20000300a00 */
[----:B------:R-:W4:Y:S02]  /*94890*/  LDL.LU.64 R4, [R1+0x33f0] ;  /* 0x0033f00001047983 */ /* 0x000f240000300a00 */
[----:B------:R-:W-:Y:S01]  /*948a0*/  STL.64 [R1+0x3368], R8 ;  /* 0x0033680801007387 */ /* 0x000fe20000100a00 */
[----:B----4-:R-:W-:Y:S01]  /*948b0*/  HMMA.16816.F32 R16, R16, R4, R20 ;  /* 0x000000041010723c */ /* 0x010fe20000001814 */
[----:B------:R-:W4:Y:S01]  /*948c0*/  LDL.LU.64 R22, [R1+0x33e8] ;  /* 0x0033e80001167983 */ /* 0x000f220000300a00 */
[----:B------:R-:W4:Y:S11]  /*948d0*/  LDL.LU.64 R20, [R1+0x33e0] ;  /* 0x0033e00001147983 */ /* 0x000f360000300a00 */
[----:B------:R-:W-:Y:S10]  /*948e0*/  @!UPT UIADD3 URZ, URZ, URZ, URZ ;  /* 0x0000003f3f3ff290 */ /* 0x000ff4000fffe03f */
[----:B------:R-:W-:Y:S01]  /*948f0*/  STL.64 [R1+0xda0], R16 ;  /* 0x000da01001007387 */ /* 0x000fe20000100a00 */
[----:B------:R-:W-:Y:S02]  /*94900*/  STL.64 [R1+0xda8], R18 ;  /* 0x000da81201007387 */ /* 0x000fe40000100a00 */
[----:B------:R0:W-:Y:S02]  /*94910*/  STL [R1+0x32fc], R4 ;  /* 0x0032fc0401007387 */ /* 0x0001e40000100800 */
[----:B------:R1:W-:Y:S01]  /*94920*/  STL [R1+0x32f8], R5 ;  /* 0x0032f80501007387 */ /* 0x0003e20000100800 */
[----:B0-----:R-:W2:Y:S01]  /*94930*/  LDL.LU R4, [R1+0x560] ;  /* 0x0005600001047983 */ /* 0x001ea20000300800 */
[----:B---3--:R-:W-:Y:S02]  /*94940*/  IMAD.MOV.U32 R17, RZ, RZ, R6 ;  /* 0x000000ffff117224 */ /* 0x008fe400078e0006 */
[----:B-1----:R-:W2:Y:S02]  /*94950*/  LDL.LU R5, [R1+0x564] ;  /* 0x0005640001057983 */ /* 0x002ea40000300800 */
[----:B------:R-:W-:Y:S01]  /*94960*/  IMAD.MOV.U32 R16, RZ, RZ, R7 ;  /* 0x000000ffff107224 */ /* 0x000fe200078e0007 */
[----:B------:R-:W3:Y:S01]  /*94970*/  LDL.LU R6, [R1+0x568] ;  /* 0x0005680001067983 */ /* 0x000ee20000300800 */
[----:B------:R-:W3:Y:S05]  /*94980*/  LDL.LU R7, [R1+0x56c] ;  /* 0x00056c0001077983 */ /* 0x000eea0000300800 */
        /* <DEDUP_REMOVED lines=11> */
[----:B0-----:R-:W4:Y:S01]  /*94a40*/  LDL.LU R16, [R1+0x550] ;  /* 0x0005500001107983 */ /* 0x001f220000300800 */
[----:B------:R-:W4:Y:S02]  /*94a50*/  LDL.LU R17, [R1+0x554] ;  /* 0x0005540001117983 */ /* 0x000f240000300800 */
[----:B-1----:R-:W4:Y:S02]  /*94a60*/  LDL.LU R18, [R1+0x558] ;  /* 0x0005580001127983 */ /* 0x002f240000300800 */
[----:B------:R-:W4:Y:S01]  /*94a70*/  LDL.LU R19, [R1+0x55c] ;  /* 0x00055c0001137983 */ /* 0x000f220000300800 */
[----:B------:R-:W4:Y:S01]  /*94a80*/  LDL.64 R8, [R1+0x190] ;  /* 0x0001900001087983 */ /* 0x000f220000100a00 */
[C---:B---3--:R-:W-:Y:S11]  /*94a90*/  HMMA.16816.F32 R24, R20.reuse, R12, R24 ;  /* 0x0000000c1418723c */ /* 0x048ff60000001818 */
[----:B------:R-:W-:Y:S11]  /*94aa0*/  @!UPT UIADD3 URZ, URZ, URZ, URZ ;  /* 0x0000003f3f3ff290 */ /* 0x000ff6000fffe03f */
[----:B------:R-:W-:Y:S01]  /*94ab0*/  @!UPT UIADD3 URZ, URZ, URZ, URZ ;  /* 0x0000003f3f3ff290 */ /* 0x000fe2000fffe03f */
[----:B------:R0:W-:Y:S01]  /*94ac0*/  STL.64 [R1+0xd80], R24 ;  /* 0x000d801801007387 */ /* 0x0001e20000100a00 */
[----:B------:R-:W-:Y:S02]  /*94ad0*/  STL.64 [R1+0xd88], R26 ;  /* 0x000d881a01007387 */ /* 0x000fe40000100a00 */
[----:B0-----:R-:W-:Y:S02]  /*94ae0*/  IMAD.MOV.U32 R24, RZ, RZ, R13 ;  /* 0x000000ffff187224 */ /* 0x001fe400078e000d */
[----:B------:R-:W-:Y:S02]  /*94af0*/  IMAD.MOV.U32 R25, RZ, RZ, R12 ;  /* 0x000000ffff197224 */ /* 0x000fe400078e000c */
[----:B------:R-:W3:Y:S01]  /*94b00*/  LDL.LU.64 R12, [R1+0x33c8] ;  /* 0x0033c800010c7983 */ /* 0x000ee20000300a00 */
[----:B------:R0:W-:Y:S02]  /*94b10*/  STL [R1+0x3304], R24 ;  /* 0x0033041801007387 */ /* 0x0001e40000100800 */
[----:B------:R1:W-:Y:S01]  /*94b20*/  STL [R1+0x3300], R25 ;  /* 0x0033001901007387 */ /* 0x0003e20000100800 */
[----:B0-----:R-:W3:Y:S01]  /*94b30*/  LDL.LU R24, [R1+0x580] ;  /* 0x0005800001187983 */ /* 0x001ee20000300800 */
[----:B-1----:R-:W3:Y:S02]  /*94b40*/  LDL.LU R25, [R1+0x584] ;  /* 0x0005840001197983 */ /* 0x002ee40000300800 */
[----:B------:R-:W3:Y:S02]  /*94b50*/  LDL.LU R26, [R1+0x588] ;  /* 0x00058800011a7983 */ /* 0x000ee40000300800 */
[----:B------:R-:W3:Y:S02]  /*94b60*/  LDL.LU R27, [R1+0x58c] ;  /* 0x00058c00011b7983 */ /* 0x000ee40000300800 */
[C---:B---3--:R-:W-:Y:S11]  /*94b70*/  HMMA.16816.F32 R24, R20.reuse, R12, R24 ;  /* 0x0000000c1418723c */ /* 0x048ff60000001818 */
[----:B------:R-:W-:Y:S11]  /*94b80*/  @!UPT UIADD3 URZ, URZ, URZ, URZ ;  /* 0x0000003f3f3ff290 */ /* 0x000ff6000fffe03f */
[----:B------:R-:W-:Y:S01]  /*94b90*/  @!UPT UIADD3 URZ, URZ, URZ, URZ ;  /* 0x0000003f3f3ff290 */ /* 0x000fe2000fffe03f */
[----:B------:R-:W-:Y:S01]  /*94ba0*/  STL.64 [R1+0xd70], R24 ;  /* 0x000d701801007387 */ /* 0x000fe20000100a00 */
[----:B------:R0:W-:Y:S02]  /*94bb0*/  STL.64 [R1+0xd78], R26 ;  /* 0x000d781a01007387 */ /* 0x0001e40000100a00 */
[----:B0-----:R-:W-:Y:S02]  /*94bc0*/  IMAD.MOV.U32 R27, RZ, RZ, R12 ;  /* 0x000000ffff1b7224 */ /* 0x001fe400078e000c */
[----:B------:R-:W-:Y:S02]  /*94bd0*/  IMAD.MOV.U32 R26, RZ, RZ, R13 ;  /* 0x000000ffff1a7224 */ /* 0x000fe400078e000d */
[----:B------:R-:W2:Y:S03]  /*94be0*/  LDL.LU.64 R12, [R1+0x33c0] ;  /* 0x0033c000010c7983 */ /* 0x000ea60000300a00 */
[----:B------:R-:W-:Y:S02]  /*94bf0*/  STL.64 [R1+0x3380], R26 ;  /* 0x0033801a01007387 */ /* 0x000fe40000100a00 */
[----:B------:R-:W3:Y:S01]  /*94c00*/  LDL.64 R24, [R1+0x1a0] ;  /* 0x0001a00001187983 */ /* 0x000ee20000100a00 */
[----:B--2---:R-:W-:Y:S01]  /*94c10*/  HMMA.16816.F32 R4, R20, R12, R4 ;  /* 0x0000000c1404723c */ /* 0x004fe20000001804 */
[----:B------:R-:W-:-:S02]  /*94c20*/  IMAD.MOV.U32 R29, RZ, RZ, R12 ;  /* 0x000000ffff1d7224 */ /* 0x000fc400078e000c */
[----:B------:R-:W-:Y:S11]  /*94c30*/  IMAD.MOV.U32 R28, RZ, RZ, R13 ;  /* 0x000000ffff1c7224 */ /* 0x000ff600078e000d */
[----:B------:R-:W-:Y:S09]  /*94c40*/  @!UPT UIADD3 URZ, URZ, URZ, URZ ;  /* 0x0000003f3f3ff290 */ /* 0x000ff2000fffe03f */
[----:B------:R-:W-:Y:S01]  /*94c50*/  STL.64 [R1+0xd60], R4 ;  /* 0x000d600401007387 */ /* 0x000fe20000100a00 */
[----:B------:R0:W-:Y:S03]  /*94c60*/  STL.64 [R1+0xd68], R6 ;  /* 0x000d680601007387 */ /* 0x0001e60000100a00 */
[----:B0-----:R-:W3:Y:S01]  /*94c70*/  LDL.LU.64 R6, [R1+0x33b8] ;  /* 0x0033b80001067983 */ /* 0x001ee20000300a00 */
[----:B------:R-:W3:Y:S02]  /*94c80*/  LDL.LU.64 R4, [R1+0x33b0] ;  /* 0x0033b00001047983 */ /* 0x000ee40000300a00 */
[----:B------:R-:W2:Y:S02]  /*94c90*/  LDL.LU R12, [R1+0x16a0] ;  /* 0x0016a000010c7983 */ /* 0x000ea40000300800 */
[----:B------:R-:W2:Y:S01]  /*94ca0*/  LDL.LU R13, [R1+0x16a4] ;  /* 0x0016a400010d7983 */ /* 0x000ea20000300800 */
[----:B------:R-:W2:Y:S01]  /*94cb0*/  LDL.LU R14, [R1+0x16a8] ;  /* 0x0016a800010e7983 */ /* 0x000ea20000300800 */
[----:B------:R-:W2:Y:S03]  /*94cc0*/  LDL.LU R15, [R1+0x16ac] ;  /* 0x0016ac00010f7983 */ /* 0x000ea60000300800 */
[----:B--2---:R-:W-:Y:S01]  /*94cd0*/  STL.64 [R1+0x3330], R14 ;  /* 0x0033300e01007387 */ /* 0x004fe20000100a00 */
[----:B------:R0:W-:Y:S02]  /*94ce0*/  STL.64 [R1+0x3328], R12 ;  /* 0x0033280c01007387 */ /* 0x0001e40000100a00 */
[----:B0-----:R-:W-:-:S02]  /*94cf0*/  IMAD.MOV.U32 R12, RZ, RZ, R11 ;  /* 0x000000ffff0c7224 */ /* 0x001fc400078e000b */
[----:B------:R-:W-:-:S05]  /*94d00*/  IMAD.MOV.U32 R13, RZ, RZ, R10 ;  /* 0x000000ffff0d7224 */ /* 0x000fca00078e000a */
[----:B------:R3:W-:Y:S02]  /*94d10*/  STL.64 [R1+0x3348], R12 ;  /* 0x0033480c01007387 */ /* 0x0007e40000100a00 */
[C---:B---3--:R-:W-:Y:S07]  /*94d20*/  HMMA.16816.F32 R12, R20.reuse, R24, R4 ;  /* 0x00000018140c723c */ /* 0x048fee0000001804 */
[----:B------:R-:W-:Y:S02]  /*94d30*/  IMAD.MOV.U32 R6, RZ, RZ, R24 ;  /* 0x000000ffff067224 */ /* 0x000fe400078e0018 */
[----:B------:R-:W-:Y:S11]  /*94d40*/  IMAD.MOV.U32 R7, RZ, RZ, R25 ;  /* 0x000000ffff077224 */ /* 0x000ff600078e0019 */
[----:B------:R-:W-:Y:S03]  /*94d50*/  @!UPT UIADD3 URZ, URZ, URZ, URZ ;  /* 0x0000003f3f3ff290 */ /* 0x000fe6000fffe03f */
[----:B------:R0:W-:Y:S01]  /*94d60*/  STL.64 [R1+0xd50], R12 ;  /* 0x000d500c01007387 */ /* 0x0001e20000100a00 */
[----:B------:R-:W-:Y:S02]  /*94d70*/  STL.64 [R1+0xd58], R14 ;  /* 0x000d580e01007387 */ /* 0x000fe40000100a00 */
[----:B------:R1:W-:Y:S02]  /*94d80*/  STL.64 [R1+0x33a8], R6 ;  /* 0x0033a80601007387 */ /* 0x0003e40000100a00 */
[----:B------:R-:W2:Y:S01]  /*94d90*/  LDL.LU R4, [R1+0xcb0] ;  /* 0x000cb00001047983 */ /* 0x000ea20000300800 */
[----:B------:R-:W2:Y:S01]  /*94da0*/  LDL.LU R5, [R1+0xcb4] ;  /* 0x000cb40001057983 */ /* 0x000ea20000300800 */
[----:B0-----:R-:W-:Y:S02]  /*94db0*/  IMAD.MOV.U32 R12, RZ, RZ, R3 ;  /* 0x000000ffff0c7224 */ /* 0x001fe400078e0003 */
[----:B------:R-:W-:Y:S01]  /*94dc0*/  IMAD.MOV.U32 R13, RZ, RZ, R2 ;  /* 0x000000ffff0d7224 */ /* 0x000fe200078e0002 */
[----:B-1----:R-:W2:Y:S01]  /*94dd0*/  LDL.LU R6, [R1+0xcb8] ;  /* 0x000cb80001067983 */ /* 0x002ea20000300800 */
[----:B------:R-:W2:Y:S03]  /*94de0*/  LDL.LU R7, [R1+0xcbc] ;  /* 0x000cbc0001077983 */ /* 0x000ea60000300800 */
[----:B------:R4:W-:Y:S02]  /*94df0*/  STL.64 [R1+0x3360], R12 ;  /* 0x0033600c01007387 */ /* 0x0009e40000100a00 */
[----:B----4-:R-:W-:Y:S01]  /*94e00*/  HMMA.16816.F32 R12, R20, R8, R16 ;  /* 0x00000008140c723c */ /* 0x010fe20000001810 */
[----:B------:R-:W-:-:S02]  /*94e10*/  IMAD.MOV.U32 R3, RZ, RZ, R8 ;  /* 0x000000ffff037224 */ /* 0x000fc400078e0008 */
[----:B------:R-:W-:Y:S01]  /*94e20*/  IMAD.MOV.U32 R2, RZ, RZ, R9 ;  /* 0x000000ffff027224 */ /* 0x000fe200078e0009 */
[----:B------:R-:W0:Y:S11]  /*94e30*/  LDSM.16.MT88.4 R16, [R0+0x18000] ;  /* 0x018000000010783b */ /* 0x000e360000004200 */
[----:B------:R-:W-:Y:S08]  /*94e40*/  @!UPT UIADD3 URZ, URZ, URZ, URZ ;  /* 0x0000003f3f3ff290 */ /* 0x000ff0000fffe03f */
[----:B------:R-:W-:Y:S01]  /*94e50*/  STL.64 [R1+0xd40], R12 ;  /* 0x000d400c01007387 */ /* 0x000fe20000100a00 */
[----:B------:R-:W-:Y:S02]  /*94e60*/  STL.64 [R1+0xd48], R14 ;  /* 0x000d480e01007387 */ /* 0x000fe40000100a00 */
[----:B------:R-:W3:Y:S02]  /*94e70*/  LDL.LU R8, [R1+0x16c0] ;  /* 0x0016c00001087983 */ /* 0x000ee40000300800 */
[----:B------:R-:W3:Y:S01]  /*94e80*/  LDL.LU R9, [R1+0x16c4] ;  /* 0x0016c40001097983 */ /* 0x000ee20000300800 */
[----:B------:R-:W4:Y:S01]  /*94e90*/  LDL.LU R10, [R1+0x16c8] ;  /* 0x0016c800010a7983 */ /* 0x000f220000300800 */
[----:B------:R-:W4:Y:S02]  /*94ea0*/  LDL.LU R11, [R1+0x16cc] ;  /* 0x0016cc00010b7983 */ /* 0x000f240000300800 */
[----:B------:R-:W2:Y:S02]  /*94eb0*/  LDL.LU R24, [R1+0x16d0] ;  /* 0x0016d00001187983 */ /* 0x000ea40000300800 */
[----:B------:R-:W2:Y:S01]  /*94ec0*/  LDL.LU R25, [R1+0x16d4] ;  /* 0x0016d40001197983 */ /* 0x000ea20000300800 */
[----:B------:R-:W2:Y:S01]  /*94ed0*/  LDL.LU R26, [R1+0x16d8] ;  /* 0x0016d800011a7983 */ /* 0x000ea20000300800 */
[----:B------:R-:W2:Y:S03]  /*94ee0*/  LDL.LU R27, [R1+0x16dc] ;  /* 0x0016dc00011b7983 */ /* 0x000ea60000300800 */
[----:B--2---:R-:W-:Y:S01]  /*94ef0*/  STL.64 [R1+0x3390], R26 ;  /* 0x0033901a01007387 */ /* 0x004fe20000100a00 */
[----:B------:R1:W-:Y:S03]  /*94f00*/  STL.64 [R1+0x3388], R24 ;  /* 0x0033881801007387 */ /* 0x0003e60000100a00 */
[----:B-1----:R-:W2:Y:S04]  /*94f10*/  LDL.64 R24, [R1+0x170] ;  /* 0x0001700001187983 */ /* 0x002ea80000100a00 */
[----:B--2---:R1:W-:Y:S04]  /*94f20*/  STL.64 [R1+0x33a0], R24 ;  /* 0x0033a01801007387 */ /* 0x0043e80000100a00 */
[----:B-1----:R-:W2:Y:S01]  /*94f30*/  LDL.64 R24, [R1+0x180] ;  /* 0x0001800001187983 */ /* 0x002ea20000100a00 */
[----:B----4-:R-:W-:Y:S02]  /*94f40*/  STL.64 [R1+0x3378], R10 ;  /* 0x0033780a01007387 */ /* 0x010fe40000100a00 */
[----:B---3--:R1:W-:Y:S02]  /*94f50*/  STL.64 [R1+0x3370], R8 ;  /* 0x0033700801007387 */ /* 0x0083e40000100a00 */
[----:B-1----:R-:W3:Y:S01]  /*94f60*/  LDL.64 R8, [R1+0x160] ;  /* 0x0001600001087983 */ /* 0x002ee20000100a00 */
[----:B--2---:R-:W-:Y:S03]  /*94f70*/  HMMA.16816.F32 R4, R20, R24, R4 ;  /* 0x000000181404723c */ /* 0x004fe60000001804 */
[----:B---3--:R1:W-:Y:S04]  /*94f80*/  STL.64 [R1+0x3398], R8 ;  /* 0x0033980801007387 */ /* 0x0083e80000100a00 */
[----:B-1----:R-:W2:Y:S01]  /*94f90*/  LDL.LU R8, [R1+0xd20] ;  /* 0x000d200001087983 */ /* 0x002ea20000300800 */
[----:B------:R-:W2:Y:S02]  /*94fa0*/  LDL.LU R9, [R1+0xd24] ;  /* 0x000d240001097983 */ /* 0x000ea40000300800 */
[----:B------:R-:W2:Y:S02]  /*94fb0*/  LDL.LU R10, [R1+0xd28] ;  /* 0x000d2800010a7983 */ /* 0x000ea40000300800 */
[----:B------:R-:W2:Y:S01]  /*94fc0*/  LDL.LU R11, [R1+0xd2c] ;  /* 0x000d2c00010b7983 */ /* 0x000ea20000300800 */
[----:B------:R-:W3:Y:S01]  /*94fd0*/  LDL.64 R12, [R1+0x150] ;  /* 0x00015000010c7983 */ /* 0x000ee20000100a00 */
[----:B0-----:R-:W-:Y:S02]  /*94fe0*/  STL.64 [R1+0x31c0], R18 ;  /* 0x0031c01201007387 */ /* 0x001fe40000100a00 */
[----:B------:R0:W-:Y:S02]  /*94ff0*/  STL.64 [R1+0x31b8], R16 ;  /* 0x0031b81001007387 */ /* 0x0001e40000100a00 */
[----:B0-----:R-:W4:Y:S05]  /*95000*/  LDL.64 R16, [R1+0x120] ;  /* 0x0001200001107983 */ /* 0x001f2a0000100a00 */
[----:B------:R-:W-:Y:S02]  /*95010*/  STL.64 [R1+0xd30], R4 ;  /* 0x000d300401007387 */ /* 0x000fe40000100a00 */
[----:B------:R0:W-:Y:S02]  /*95020*/  STL.64 [R1+0xd38], R6 ;  /* 0x000d380601007387 */ /* 0x0001e40000100a00 */
[----:B0-----:R-:W2:Y:S01]  /*95030*/  LDL.LU.64 R6, [R1+0x33a8] ;  /* 0x0033a80001067983 */ /* 0x001ea20000300a00 */
[----:B------:R-:W-:-:S02]  /*95040*/  IMAD.MOV.U32 R4, RZ, RZ, R24 ;  /* 0x000000ffff047224 */ /* 0x000fc400078e0018 */
        /* <DEDUP_REMOVED lines=79> */
[----:B0-----:R-:W4:Y:S01]  /*95540*/  LDL.LU R12, [R1+0x1680] ;  /* 0x00168000010c7983 */ /* 0x001f220000300800 */
[----:B------:R-:W4:Y:S02]  /*95550*/  LDL.LU R13, [R1+0x1684] ;  /* 0x00168400010d7983 */ /* 0x000f240000300800 */
[----:B------:R-:W4:Y:S02]  /*95560*/  LDL.LU R14, [R1+0x1688] ;  /* 0x00168800010e7983 */ /* 0x000f240000300800 */
[----:B------:R-:W4:Y:S02]  /*95570*/  LDL.LU R15, [R1+0x168c] ;  /* 0x00168c00010f7983 */ /* 0x000f240000300800 */
[----:B----4-:R-:W-:Y:S11]  /*95580*/  HMMA.16816.F32 R12, R20, R8, R12 ;  /* 0x00000008140c723c */ /* 0x010ff6000000180c */
[----:B------:R-:W-:Y:S11]  /*95590*/  @!UPT UIADD3 URZ, URZ, URZ, URZ ;  /* 0x0000003f3f3ff290 */ /* 0x000ff6000fffe03f */
[----:B------:R-:W-:Y:S01]  /*955a0*/  @!UPT UIADD3 URZ, URZ, URZ, URZ ;  /* 0x0000003f3f3ff290 */ /* 0x000fe2000fffe03f */
        /* <DEDUP_REMOVED lines=8> */
[----:B0-----:R-:W2:Y:S04]  /*95630*/  LDL.64 R12, [R1+0x140] ;  /* 0x00014000010c7983 */ /* 0x001ea80000100a00 */
[----:B--2---:R0:W-:Y:S04]  /*95640*/  STL.64 [R1+0x3208], R12 ;  /* 0x0032080c01007387 */ /* 0x0041e80000100a00 */
[----:B0-----:R-:W2:Y:S01]  /*95650*/  LDL.LU R12, [R1+0x1640] ;  /* 0x00164000010c7983 */ /* 0x001ea20000300800 */
[----:B------:R-:W2:Y:S02]  /*95660*/  LDL.LU R13, [R1+0x1644] ;  /* 0x00164400010d7983 */ /* 0x000ea40000300800 */
[----:B------:R-:W4:Y:S02]  /*95670*/  LDL.LU R14, [R1+0x1648] ;  /* 0x00164800010e7983 */ /* 0x000f240000300800 */
[----:B------:R-:W4:Y:S02]  /*95680*/  LDL.LU R15, [R1+0x164c] ;  /* 0x00164c00010f7983 */ /* 0x000f240000300800 */
[----:B----4-:R-:W-:Y:S01]  /*95690*/  STL.64 [R1+0x3218], R14 ;  /* 0x0032180e01007387 */ /* 0x010fe20000100a00 */
[----:B--2---:R0:W-:Y:S02]  /*956a0*/  STL.64 [R1+0x3210], R12 ;  /* 0x0032100c01007387 */ /* 0x0041e40000100a00 */
[----:B0-----:R-:W-:-:S02]  /*956b0*/  IMAD.MOV.U32 R12, RZ, RZ, R24 ;  /* 0x000000ffff0c7224 */ /* 0x001fc400078e0018 */
[----:B------:R-:W-:Y:S01]  /*956c0*/  IMAD.MOV.U32 R13, RZ, RZ, R25 ;  /* 0x000000ffff0d7224 */ /* 0x000fe200078e0019 */
[----:B------:R-:W2:Y:S01]  /*956d0*/  LDL.LU R24, [R1+0x3304] ;  /* 0x0033040001187983 */ /* 0x000ea20000300800 */
[----:B------:R-:W4:Y:S03]  /*956e0*/  LDL.LU R25, [R1+0x3300] ;  /* 0x0033000001197983 */ /* 0x000f260000300800 */
        /* <DEDUP_REMOVED lines=8> */
[----:B0-----:R-:W2:Y:S01]  /*95770*/  LDL.LU R16, [R1+0x1650] ;  /* 0x0016500001107983 */ /* 0x001ea20000300800 */
[----:B------:R-:W2:Y:S02]  /*95780*/  LDL.LU R17, [R1+0x1654] ;  /* 0x0016540001117983 */ /* 0x000ea40000300800 */
[----:B------:R-:W2:Y:S02]  /*95790*/  LDL.LU R18, [R1+0x1658] ;  /* 0x0016580001127983 */ /* 0x000ea40000300800 */
[----:B------:R-:W2:Y:S01]  /*957a0*/  LDL.LU R19, [R1+0x165c] ;  /* 0x00165c0001137983 */ /* 0x000ea20000300800 */
[----:B------:R-:W2:Y:S01]  /*957b0*/  LDL.LU R4, [R1+0x32fc] ;  /* 0x0032fc0001047983 */ /* 0x000ea20000300800 */
[----:B------:R-:W2:Y:S02]  /*957c0*/  LDL.LU R5, [R1+0x32f8] ;  /* 0x0032f80001057983 */ /* 0x000ea40000300800 */
[----:B------:R0:W-:Y:S02]  /*957d0*/  STL.64 [R1+0x3258], R12 ;  /* 0x0032580c01007387 */ /* 0x0001e40000100a00 */
[----:B0-----:R-:W2:Y:S01]  /*957e0*/  LDL.LU R12, [R1+0xbb0] ;  /* 0x000bb000010c7983 */ /* 0x001ea20000300800 */
[----:B------:R-:W2:Y:S02]  /*957f0*/  LDL.LU R13, [R1+0xbb4] ;  /* 0x000bb400010d7983 */ /* 0x000ea40000300800 */
[----:B------:R-:W2:Y:S02]  /*95800*/  LDL.LU R14, [R1+0xbb8] ;  /* 0x000bb800010e7983 */ /* 0x000ea40000300800 */
[----:B------:R-:W2:Y:S02]  /*95810*/  LDL.LU R15, [R1+0xbbc] ;  /* 0x000bbc00010f7983 */ /* 0x000ea40000300800 */
[----:B--2---:R-:W-:Y:S01]  /*95820*/  STL.64 [R1+0x3268], R14 ;  /* 0x0032680e01007387 */ /* 0x004fe20000100a00 */
[----:B------:R0:W-:Y:S02]  /*95830*/  STL.64 [R1+0x3260], R12 ;  /* 0x0032600c01007387 */ /* 0x0001e40000100a00 */
[----:B0-----:R-:W-:-:S02]  /*95840*/  IMAD.MOV.U32 R12, RZ, RZ, R6 ;  /* 0x000000ffff0c7224 */ /* 0x001fc400078e0006 */
[----:B------:R-:W-:Y:S01]  /*95850*/  IMAD.MOV.U32 R13, RZ, RZ, R7 ;  /* 0x000000ffff0d7224 */ /* 0x000fe200078e0007 */
[----:B------:R-:W2:Y:S01]  /*95860*/  LDL.LU R6, [R1+0x32f4] ;  /* 0x0032f40001067983 */ /* 0x000ea20000300800 */
[----:B------:R-:W2:Y:S03]  /*95870*/  LDL.LU R7, [R1+0x32f0] ;  /* 0x0032f00001077983 */ /* 0x000ea60000300800 */
        /* <DEDUP_REMOVED lines=18> */
[----:B------:R-:W3:Y:S02]  /*959a0*/  LDL.LU R19, [R1+0x167c] ;  /* 0x00167c0001137983 */ /* 0x000ee40000300800 */
[----:B----4-:R-:W-:-:S02]  /*959b0*/  IMAD.MOV.U32 R12, RZ, RZ, R25 ;  /* 0x000000ffff0c7224 */ /* 0x010fc400078e0019 */
[----:B------:R-:W-:Y:S02]  /*959c0*/  IMAD.MOV.U32 R13, RZ, RZ, R24 ;  /* 0x000000ffff0d7224 */ /* 0x000fe400078e0018 */
        /* <DEDUP_REMOVED lines=35> */
[----:B------:R-:W2:Y:S02]  /*95c00*/  LDL.LU R18, [R1+0x15c8] ;  /* 0x0015c80001127983 */ /* 0x000ea40000300800 */
[----:B------:R-:W2:Y:S01]  /*95c10*/  LDL.LU R19, [R1+0x15cc] ;  /* 0x0015cc0001137983 */ /* 0x000ea20000300800 */
[----:B------:R-:W-:Y:S01]  /*95c20*/  STL.64 [R1+0x31d8], R8 ;  /* 0x0031d80801007387 */ /* 0x000fe20000100a00 */
[----:B------:R-:W2:Y:S02]  /*95c30*/  LDL.LU.64 R26, [R1+0x32e8] ;  /* 0x0032e800011a7983 */ /* 0x000ea40000300a00 */
[----:B------:R-:W2:Y:S09]  /*95c40*/  LDL.LU.64 R24, [R1+0x32e0] ;  /* 0x0032e00001187983 */ /* 0x000eb20000300a00 */
[----:B------:R-:W-:Y:S01]  /*95c50*/  STL.64 [R1+0xca0], R20 ;  /* 0x000ca01401007387 */ /* 0x000fe20000100a00 */
[----:B------:R-:W-:Y:S01]  /*95c60*/  STL.64 [R1+0xca8], R22 ;  /* 0x000ca81601007387 */ /* 0x000fe20000100a00 */
[----:B------:R-:W-:Y:S02]  /*95c70*/  STL.64 [R1+0x31d0], R6 ;  /* 0x0031d00601007387 */ /* 0x000fe40000100a00 */
[----:B------:R0:W-:Y:S02]  /*95c80*/  STL.64 [R1+0x31c8], R4 ;  /* 0x0031c80401007387 */ /* 0x0001e40000100a00 */
[----:B0-----:R-:W3:Y:S01]  /*95c90*/  LDL.LU R4, [R1+0x1610] ;  /* 0x0016100001047983 */ /* 0x001ee20000300800 */
[----:B------:R-:W3:Y:S02]  /*95ca0*/  LDL.LU R5, [R1+0x1614] ;  /* 0x0016140001057983 */ /* 0x000ee40000300800 */
[----:B------:R-:W3:Y:S02]  /*95cb0*/  LDL.LU R6, [R1+0x1618] ;  /* 0x0016180001067983 */ /* 0x000ee40000300800 */
[----:B------:R-:W3:Y:S02]  /*95cc0*/  LDL.LU R7, [R1+0x161c] ;  /* 0x00161c0001077983 */ /* 0x000ee40000300800 */
[----:B------:R-:W-:-:S02]  /*95cd0*/  IMAD.MOV.U32 R20, RZ, RZ, R3 ;  /* 0x000000ffff147224 */ /* 0x000fc400078e0003 */
        /* <DEDUP_REMOVED lines=40> */
[C---:B----4-:R-:W-:Y:S01]  /*95f60*/  HMMA.16816.F32 R20, R24.reuse, R20, R12 ;  /* 0x000000141814723c */ /* 0x050fe2000000180c */
[----:B------:R-:W2:Y:S11]  /*95f70*/  LDL.LU.64 R12, [R1+0x3258] ;  /* 0x00325800010c7983 */ /* 0x000eb60000300a00 */
[----:B------:R-:W-:Y:S11]  /*95f80*/  @!UPT UIADD3 URZ, URZ, URZ, URZ ;  /* 0x0000003f3f3ff290 */ /* 0x000ff6000fffe03f */
[----:B------:R-:W-:Y:S01]  /*95f90*/  STL.64 [R1+0xc40], R20 ;  /* 0x000c401401007387 */ /* 0x000fe20000100a00 */
[----:B------:R-:W-:Y:S02]  /*95fa0*/  STL.64 [R1+0xc48], R22 ;  /* 0x000c481601007387 */ /* 0x000fe40000100a00 */
[----:B------:R-:W0:Y:S02]  /*95fb0*/  LDSM.16.MT88.4 R20, [R0+0x18080] ;  /* 0x018080000014783b */ /* 0x000e240000004200 */
[----:B0-----:R-:W-:Y:S02]  /*95fc0*/  STL.64 [R1+0x3098], R22 ;  /* 0x0030981601007387 */ /* 0x001fe40000100a00 */
[----:B------:R0:W-:Y:S02]  /*95fd0*/  STL.64 [R1+0x3090], R20 ;  /* 0x0030901401007387 */ /* 0x0001e40000100a00 */
[----:B0-----:R-:W4:Y:S01]  /*95fe0*/  LDL.LU R20, [R1+0x1630] ;  /* 0x0016300001147983 */ /* 0x001f220000300800 */
[----:B------:R-:W4:Y:S02]  /*95ff0*/  LDL.LU R21, [R1+0x1634] ;  /* 0x0016340001157983 */ /* 0x000f240000300800 */
[----:B------:R-:W4:Y:S02]  /*96000*/  LDL.LU R22, [R1+0x1638] ;  /* 0x0016380001167983 */ /* 0x000f240000300800 */
        /* <DEDUP_REMOVED lines=22> */
[----:B------:R-:W-:Y:S02]  /*96170*/  IMAD.MOV.U32 R8, RZ, RZ, R11 ;  /* 0x000000ffff087224 */ /* 0x000fe400078e000b */
[----:B------:R-:W-:-:S07]  /*96180*/  IMAD.MOV.U32 R9, RZ, RZ, R10 ;  /* 0x000000ffff097224 */ /* 0x000fce00078e000a */
[C---:B--2---:R-:W-:Y:S01]  /*96190*/  HMMA.16816.F32 R8, R24.reuse, R8, R12 ;  /* 0x000000081808723c */ /* 0x044fe2000000180c */
[----:B------:R-:W4:Y:S11]  /*961a0*/  LDL.LU.64 R12, [R1+0x3208] ;  /* 0x00320800010c7983 */ /* 0x000f360000300a00 */
[----:B------:R-:W-:Y:S11]  /*961b0*/  @!UPT UIADD3 URZ, URZ, URZ, URZ ;  /* 0x0000003f3f3ff290 */ /* 0x000ff6000fffe03f */
[----:B------:R0:W-:Y:S01]  /*961c0*/  STL.64 [R1+0xc00], R8 ;  /* 0x000c000801007387 */ /* 0x0001e20000100a00 */
[----:B------:R1:W-:Y:S03]  /*961d0*/  STL.64 [R1+0xc08], R10 ;  /* 0x000c080a01007387 */ /* 0x0003e60000100a00 */
[----:B0-----:R-:W2:Y:S01]  /*961e0*/  LDL.LU R8, [R1+0x1600] ;  /* 0x0016000001087983 */ /* 0x001ea20000300800 */
[----:B------:R-:W2:Y:S02]  /*961f0*/  LDL.LU R9, [R1+0x1604] ;  /* 0x0016040001097983 */ /* 0x000ea40000300800 */
[----:B-1----:R-:W2:Y:S02]  /*96200*/  LDL.LU R10, [R1+0x1608] ;  /* 0x00160800010a7983 */ /* 0x002ea40000300800 */
[----:B------:R-:W2:Y:S01]  /*96210*/  LDL.LU R11, [R1+0x160c] ;  /* 0x00160c00010b7983 */ /* 0x000ea20000300800 */
[----:B----4-:R-:W-:Y:S11]  /*96220*/  HMMA.16816.F32 R20, R24, R12, R20 ;  /* 0x0000000c1814723c */ /* 0x010ff60000001814 */
[----:B------:R-:W-:Y:S11]  /*96230*/  @!UPT UIADD3 URZ, URZ, URZ, URZ ;  /* 0x0000003f3f3ff290 */ /* 0x000ff6000fffe03f */
[----:B------:R-:W-:Y:S01]  /*96240*/  @!UPT UIADD3 URZ, URZ, URZ, URZ ;  /* 0x0000003f3f3ff290 */ /* 0x000fe2000fffe03f */
[----:B------:R0:W-:Y:S01]  /*96250*/  STL.64 [R1+0xbf0], R20 ;  /* 0x000bf01401007387 */ /* 0x0001e20000100a00 */
[----:B------:R1:W-:Y:S02]  /*96260*/  STL.64 [R1+0xbf8], R22 ;  /* 0x000bf81601007387 */ /* 0x0003e40000100a00 */
[----:B------:R-:W4:Y:S02]  /*96270*/  LDL.LU.64 R14, [R1+0x3200] ;  /* 0x00320000010e7983 */ /* 0x000f240000300a00 */
[----:B0-----:R-:W-:Y:S02]  /*96280*/  IMAD.MOV.U32 R21, RZ, RZ, R12 ;  /* 0x000000ffff157224 */ /* 0x001fe400078e000c */
[----:B------:R-:W-:Y:S02]  /*96290*/  IMAD.MOV.U32 R20, RZ, RZ, R13 ;  /* 0x000000ffff147224 */ /* 0x000fe400078e000d */
[----:B------:R-:W4:Y:S01]  /*962a0*/  LDL.LU.64 R12, [R1+0x31f8] ;  /* 0x0031f800010c7983 */ /* 0x000f220000300a00 */
[----:B-1----:R-:W-:-:S02]  /*962b0*/  IMAD.MOV.U32 R23, RZ, RZ, R16 ;  /* 0x000000ffff177224 */ /* 0x002fc400078e0010 */
[----:B------:R-:W-:Y:S01]  /*962c0*/  IMAD.MOV.U32 R22, RZ, RZ, R17 ;  /* 0x000000ffff167224 */ /* 0x000fe200078e0011 */
[C---:B----4-:R-:W-:Y:S11]  /*962d0*/  HMMA.16816.F32 R12, R24.reuse, R16, R12 ;  /* 0x00000010180c723c */ /* 0x050ff6000000180c */
[----:B------:R-:W-:Y:S11]  /*962e0*/  @!UPT UIADD3 URZ, URZ, URZ, URZ ;  /* 0x0000003f3f3ff290 */ /* 0x000ff6000fffe03f */
[----:B------:R-:W-:Y:S01]  /*962f0*/  @!UPT UIADD3 URZ, URZ, URZ, URZ ;  /* 0x0000003f3f3ff290 */ /* 0x000fe2000fffe03f */
[----:B------:R-:W-:Y:S01]  /*96300*/  STL.64 [R1+0xbe0], R12 ;  /* 0x000be00c01007387 */ /* 0x000fe20000100a00 */
[----:B------:R0:W-:Y:S03]  /*96310*/  STL.64 [R1+0xbe8], R14 ;  /* 0x000be80e01007387 */ /* 0x0001e60000100a00 */
[----:B0-----:R-:W4:Y:S01]  /*96320*/  LDL.LU.64 R14, [R1+0x31f0] ;  /* 0x0031f000010e7983 */ /* 0x001f220000300a00 */
[----:B------:R-:W2:Y:S02]  /*96330*/  LDL.LU.64 R12, [R1+0x31e8] ;  /* 0x0031e800010c7983 */ /* 0x000ea40000300a00 */
[----:B------:R-:W3:Y:S02]  /*96340*/  LDL.LU.64 R16, [R1+0x31e0] ;  /* 0x0031e00001107983 */ /* 0x000ee40000300a00 */
[----:B------:R0:W-:Y:S01]  /*96350*/  STL.64 [R1+0x3168], R22 ;  /* 0x0031681601007387 */ /* 0x0001e20000100a00 */
[----:B---3--:R-:W-:Y:S01]  /*96360*/  HMMA.16816.F32 R4, R24, R16, R4 ;  /* 0x000000101804723c */ /* 0x008fe20000001804 */
[----:B0-----:R-:W-:-:S02]  /*96370*/  IMAD.MOV.U32 R23, RZ, RZ, R16 ;  /* 0x000000ffff177224 */ /* 0x001fc400078e0010 */
[----:B------:R-:W-:Y:S11]  /*96380*/  IMAD.MOV.U32 R22, RZ, RZ, R17 ;  /* 0x000000ffff167224 */ /* 0x000ff600078e0011 */
[----:B------:R-:W-:Y:S09]  /*96390*/  @!UPT UIADD3 URZ, URZ, URZ, URZ ;  /* 0x0000003f3f3ff290 */ /* 0x000ff2000fffe03f */
        /* <DEDUP_REMOVED lines=19> */
[C---:B------:R-:W-:Y:S03]  /*964d0*/  HMMA.16816.F32 R8, R24.reuse, R12, R8 ;  /* 0x0000000c1808723c */ /* 0x040fe60000001808 */
[----:B--2---:R0:W-:Y:S04]  /*964e0*/  STL.64 [R1+0x3190], R20 ;  /* 0x0031901401007387 */ /* 0x0041e80000100a00 */
[----:B0-----:R-:W2:Y:S04]  /*964f0*/  LDL.64 R20, [R1+0x1d0] ;  /* 0x0001d00001147983 */ /* 0x001ea80000100a00 */
[----:B--2---:R-:W-:Y:S11]  /*96500*/  STL.64 [R1+0x31a0], R20 ;  /* 0x0031a01401007387 */ /* 0x004ff60000100a00 */
[----:B------:R-:W-:Y:S01]  /*96510*/  @!UPT UIADD3 URZ, URZ, URZ, URZ ;  /* 0x0000003f3f3ff290 */ /* 0x000fe2000fffe03f */
[----:B------:R0:W-:Y:S02]  /*96520*/  STL.64 [R1+0xbc0], R8 ;  /* 0x000bc00801007387 */ /* 0x0001e40000100a00 */
[----:B------:R-:W-:Y:S01]  /*96530*/  STL.64 [R1+0xbc8], R10 ;  /* 0x000bc80a01007387 */ /* 0x000fe20000100a00 */
[----:B0-----:R-:W3:Y:S01]  /*96540*/  LDL.LU.64 R8, [R1+0x31d8] ;  /* 0x0031d80001087983 */ /* 0x001ee20000300a00 */
[----:B----4-:R-:W-:Y:S02]  /*96550*/  STL.64 [R1+0x30d0], R14 ;  /* 0x0030d00e01007387 */ /* 0x010fe40000100a00 */
[----:B------:R0:W-:Y:S02]  /*96560*/  STL.64 [R1+0x30c8], R12 ;  /* 0x0030c80c01007387 */ /* 0x0001e40000100a00 */
[----:B0-----:R-:W2:Y:S04]  /*96570*/  LDL.64 R12, [R1+0x1a0] ;  /* 0x0001a000010c7983 */ /* 0x001ea80000100a00 */
[----:B--2---:R0:W-:Y:S04]  /*96580*/  STL.64 [R1+0x3198], R12 ;  /* 0x0031980c01007387 */ /* 0x0041e80000100a00 */
        /* <DEDUP_REMOVED lines=15> */
[----:B------:R-:W4:Y:S02]  /*96680*/  LDL.LU.64 R4, [R1+0x31c8] ;  /* 0x0031c80001047983 */ /* 0x000f240000300a00 */
[----:B------:R0:W-:Y:S02]  /*96690*/  STL [R1+0x30b4], R8 ;  /* 0x0030b40801007387 */ /* 0x0001e40000100800 */
[----:B------:R1:W-:Y:S01]  /*966a0*/  STL [R1+0x30b0], R9 ;  /* 0x0030b00901007387 */ /* 0x0003e20000100800 */
[----:B0-----:R-:W2:Y:S01]  /*966b0*/  LDL.LU R8, [R1+0xb20] ;  /* 0x000b200001087983 */ /* 0x001ea20000300800 */
[----:B-1----:R-:W2:Y:S02]  /*966c0*/  LDL.LU R9, [R1+0xb24] ;  /* 0x000b240001097983 */ /* 0x002ea40000300800 */
[----:B------:R-:W2:Y:S02]  /*966d0*/  LDL.LU R10, [R1+0xb28] ;  /* 0x000b2800010a7983 */ /* 0x000ea40000300800 */
[----:B------:R-:W2:Y:S01]  /*966e0*/  LDL.LU R11, [R1+0xb2c] ;  /* 0x000b2c00010b7983 */ /* 0x000ea20000300800 */
[----:B----4-:R-:W-:Y:S01]  /*966f0*/  HMMA.16816.F32 R24, R24, R4, R16 ;  /* 0x000000041818723c */ /* 0x010fe20000001810 */
[----:B------:R-:W2:Y:S01]  /*96700*/  LDL.LU.64 R18, [R1+0x31c0] ;  /* 0x0031c00001127983 */ /* 0x000ea20000300a00 */
[----:B------:R-:W2:Y:S02]  /*96710*/  LDL.LU.64 R16, [R1+0x31b8] ;  /* 0x0031b80001107983 */ /* 0x000ea40000300a00 */
[----:B------:R-:W-:-:S02]  /*96720*/  IMAD.MOV.U32 R20, RZ, RZ, R3 ;  /* 0x000000ffff147224 */ /* 0x000fc400078e0003 */
[----:B------:R-:W-:Y:S11]  /*96730*/  IMAD.MOV.U32 R21, RZ, RZ, R2 ;  /* 0x000000ffff157224 */ /* 0x000ff600078e0002 */
[----:B------:R-:W-:Y:S06]  /*96740*/  @!UPT UIADD3 URZ, URZ, URZ, URZ ;  /* 0x0000003f3f3ff290 */ /* 0x000fec000fffe03f */
[----:B------:R0:W-:Y:S01]  /*96750*/  STL.64 [R1+0xab0], R24 ;  /* 0x000ab01801007387 */ /* 0x0001e20000100a00 */
[----:B------:R-:W-:Y:S03]  /*96760*/  STL.64 [R1+0xab8], R26 ;  /* 0x000ab81a01007387 */ /* 0x000fe60000100a00 */
[----:B0-----:R-:W4:Y:S01]  /*96770*/  LDL.64 R24, [R1+0x1b0] ;  /* 0x0001b00001187983 */ /* 0x001f220000100a00 */
[----:B---3--:R-:W-:Y:S02]  /*96780*/  STL.64 [R1+0x30a8], R6 ;  /* 0x0030a80601007387 */ /* 0x008fe40000100a00 */
        /* <DEDUP_REMOVED lines=19> */
[----:B------:R-:W3:Y:S02]  /*968c0*/  LDL.LU.64 R20, [R1+0x3190] ;  /* 0x0031900001147983 */ /* 0x000ee40000300a00 */
[----:B---3--:R-:W-:Y:S11]  /*968d0*/  HMMA.16816.F32 R4, R16, R20, R4 ;  /* 0x000000141004723c */ /* 0x008ff60000001804 */
[----:B------:R-:W-:Y:S11]  /*968e0*/  @!UPT UIADD3 URZ, URZ, URZ, URZ ;  /* 0x0000003f3f3ff290 */ /* 0x000ff6000fffe03f */
[----:B------:R-:W-:Y:S01]  /*968f0*/  @!UPT UIADD3 URZ, URZ, URZ, URZ ;  /* 0x0000003f3f3ff290 */ /* 0x000fe2000fffe03f */
[----:B------:R0:W-:Y:S01]  /*96900*/  STL.64 [R1+0xb80], R4 ;  /* 0x000b800401007387 */ /* 0x0001e20000100a00 */
[----:B------:R4:W-:Y:S02]  /*96910*/  STL.64 [R1+0xb88], R6 ;  /* 0x000b880601007387 */ /* 0x0009e40000100a00 */
[----:B------:R-:W3:Y:S02]  /*96920*/  LDL.LU.64 R22, [R1+0x3188] ;  /* 0x0031880001167983 */ /* 0x000ee40000300a00 */
[----:B0-----:R-:W-:Y:S02]  /*96930*/  IMAD.MOV.U32 R5, RZ, RZ, R20 ;  /* 0x000000ffff057224 */ /* 0x001fe400078e0014 */
[----:B------:R-:W-:Y:S02]  /*96940*/  IMAD.MOV.U32 R4, RZ, RZ, R21 ;  /* 0x000000ffff047224 */ /* 0x000fe400078e0015 */
[----:B------:R-:W3:Y:S01]  /*96950*/  LDL.LU.64 R20, [R1+0x3180] ;  /* 0x0031800001147983 */ /* 0x000ee20000300a00 */
[----:B----4-:R-:W-:-:S02]  /*96960*/  IMAD.MOV.U32 R7, RZ, RZ, R24 ;  /* 0x000000ffff077224 */ /* 0x010fc400078e0018 */
[----:B------:R-:W-:Y:S01]  /*96970*/  IMAD.MOV.U32 R6, RZ, RZ, R25 ;  /* 0x000000ffff067224 */ /* 0x000fe200078e0019 */
[C---:B---3--:R-:W-:Y:S11]  /*96980*/  HMMA.16816.F32 R20, R16.reuse, R24, R20 ;  /* 0x000000181014723c */ /* 0x048ff60000001814 */
[----:B------:R-:W-:Y:S11]  /*96990*/  @!UPT UIADD3 URZ, URZ, URZ, URZ ;  /* 0x0000003f3f3ff290 */ /* 0x000ff6000fffe03f */
[----:B------:R-:W-:Y:S01]  /*969a0*/  @!UPT UIADD3 URZ, URZ, URZ, URZ ;  /* 0x0000003f3f3ff290 */ /* 0x000fe2000fffe03f */
[----:B------:R-:W-:Y:S01]  /*969b0*/  STL.64 [R1+0xb70], R20 ;  /* 0x000b701401007387 */ /* 0x000fe20000100a00 */
[----:B------:R0:W-:Y:S03]  /*969c0*/  STL.64 [R1+0xb78], R22 ;  /* 0x000b781601007387 */ /* 0x0001e60000100a00 */
[----:B0-----:R-:W3:Y:S01]  /*969d0*/  LDL.LU.64 R22, [R1+0x3178] ;  /* 0x0031780001167983 */ /* 0x001ee20000300a00 */
[----:B------:R-:W4:Y:S02]  /*969e0*/  LDL.LU.64 R20, [R1+0x3170] ;  /* 0x0031700001147983 */ /* 0x000f240000300a00 */
[----:B------:R-:W-:Y:S02]  /*969f0*/  STL.64 [R1+0x30c0], R6 ;  /* 0x0030c00601007387 */ /* 0x000fe40000100a00 */
[----:B------:R2:W-:Y:S02]  /*96a00*/  STL.64 [R1+0x30b8], R4 ;  /* 0x0030b80401007387 */ /* 0x0005e40000100a00 */
[----:B--2---:R-:W-:Y:S07]  /*96a10*/  HMMA.16816.F32 R4, R16, R12, R8 ;  /* 0x0000000c1004723c */ /* 0x004fee0000001808 */
[----:B------:R-:W-:-:S02]  /*96a20*/  IMAD.MOV.U32 R11, RZ, RZ, R12 ;  /* 0x000000ffff0b7224 */ /* 0x000fc400078e000c */
[----:B------:R-:W-:Y:S11]  /*96a30*/  IMAD.MOV.U32 R10, RZ, RZ, R13 ;  /* 0x000000ffff0a7224 */ /* 0x000ff600078e000d */
[----:B------:R-:W-:Y:S03]  /*96a40*/  @!UPT UIADD3 URZ, URZ, URZ, URZ ;  /* 0x0000003f3f3ff290 */ /* 0x000fe6000fffe03f */
[----:B------:R0:W-:Y:S01]  /*96a50*/  STL.64 [R1+0xb60], R4 ;  /* 0x000b600401007387 */ /* 0x0001e20000100a00 */
[----:B------:R1:W-:Y:S02]  /*96a60*/  STL.64 [R1+0xb68], R6 ;  /* 0x000b680601007387 */ /* 0x0003e40000100a00 */
[----:B------:R-:W-:Y:S01]  /*96a70*/  STL.64 [R1+0x3118], R10 ;  /* 0x0031180a01007387 */ /* 0x000fe20000100a00 */
[----:B0-----:R-:W2:Y:S01]  /*96a80*/  LDL.LU R4, [R1+0x12f0] ;  /* 0x0012f00001047983 */ /* 0x001ea20000300800 */
[----:B------:R-:W2:Y:S02]  /*96a90*/  LDL.LU R5, [R1+0x12f4] ;  /* 0x0012f40001057983 */ /* 0x000ea40000300800 */
[----:B-1----:R-:W2:Y:S02]  /*96aa0*/  LDL.LU R6, [R1+0x12f8] ;  /* 0x0012f80001067983 */ /* 0x002ea40000300800 */
[----:B------:R-:W2:Y:S02]  /*96ab0*/  LDL.LU R7, [R1+0x12fc] ;  /* 0x0012fc0001077983 */ /* 0x000ea40000300800 */
[----:B---3--:R-:W-:-:S02]  /*96ac0*/  IMAD.MOV.U32 R12, RZ, RZ, R23 ;  /* 0x000000ffff0c7224 */ /* 0x008fc400078e0017 */
        /* <DEDUP_REMOVED lines=15> */
[----:B------:R-:W-:Y:S01]  /*96bc0*/  IMAD.MOV.U32 R12, RZ, RZ, R21 ;  /* 0x000000ffff0c7224 */ /* 0x000fe200078e0015 */
[----:B------:R-:W4:Y:S01]  /*96bd0*/  LDL.LU R20, [R1+0xaf0] ;  /* 0x000af00001147983 */ /* 0x000f220000300800 */
[----:B------:R-:W4:Y:S02]  /*96be0*/  LDL.LU R21, [R1+0xaf4] ;  /* 0x000af40001157983 */ /* 0x000f240000300800 */
[----:B------:R-:W4:Y:S02]  /*96bf0*/  LDL.LU R22, [R1+0xaf8] ;  /* 0x000af80001167983 */ /* 0x000f240000300800 */
[----:B------:R-:W4:Y:S01]  /*96c00*/  LDL.LU R23, [R1+0xafc] ;  /* 0x000afc0001177983 */ /* 0x000f220000300800 */
[----:B------:R-:W4:Y:S04]  /*96c10*/  LDL.64 R24, [R1+0x190] ;  /* 0x0001900001187983 */ /* 0x000f280000100a00 */
[----:B---3--:R-:W-:Y:S01]  /*96c20*/  STL.64 [R1+0x3128], R10 ;  /* 0x0031280a01007387 */ /* 0x008fe20000100a00 */
[----:B--2---:R0:W-:Y:S03]  /*96c30*/  STL.64 [R1+0x3120], R8 ;  /* 0x0031200801007387 */ /* 0x0041e60000100a00 */
[----:B0-----:R-:W2:Y:S04]  /*96c40*/  LDL.64 R8, [R1+0x160] ;  /* 0x0001600001087983 */ /* 0x001ea80000100a00 */
[----:B--2---:R0:W-:Y:S04]  /*96c50*/  STL.64 [R1+0x3138], R8 ;  /* 0x0031380801007387 */ /* 0x0041e80000100a00 */
[----:B0-----:R-:W2:Y:S04]  /*96c60*/  LDL.64 R8, [R1+0x170] ;  /* 0x0001700001087983 */ /* 0x001ea80000100a00 */
[----:B--2---:R-:W-:Y:S01]  /*96c70*/  STL.64 [R1+0x3150], R8 ;  /* 0x0031500801007387 */ /* 0x004fe20000100a00 */
[----:B------:R0:W-:Y:S03]  /*96c80*/  STL.64 [R1+0x3110], R12 ;  /* 0x0031100c01007387 */ /* 0x0001e60000100a00 */
[----:B0-----:R-:W2:Y:S04]  /*96c90*/  LDL.64 R12, [R1+0x150] ;  /* 0x00015000010c7983 */ /* 0x001ea80000100a00 */
[----:B--2---:R0:W-:Y:S04]  /*96ca0*/  STL.64 [R1+0x3130], R12 ;  /* 0x0031300c01007387 */ /* 0x0041e80000100a00 */
        /* <DEDUP_REMOVED lines=28> */
[----:B------:R0:W-:Y:S02]  /*96e70*/  STL.64 [R1+0xb50], R20 ;  /* 0x000b501401007387 */ /* 0x0001e40000100a00 */
[----:B0-----:R-:W-:-:S02]  /*96e80*/  IMAD.MOV.U32 R21, RZ, RZ, R24 ;  /* 0x000000ffff157224 */ /* 0x001fc400078e0018 */
[----:B------:R-:W-:Y:S02]  /*96e90*/  IMAD.MOV.U32 R20, RZ, RZ, R25 ;  /* 0x000000ffff147224 */ /* 0x000fe400078e0019 */
[----:B------:R-:W0:Y:S04]  /*96ea0*/  LDSM.16.MT88.4 R24, [R0+0x18100] ;  /* 0x018100000018783b */ /* 0x000e280000004200 */
[----:B------:R1:W-:Y:S04]  /*96eb0*/  STL.64 [R1+0xb58], R22 ;  /* 0x000b581601007387 */ /* 0x0003e80000100a00 */
[----:B-1----:R-:W4:Y:S04]  /*96ec0*/  LDL.LU.64 R22, [R1+0x3168] ;  /* 0x0031680001167983 */ /* 0x002f280000300a00 */
[----:B0-----:R-:W-:Y:S01]  /*96ed0*/  STL.64 [R1+0x2f50], R26 ;  /* 0x002f501a01007387 */ /* 0x001fe20000100a00 */
[----:B------:R0:W-:Y:S03]  /*96ee0*/  STL.64 [R1+0x2f48], R24 ;  /* 0x002f481801007387 */ /* 0x0001e60000100a00 */
[----:B0-----:R-:W3:Y:S01]  /*96ef0*/  LDL.LU R24, [R1+0x1040] ;  /* 0x0010400001187983 */ /* 0x001ee20000300800 */
[----:B------:R-:W3:Y:S02]  /*96f00*/  LDL.LU R25, [R1+0x1044] ;  /* 0x0010440001197983 */ /* 0x000ee40000300800 */
[----:B------:R-:W3:Y:S02]  /*96f10*/  LDL.LU R26, [R1+0x1048] ;  /* 0x00104800011a7983 */ /* 0x000ee40000300800 */
[----:B------:R-:W3:Y:S01]  /*96f20*/  LDL.LU R27, [R1+0x104c] ;  /* 0x00104c00011b7983 */ /* 0x000ee20000300800 */
[----:B--2---:R-:W-:Y:S01]  /*96f30*/  HMMA.16816.F32 R12, R16, R8, R12 ;  /* 0x00000008100c723c */ /* 0x004fe2000000180c */
[----:B---3--:R-:W-:Y:S01]  /*96f40*/  STL.64 [R1+0x2f70], R26 ;  /* 0x002f701a01007387 */ /* 0x008fe20000100a00 */
[----:B------:R4:W-:Y:S11]  /*96f50*/  STL.64 [R1+0x2f68], R24 ;  /* 0x002f681801007387 */ /* 0x0009f60000100a00 */
[----:B------:R-:W-:Y:S10]  /*96f60*/  @!UPT UIADD3 URZ, URZ, URZ, URZ ;  /* 0x0000003f3f3ff290 */ /* 0x000ff4000fffe03f */
[----:B------:R-:W-:Y:S02]  /*96f70*/  STL.64 [R1+0xb40], R12 ;  /* 0x000b400c01007387 */ /* 0x000fe40000100a00 */
[----:B------:R0:W-:Y:S02]  /*96f80*/  STL.64 [R1+0xb48], R14 ;  /* 0x000b480e01007387 */ /* 0x0001e40000100a00 */
[----:B----4-:R-:W-:Y:S02]  /*96f90*/  IMAD.MOV.U32 R24, RZ, RZ, R23 ;  /* 0x000000ffff187224 */ /* 0x010fe400078e0017 */
[----:B------:R-:W-:Y:S01]  /*96fa0*/  IMAD.MOV.U32 R25, RZ, RZ, R22 ;  /* 0x000000ffff197224 */ /* 0x000fe200078e0016 */
[----:B0-----:R-:W2:Y:S01]  /*96fb0*/  LDL.LU.64 R14, [R1+0x3160] ;  /* 0x00316000010e7983 */ /* 0x001ea20000300a00 */
[----:B------:R-:W2:Y:S02]  /*96fc0*/  LDL.LU.64 R12, [R1+0x3158] ;  /* 0x00315800010c7983 */ /* 0x000ea40000300a00 */
[----:B------:R-:W-:-:S02]  /*96fd0*/  IMAD.MOV.U32 R23, RZ, RZ, R8 ;  /* 0x000000ffff177224 */ /* 0x000fc400078e0008 */
[----:B------:R-:W-:Y:S02]  /*96fe0*/  IMAD.MOV.U32 R22, RZ, RZ, R9 ;  /* 0x000000ffff167224 */ /* 0x000fe400078e0009 */
        /* <DEDUP_REMOVED lines=44> */
[C---:B---3--:R-:W-:Y:S03]  /*972b0*/  HMMA.16816.F32 R12, R16.reuse, R12, R4 ;  /* 0x0000000c100c723c */ /* 0x048fe60000001804 */
[----:B----4-:R-:W-:Y:S01]  /*972c0*/  STL.64 [R1+0x2fa0], R24 ;  /* 0x002fa01801007387 */ /* 0x010fe20000100a00 */
[----:B------:R-:W3:Y:S02]  /*972d0*/  LDL.LU.64 R6, [R1+0x30e0] ;  /* 0x0030e00001067983 */ /* 0x000ee40000300a00 */
[----:B------:R-:W3:Y:S11]  /*972e0*/  LDL.LU.64 R4, [R1+0x30d8] ;  /* 0x0030d80001047983 */ /* 0x000ef60000300a00 */
[----:B------:R-:W-:Y:S06]  /*972f0*/  @!UPT UIADD3 URZ, URZ, URZ, URZ ;  /* 0x0000003f3f3ff290 */ /* 0x000fec000fffe03f */
[----:B------:R-:W-:Y:S01]  /*97300*/  STL.64 [R1+0xae0], R12 ;  /* 0x000ae00c01007387 */ /* 0x000fe20000100a00 */
[----:B------:R0:W-:Y:S03]  /*97310*/  STL.64 [R1+0xae8], R14 ;  /* 0x000ae80e01007387 */ /* 0x0001e60000100a00 */
[----:B0-----:R-:W4:Y:S01]  /*97320*/  LDL.LU.64 R14, [R1+0x30d0] ;  /* 0x0030d000010e7983 */ /* 0x001f220000300a00 */
[----:B------:R-:W3:Y:S02]  /*97330*/  LDL.LU.64 R12, [R1+0x30c8] ;  /* 0x0030c800010c7983 */ /* 0x000ee40000300a00 */
[----:B------:R-:W-:Y:S02]  /*97340*/  IMAD.MOV.U32 R24, RZ, RZ, R8 ;  /* 0x000000ffff187224 */ /* 0x000fe400078e0008 */
[----:B------:R-:W-:Y:S01]  /*97350*/  IMAD.MOV.U32 R25, RZ, RZ, R9 ;  /* 0x000000ffff197224 */ /* 0x000fe200078e0009 */
[----:B---3--:R-:W-:Y:S11]  /*97360*/  HMMA.16816.F32 R4, R16, R12, R4 ;  /* 0x0000000c1004723c */ /* 0x008ff60000001804 */
[----:B------:R-:W-:Y:S11]  /*97370*/  @!UPT UIADD3 URZ, URZ, URZ, URZ ;  /* 0x0000003f3f3ff290 */ /* 0x000ff6000fffe03f */
[----:B------:R-:W-:Y:S01]  /*97380*/  @!UPT UIADD3 URZ, URZ, URZ, URZ ;  /* 0x0000003f3f3ff290 */ /* 0x000fe2000fffe03f */
[----:B------:R-:W-:Y:S01]  /*97390*/  STL.64 [R1+0xad0], R4 ;  /* 0x000ad00401007387 */ /* 0x000fe20000100a00 */
[----:B------:R0:W-:Y:S03]  /*973a0*/  STL.64 [R1+0xad8], R6 ;  /* 0x000ad80601007387 */ /* 0x0001e60000100a00 */
[----:B0-----:R-:W3:Y:S01]  /*973b0*/  LDL.LU.64 R6, [R1+0x30c0] ;  /* 0x0030c00001067983 */ /* 0x001ee20000300a00 */
[----:B------:R-:W2:Y:S02]  /*973c0*/  LDL.LU.64 R4, [R1+0x30b8] ;  /* 0x0030b80001047983 */ /* 0x000ea40000300a00 */
[----:B------:R-:W2:Y:S02]  /*973d0*/  LDL.LU R8, [R1+0x30b4] ;  /* 0x0030b40001087983 */ /* 0x000ea40000300800 */
[----:B------:R-:W2:Y:S01]  /*973e0*/  LDL.LU R9, [R1+0x30b0] ;  /* 0x0030b00001097983 */ /* 0x000ea20000300800 */
[----:B------:R-:W-:Y:S01]  /*973f0*/  STL.64 [R1+0x2fb8], R24 ;  /* 0x002fb81801007387 */ /* 0x000fe20000100a00 */
[----:B----4-:R-:W-:Y:S02]  /*97400*/  STL.64 [R1+0x2f80], R14 ;  /* 0x002f800e01007387 */ /* 0x010fe40000100a00 */
[----:B------:R0:W-:Y:S02]  /*97410*/  STL.64 [R1+0x2f78], R12 ;  /* 0x002f780c01007387 */ /* 0x0001e40000100a00 */
[----:B0-----:R-:W4:Y:S01]  /*97420*/  LDL.LU R12, [R1+0x1060] ;  /* 0x00106000010c7983 */ /* 0x001f220000300800 */
[----:B------:R-:W4:Y:S02]  /*97430*/  LDL.LU R13, [R1+0x1064] ;  /* 0x00106400010d7983 */ /* 0x000f240000300800 */
[----:B------:R-:W2:Y:S02]  /*97440*/  LDL.LU R14, [R1+0x1068] ;  /* 0x00106800010e7983 */ /* 0x000ea40000300800 */
[----:B------:R-:W2:Y:S02]  /*97450*/  LDL.LU R15, [R1+0x106c] ;  /* 0x00106c00010f7983 */ /* 0x000ea40000300800 */
[----:B------:R-:W-:-:S02]  /*97460*/  IMAD.MOV.U32 R24, RZ, RZ, R29 ;  /* 0x000000ffff187224 */ /* 0x000fc400078e001d */
[----:B------:R-:W-:-:S05]  /*97470*/  IMAD.MOV.U32 R25, RZ, RZ, R28 ;  /* 0x000000ffff197224 */ /* 0x000fca00078e001c */
        /* <DEDUP_REMOVED lines=9> */
[----:B------:R0:W-:Y:S02]  /*97510*/  STL.64 [R1+0x2fe8], R24 ;  /* 0x002fe81801007387 */ /* 0x0001e40000100a00 */
[----:B0-----:R-:W-:Y:S02]  /*97520*/  IMAD.MOV.U32 R24, RZ, RZ, R23 ;  /* 0x000000ffff187224 */ /* 0x001fe400078e0017 */
        /* <DEDUP_REMOVED lines=47> */
[----:B------:R-:W-:-:S02]  /*97820*/  IMAD.MOV.U32 R24, RZ, RZ, R3 ;  /* 0x000000ffff187224 */ /* 0x000fc400078e0003 */
[----:B------:R-:W-:Y:S01]  /*97830*/  IMAD.MOV.U32 R25, RZ, RZ, R2 ;  /* 0x000000ffff197224 */ /* 0x000fe200078e0002 */
[----:B------:R-:W4:Y:S01]  /*97840*/  LDL.LU R23, [R1+0x112c] ;  /* 0x00112c0001177983 */ /* 0x000f220000300800 */
[----:B------:R-:W4:Y:S02]  /*97850*/  LDL.LU R4, [R1+0x12e0] ;  /* 0x0012e00001047983 */ /* 0x000f240000300800 */
[----:B------:R-:W4:Y:S02]  /*97860*/  LDL.LU R5, [R1+0x12e4] ;  /* 0x0012e40001057983 */ /* 0x000f240000300800 */
[----:B------:R-:W4:Y:S01]  /*97870*/  LDL.LU R6, [R1+0x12e8] ;  /* 0x0012e80001067983 */ /* 0x000f220000300800 */
[----:B------:R-:W4:Y:S01]  /*97880*/  LDL.LU R7, [R1+0x12ec] ;  /* 0x0012ec0001077983 */ /* 0x000f220000300800 */
[----:B------:R0:W-:Y:S03]  /*97890*/  STL.64 [R1+0x3078], R24 ;  /* 0x0030781801007387 */ /* 0x0001e60000100a00 */
        /* <DEDUP_REMOVED lines=130> */
[----:B------:R-:W-:Y:S01]  /*980c0*/  STL [R1+0x2f1c], R3 ;  /* 0x002f1c0301007387 */ /* 0x000fe20000100800 */
[C---:B--2---:R-:W-:Y:S01]  /*980d0*/  HMMA.16816.F32 R24, R20.reuse, R24, R12 ;  /* 0x000000181418723c */ /* 0x044fe2000000180c */
[----:B------:R-:W2:Y:S01]  /*980e0*/  LDL.LU.64 R14, [R1+0x2f80] ;  /* 0x002f8000010e7983 */ /* 0x000ea20000300a00 */
[----:B------:R-:W3:Y:S11]  /*980f0*/  LDL.LU.64 R12, [R1+0x2f78] ;  /* 0x002f7800010c7983 */ /* 0x000ef60000300a00 */
[----:B------:R-:W-:Y:S10]  /*98100*/  @!UPT UIADD3 URZ, URZ, URZ, URZ ;  /* 0x0000003f3f3ff290 */ /* 0x000ff4000fffe03f */
[----:B------:R-:W-:Y:S01]  /*98110*/  STL.64 [R1+0x9e0], R24 ;  /* 0x0009e01801007387 */ /* 0x000fe20000100a00 */
[----:B------:R0:W-:Y:S03]  /*98120*/  STL.64 [R1+0x9e8], R26 ;  /* 0x0009e81a01007387 */ /* 0x0001e60000100a00 */
[----:B0-----:R-:W3:Y:S01]  /*98130*/  LDL.LU.64 R26, [R1+0x2f70] ;  /* 0x002f7000011a7983 */ /* 0x001ee20000300a00 */
[----:B------:R-:W3:Y:S01]  /*98140*/  LDL.LU.64 R24, [R1+0x2f68] ;  /* 0x002f680001187983 */ /* 0x000ee20000300a00 */
[C---:B----4-:R-:W-:Y:S01]  /*98150*/  HMMA.16816.F32 R4, R20.reuse, R16, R4 ;  /* 0x000000101404723c */ /* 0x050fe20000001804 */
[----:B------:R-:W-:Y:S11]  /*98160*/  IMAD.MOV.U32 R3, RZ, RZ, R17 ;  /* 0x000000ffff037224 */ /* 0x000ff600078e0011 */
[----:B------:R-:W-:Y:S11]  /*98170*/  @!UPT UIADD3 URZ, URZ, URZ, URZ ;  /* 0x0000003f3f3ff290 */ /* 0x000ff6000fffe03f */
[----:B------:R0:W-:Y:S01]  /*98180*/  STL.64 [R1+0x9d0], R4 ;  /* 0x0009d00401007387 */ /* 0x0001e20000100a00 */
[----:B------:R1:W-:Y:S03]  /*98190*/  STL.64 [R1+0x9d8], R6 ;  /* 0x0009d80601007387 */ /* 0x0003e60000100a00 */
[----:B0-----:R-:W4:Y:S01]  /*981a0*/  LDL.LU R4, [R1+0x12d0] ;  /* 0x0012d00001047983 */ /* 0x001f220000300800 */
[C---:B---3--:R-:W-:Y:S11]  /*981b0*/  HMMA.16816.F32 R16, R20.reuse, R12, R24 ;  /* 0x0000000c1410723c */ /* 0x048ff60000001818 */
[----:B------:R-:W-:Y:S11]  /*981c0*/  @!UPT UIADD3 URZ, URZ, URZ, URZ ;  /* 0x0000003f3f3ff290 */ /* 0x000ff6000fffe03f */
[----:B------:R-:W-:Y:S01]  /*981d0*/  @!UPT UIADD3 URZ, URZ, URZ, URZ ;  /* 0x0000003f3f3ff290 */ /* 0x000fe2000fffe03f */
[----:B------:R-:W-:Y:S01]  /*981e0*/  STL.64 [R1+0x9c0], R16 ;  /* 0x0009c01001007387 */ /* 0x000fe20000100a00 */
[----:B------:R-:W-:Y:S02]  /*981f0*/  STL.64 [R1+0x9c8], R18 ;  /* 0x0009c81201007387 */ /* 0x000fe40000100a00 */
[----:B------:R-:W4:Y:S02]  /*98200*/  LDL.LU R5, [R1+0x12d4] ;  /* 0x0012d40001057983 */ /* 0x000f240000300800 */
[----:B-1----:R-:W4:Y:S01]  /*98210*/  LDL.LU R6, [R1+0x12d8] ;  /* 0x0012d80001067983 */ /* 0x002f220000300800 */
[----:B------:R-:W4:Y:S01]  /*98220*/  LDL.LU R7, [R1+0x12dc] ;  /* 0x0012dc0001077983 */ /* 0x000f220000300800 */
[----:B------:R-:W3:Y:S02]  /*98230*/  LDL.LU R24, [R1+0x1030] ;  /* 0x0010300001187983 */ /* 0x000ee40000300800 */
[----:B------:R-:W3:Y:S02]  /*98240*/  LDL.LU R25, [R1+0x1034] ;  /* 0x0010340001197983 */ /* 0x000ee40000300800 */
[----:B------:R-:W3:Y:S01]  /*98250*/  LDL.LU R26, [R1+0x1038] ;  /* 0x00103800011a7983 */ /* 0x000ee20000300800 */
[----:B------:R-:W3:Y:S01]  /*98260*/  LDL.LU R27, [R1+0x103c] ;  /* 0x00103c00011b7983 */ /* 0x000ee20000300800 */
[----:B--2---:R-:W-:Y:S02]  /*98270*/  STL.64 [R1+0x2e70], R14 ;  /* 0x002e700e01007387 */ /* 0x004fe40000100a00 */
[----:B------:R0:W-:Y:S01]  /*98280*/  STL.64 [R1+0x2e68], R12 ;  /* 0x002e680c01007387 */ /* 0x0001e20000100a00 */
[----:B------:R-:W1:Y:S04]  /*98290*/  LDSM.16.MT88.4 R16, [R0+0x18180] ;  /* 0x018180000010783b */ /* 0x000e680000004200 */
[----:B0-----:R-:W2:Y:S04]  /*982a0*/  LDL.64 R12, [R1+0x1b0] ;  /* 0x0001b000010c7983 */ /* 0x001ea80000100a00 */
[----:B--2---:R0:W-:Y:S04]  /*982b0*/  STL.64 [R1+0x2f20], R12 ;  /* 0x002f200c01007387 */ /* 0x0041e80000100a00 */
[----:B0-----:R-:W2:Y:S01]  /*982c0*/  LDL.LU R12, [R1+0x1010] ;  /* 0x00101000010c7983 */ /* 0x001ea20000300800 */
[----:B------:R-:W2:Y:S02]  /*982d0*/  LDL.LU R13, [R1+0x1014] ;  /* 0x00101400010d7983 */ /* 0x000ea40000300800 */
[----:B------:R-:W2:Y:S02]  /*982e0*/  LDL.LU R14, [R1+0x1018] ;  /* 0x00101800010e7983 */ /* 0x000ea40000300800 */
[----:B------:R-:W2:Y:S01]  /*982f0*/  LDL.LU R15, [R1+0x101c] ;  /* 0x00101c00010f7983 */ /* 0x000ea20000300800 */
[C---:B----4-:R-:W-:Y:S01]  /*98300*/  HMMA.16816.F32 R4, R20.reuse, R8, R4 ;  /* 0x000000081404723c */ /* 0x050fe20000001804 */
[----:B--2---:R-:W-:Y:S01]  /*98310*/  STL.64 [R1+0x2f30], R14 ;  /* 0x002f300e01007387 */ /* 0x004fe20000100a00 */
[----:B------:R-:W-:Y:S02]  /*98320*/  STL.64 [R1+0x2f28], R12 ;  /* 0x002f280c01007387 */ /* 0x000fe40000100a00 */
[----:B-1----:R0:W-:Y:S02]  /*98330*/  STL [R1+0x2e2c], R16 ;  /* 0x002e2c1001007387 */ /* 0x0021e40000100800 */
[----:B------:R1:W-:Y:S01]  /*98340*/  STL [R1+0x2e28], R17 ;  /* 0x002e281101007387 */ /* 0x0003e20000100800 */
[----:B------:R2:W-:Y:S01]  /*98350*/  STL [R1+0x2e24], R18 ;  /* 0x002e241201007387 */ /* 0x0005e20000100800 */
[----:B------:R4:W-:Y:S03]  /*98360*/  STL [R1+0x2e20], R19 ;  /* 0x002e201301007387 */ /* 0x0009e60000100800 */
[----:B0-----:R-:W3:Y:S01]  /*98370*/  LDL.LU R16, [R1+0x1000] ;  /* 0x0010000001107983 */ /* 0x001ee20000300800 */
[----:B-1----:R-:W3:Y:S02]  /*98380*/  LDL.LU R17, [R1+0x1004] ;  /* 0x0010040001117983 */ /* 0x002ee40000300800 */
[----:B--2---:R-:W2:Y:S02]  /*98390*/  LDL.LU R18, [R1+0x1008] ;  /* 0x0010080001127983 */ /* 0x004ea40000300800 */
[----:B----4-:R-:W2:Y:S02]  /*983a0*/  LDL.LU R19, [R1+0x100c] ;  /* 0x00100c0001137983 */ /* 0x010ea40000300800 */
[----:B--2---:R-:W-:Y:S01]  /*983b0*/  STL.64 [R1+0x2f40], R18 ;  /* 0x002f401201007387 */ /* 0x004fe20000100a00 */
[----:B---3--:R0:W-:Y:S03]  /*983c0*/  STL.64 [R1+0x2f38], R16 ;  /* 0x002f381001007387 */ /* 0x0081e60000100a00 */
        /* <DEDUP_REMOVED lines=9> */
[----:B------:R-:W-:Y:S01]  /*98460*/  IMAD.MOV.U32 R12, RZ, RZ, R10 ;  /* 0x000000ffff0c7224 */ /* 0x000fe200078e000a */
[----:B0-----:R-:W2:Y:S01]  /*98470*/  LDL.LU R8, [R1+0xff0] ;  /* 0x000ff00001087983 */ /* 0x001ea20000300800 */
[----:B------:R-:W2:Y:S02]  /*98480*/  LDL.LU R9, [R1+0xff4] ;  /* 0x000ff40001097983 */ /* 0x000ea40000300800 */
[----:B------:R-:W2:Y:S02]  /*98490*/  LDL.LU R10, [R1+0xff8] ;  /* 0x000ff800010a7983 */ /* 0x000ea40000300800 */
[----:B------:R-:W2:Y:S01]  /*984a0*/  LDL.LU R11, [R1+0xffc] ;  /* 0x000ffc00010b7983 */ /* 0x000ea20000300800 */
[----:B----4-:R-:W-:Y:S01]  /*984b0*/  HMMA.16816.F32 R20, R20, R4, R24 ;  /* 0x000000041414723c */ /* 0x010fe20000001818 */
[----:B------:R-:W2:Y:S01]  /*984c0*/  LDL.LU.64 R26, [R1+0x2f50] ;  /* 0x002f5000011a7983 */ /* 0x000ea20000300a00 */
[----:B------:R-:W2:Y:S02]  /*984d0*/  LDL.LU.64 R24, [R1+0x2f48] ;  /* 0x002f480001187983 */ /* 0x000ea40000300a00 */
[----:B------:R-:W-:Y:S11]  /*984e0*/  IMAD.MOV.U32 R13, RZ, RZ, R2 ;  /* 0x000000ffff0d7224 */ /* 0x000ff600078e0002 */
[----:B------:R-:W-:Y:S08]  /*984f0*/  @!UPT UIADD3 URZ, URZ, URZ, URZ ;  /* 0x0000003f3f3ff290 */ /* 0x000ff0000fffe03f */
[----:B------:R0:W-:Y:S01]  /*98500*/  STL.64 [R1+0x9a0], R20 ;  /* 0x0009a01401007387 */ /* 0x0001e20000100a00 */
[----:B------:R-:W-:Y:S03]  /*98510*/  STL.64 [R1+0x9a8], R22 ;  /* 0x0009a81601007387 */ /* 0x000fe60000100a00 */
[----:B0-----:R-:W4:Y:S01]  /*98520*/  LDL.64 R20, [R1+0x1c0] ;  /* 0x0001c00001147983 */ /* 0x001f220000100a00 */
[----:B---3--:R-:W-:Y:S02]  /*98530*/  STL.64 [R1+0x2e58], R6 ;  /* 0x002e580601007387 */ /* 0x008fe40000100a00 */
[----:B------:R0:W-:Y:S02]  /*98540*/  STL.64 [R1+0x2e50], R4 ;  /* 0x002e500401007387 */ /* 0x0001e40000100a00 */
[----:B0-----:R-:W3:Y:S01]  /*98550*/  LDL.64 R4, [R1+0x1d0] ;  /* 0x0001d00001047983 */ /* 0x001ee20000100a00 */
[C---:B--2---:R-:W-:Y:S03]  /*98560*/  HMMA.16816.F32 R12, R24.reuse, R12, R16 ;  /* 0x0000000c180c723c */ /* 0x044fe60000001810 */
[----:B------:R-:W4:Y:S01]  /*98570*/  LDL.LU.64 R18, [R1+0x2f40] ;  /* 0x002f400001127983 */ /* 0x000f220000300a00 */
[----:B------:R-:W4:Y:S11]  /*98580*/  LDL.LU.64 R16, [R1+0x2f38] ;  /* 0x002f380001107983 */ /* 0x000f360000300a00 */
[----:B------:R-:W-:Y:S08]  /*98590*/  @!UPT UIADD3 URZ, URZ, URZ, URZ ;  /* 0x0000003f3f3ff290 */ /* 0x000ff0000fffe03f */
        /* <DEDUP_REMOVED lines=12> */
[C---:B----4-:R-:W-:Y:S03]  /*98660*/  HMMA.16816.F32 R4, R24.reuse, R20, R16 ;  /* 0x000000141804723c */ /* 0x050fe60000001810 */
[----:B------:R-:W-:Y:S01]  /*98670*/  STL [R1+0x2e34], R2 ;  /* 0x002e340201007387 */ /* 0x000fe20000100800 */
[----:B------:R-:W-:Y:S02]  /*98680*/  STL [R1+0x2e30], R28 ;  /* 0x002e301c01007387 */ /* 0x000fe40000100800 */
[----:B------:R-:W-:Y:S11]  /*98690*/  IMAD.MOV.U32 R29, RZ, RZ, R21 ;  /* 0x000000ffff1d7224 */ /* 0x000ff600078e0015 */
[----:B------:R-:W-:Y:S06]  /*986a0*/  @!UPT UIADD3 URZ, URZ, URZ, URZ ;  /* 0x0000003f3f3ff290 */ /* 0x000fec000fffe03f */
[----:B------:R-:W-:Y:S01]  /*986b0*/  STL.64 [R1+0x970], R4 ;  /* 0x0009700401007387 */ /* 0x000fe20000100a00 */
[----:B------:R2:W-:Y:S02]  /*986c0*/  STL.64 [R1+0x978], R6 ;  /* 0x0009780601007387 */ /* 0x0005e40000100a00 */
[----:B------:R-:W-:Y:S02]  /*986d0*/  IMAD.MOV.U32 R19, RZ, RZ, R20 ;  /* 0x000000ffff137224 */ /* 0x000fe400078e0014 */
[----:B------:R-:W-:Y:S03]  /*986e0*/  STL [R1+0x2e3c], R29 ;  /* 0x002e3c1d01007387 */ /* 0x000fe60000100800 */
        /* <DEDUP_REMOVED lines=8> */
[----:B------:R-:W3:Y:S01]  /*98770*/  LDL.LU R10, [R1+0x1268] ;  /* 0x00126800010a7983 */ /* 0x000ee20000300800 */
[----:B------:R-:W3:Y:S02]  /*98780*/  LDL.LU R11, [R1+0x126c] ;  /* 0x00126c00010b7983 */ /* 0x000ee40000300800 */
[----:B------:R-:W-:Y:S02]  /*98790*/  IMAD.MOV.U32 R17, RZ, RZ, R12 ;  /* 0x000000ffff117224 */ /* 0x000fe400078e000c */
[----:B------:R-:W-:-:S02]  /*987a0*/  IMAD.MOV.U32 R18, RZ, RZ, R13 ;  /* 0x000000ffff127224 */ /* 0x000fc400078e000d */
[----:B------:R-:W-:Y:S01]  /*987b0*/  IMAD.MOV.U32 R13, RZ, RZ, R3 ;  /* 0x000000ffff0d7224 */ /* 0x000fe200078e0003 */
[----:B---3--:R-:W-:Y:S01]  /*987c0*/  STL.64 [R1+0x2e80], R10 ;  /* 0x002e800a01007387 */ /* 0x008fe20000100a00 */
[----:B--2---:R-:W-:Y:S02]  /*987d0*/  STL.64 [R1+0x2e78], R8 ;  /* 0x002e780801007387 */ /* 0x004fe40000100a00 */
[----:B------:R-:W2:Y:S02]  /*987e0*/  LDL R12, [R1+0x120] ;  /* 0x00012000010c7983 */ /* 0x000ea40000100800 */
[----:B------:R-:W3:Y:S01]  /*987f0*/  LDL.LU R3, [R1+0x2f1c] ;  /* 0x002f1c0001037983 */ /* 0x000ee20000300800 */
[----:B--2---:R0:W-:Y:S04]  /*98800*/  STL.64 [R1+0x2e88], R12 ;  /* 0x002e880c01007387 */ /* 0x0041e80000100a00 */
[----:B0-----:R-:W2:Y:S04]  /*98810*/  LDL R12, [R1+0x130] ;  /* 0x00013000010c7983 */ /* 0x001ea80000100800 */
[----:B------:R-:W2:Y:S04]  /*98820*/  LDL R13, [R1+0x134] ;  /* 0x00013400010d7983 */ /* 0x000ea80000100800 */
[----:B--2---:R0:W-:Y:S01]  /*98830*/  STL.64 [R1+0x2ea0], R12 ;  /* 0x002ea00c01007387 */ /* 0x0041e20000100a00 */
[----:B------:R-:W2:Y:S02]  /*98840*/  LDL.LU R8, [R1+0x1270] ;  /* 0x0012700001087983 */ /* 0x000ea40000300800 */
[----:B------:R-:W2:Y:S02]  /*98850*/  LDL.LU R9, [R1+0x1274] ;  /* 0x0012740001097983 */ /* 0x000ea40000300800 */
[----:B------:R-:W4:Y:S01]  /*98860*/  LDL.LU R10, [R1+0x1278] ;  /* 0x00127800010a7983 */ /* 0x000f220000300800 */
[----:B------:R-:W4:Y:S04]  /*98870*/  LDL.LU R11, [R1+0x127c] ;  /* 0x00127c00010b7983 */ /* 0x000f280000300800 */
[----:B0-----:R-:W2:Y:S01]  /*98880*/  LDL R12, [R1+0x140] ;  /* 0x00014000010c7983 */ /* 0x001ea20000100800 */
[----:B---3--:R-:W-:-:S02]  /*98890*/  IMAD.MOV.U32 R13, RZ, RZ, R3 ;  /* 0x000000ffff0d7224 */ /* 0x008fc400078e0003 */
[----:B------:R-:W3:Y:S03]  /*988a0*/  LDL.LU R3, [R1+0x2f18] ;  /* 0x002f180001037983 */ /* 0x000ee60000300800 */
[----:B--2---:R-:W-:Y:S01]  /*988b0*/  STL.64 [R1+0x2eb8], R12 ;  /* 0x002eb80c01007387 */ /* 0x004fe20000100a00 */
[----:B----4-:R-:W-:Y:S02]  /*988c0*/  STL.64 [R1+0x2e98], R10 ;  /* 0x002e980a01007387 */ /* 0x010fe40000100a00 */
[----:B------:R0:W-:Y:S02]  /*988d0*/  STL.64 [R1+0x2e90], R8 ;  /* 0x002e900801007387 */ /* 0x0001e40000100a00 */
[----:B0-----:R-:W2:Y:S01]  /*988e0*/  LDL.LU R8, [R1+0x1280] ;  /* 0x0012800001087983 */ /* 0x001ea20000300800 */
[----:B------:R-:W2:Y:S02]  /*988f0*/  LDL.LU R9, [R1+0x1284] ;  /* 0x0012840001097983 */ /* 0x000ea40000300800 */
[----:B------:R-:W4:Y:S02]  /*98900*/  LDL.LU R10, [R1+0x1288] ;  /* 0x00128800010a7983 */ /* 0x000f240000300800 */
[----:B------:R-:W4:Y:S01]  /*98910*/  LDL.LU R11, [R1+0x128c] ;  /* 0x00128c00010b7983 */ /* 0x000f220000300800 */
[----:B------:R-:W2:Y:S04]  /*98920*/  LDL.64 R20, [R1+0x180] ;  /* 0x0001800001147983 */ /* 0x000ea80000100a00 */
[----:B--2---:R0:W-:Y:S04]  /*98930*/  STL.64 [R1+0x2ef8], R20 ;  /* 0x002ef81401007387 */ /* 0x0041e80000100a00 */
[----:B0-----:R-:W2:Y:S04]  /*98940*/  LDL.64 R20, [R1+0x190] ;  /* 0x0001900001147983 */ /* 0x001ea80000100a00 */
[----:B--2---:R-:W-:Y:S01]  /*98950*/  STL.64 [R1+0x2f10], R20 ;  /* 0x002f101401007387 */ /* 0x004fe20000100a00 */
[----:B------:R-:W2:Y:S03]  /*98960*/  LDL.64 R12, [R1+0x150] ;  /* 0x00015000010c7983 */ /* 0x000ea60000100a00 */
[----:B--2---:R0:W-:Y:S04]  /*98970*/  STL.64 [R1+0x2ed0], R12 ;  /* 0x002ed00c01007387 */ /* 0x0041e80000100a00 */
[----:B0-----:R-:W2:Y:S04]  /*98980*/  LDL.64 R12, [R1+0x160] ;  /* 0x00016000010c7983 */ /* 0x001ea80000100a00 */
[----:B--2---:R-:W-:Y:S01]  /*98990*/  STL.64 [R1+0x2ee8], R12 ;  /* 0x002ee80c01007387 */ /* 0x004fe20000100a00 */
[----:B----4-:R-:W-:Y:S02]  /*989a0*/  STL.64 [R1+0x2eb0], R10 ;  /* 0x002eb00a01007387 */ /* 0x010fe40000100a00 */
[----:B------:R0:W-:Y:S02]  /*989b0*/  STL.64 [R1+0x2ea8], R8 ;  /* 0x002ea80801007387 */ /* 0x0001e40000100a00 */
[----:B0-----:R-:W2:Y:S01]  /*989c0*/  LDL.LU R8, [R1+0x1290] ;  /* 0x0012900001087983 */ /* 0x001ea20000300800 */
[----:B------:R-:W2:Y:S02]  /*989d0*/  LDL.LU R9, [R1+0x1294] ;  /* 0x0012940001097983 */ /* 0x000ea40000300800 */
[----:B------:R-:W4:Y:S02]  /*989e0*/  LDL.LU R10, [R1+0x1298] ;  /* 0x00129800010a7983 */ /* 0x000f240000300800 */
[----:B------:R-:W4:Y:S01]  /*989f0*/  LDL.LU R11, [R1+0x129c] ;  /* 0x00129c00010b7983 */ /* 0x000f220000300800 */
[----:B------:R-:W2:Y:S01]  /*98a00*/  LDL.LU R20, [R1+0xfe0] ;  /* 0x000fe00001147983 */ /* 0x000ea20000300800 */
[----:B------:R-:W2:Y:S02]  /*98a10*/  LDL.LU R21, [R1+0xfe4] ;  /* 0x000fe40001157983 */ /* 0x000ea40000300800 */
[----:B------:R-:W2:Y:S02]  /*98a20*/  LDL.LU R22, [R1+0xfe8] ;  /* 0x000fe80001167983 */ /* 0x000ea40000300800 */
[----:B------:R-:W2:Y:S01]  /*98a30*/  LDL.LU R23, [R1+0xfec] ;  /* 0x000fec0001177983 */ /* 0x000ea20000300800 */
[----:B------:R-:W2:Y:S04]  /*98a40*/  LDL.64 R12, [R1+0x170] ;  /* 0x00017000010c7983 */ /* 0x000ea80000100a00 */
        /* <DEDUP_REMOVED lines=27> */
[----:B------:R-:W-:Y:S01]  /*98c00*/  STL [R1+0x2e44], R18 ;  /* 0x002e441201007387 */ /* 0x000fe20000100800 */
[----:B------:R0:W-:Y:S03]  /*98c10*/  STL [R1+0x2e40], R17 ;  /* 0x002e401101007387 */ /* 0x0001e60000100800 */
[----:B0-----:R-:W2:Y:S02]  /*98c20*/  LDL.64 R16, [R1+0x1a0] ;  /* 0x0001a00001107983 */ /* 0x001ea40000100a00 */
[----:B--2---:R-:W-:Y:S11]  /*98c30*/  HMMA.16816.F32 R20, R24, R16, R20 ;  /* 0x000000101814723c */ /* 0x004ff60000001814 */
[----:B------:R-:W-:Y:S11]  /*98c40*/  @!UPT UIADD3 URZ, URZ, URZ, URZ ;  /* 0x0000003f3f3ff290 */ /* 0x000ff6000fffe03f */
[----:B------:R-:W-:Y:S01]  /*98c50*/  @!UPT UIADD3 URZ, URZ, URZ, URZ ;  /* 0x0000003f3f3ff290 */ /* 0x000fe2000fffe03f */
[----:B------:R0:W-:Y:S01]  /*98c60*/  STL.64 [R1+0x950], R20 ;  /* 0x0009501401007387 */ /* 0x0001e20000100a00 */
[----:B------:R-:W-:Y:S03]  /*98c70*/  STL.64 [R1+0x958], R22 ;  /* 0x0009581601007387 */ /* 0x000fe60000100a00 */
[----:B0-----:R-:W2:Y:S01]  /*98c80*/  LDL.LU.64 R20, [R1+0x2f10] ;  /* 0x002f100001147983 */ /* 0x001ea20000300a00 */
[----:B------:R-:W-:-:S05]  /*98c90*/  IMAD.MOV.U32 R28, RZ, RZ, R16 ;  /* 0x000000ffff1c7224 */ /* 0x000fca00078e0010 */
        /* <DEDUP_REMOVED lines=10> */
[----:B------:R-:W-:Y:S01]  /*98d40*/  IMAD.MOV.U32 R16, RZ, RZ, R17 ;  /* 0x000000ffff107224 */ /* 0x000fe200078e0011 */
[----:B--2---:R-:W-:Y:S01]  /*98d50*/  HMMA.16816.F32 R12, R24, R20, R12 ;  /* 0x00000014180c723c */ /* 0x004fe2000000180c */
[----:B------:R-:W-:-:S02]  /*98d60*/  IMAD.MOV.U32 R17, RZ, RZ, R20 ;  /* 0x000000ffff117224 */ /* 0x000fc400078e0014 */
[----:B------:R-:W-:Y:S02]  /*98d70*/  IMAD.MOV.U32 R29, RZ, RZ, R21 ;  /* 0x000000ffff1d7224 */ /* 0x000fe400078e0015 */
[----:B------:R-:W0:Y:S11]  /*98d80*/  LDSM.16.MT88.4 R20, [R0+0x18200] ;  /* 0x018200000014783b */ /* 0x000e360000004200 */
[----:B------:R-:W-:Y:S07]  /*98d90*/  @!UPT UIADD3 URZ, URZ, URZ, URZ ;  /* 0x0000003f3f3ff290 */ /* 0x000fee000fffe03f */
[----:B------:R1:W-:Y:S01]  /*98da0*/  STL.64 [R1+0x930], R12 ;  /* 0x0009300c01007387 */ /* 0x0003e20000100a00 */
[----:B------:R-:W-:Y:S03]  /*98db0*/  STL.64 [R1+0x938], R14 ;  /* 0x0009380e01007387 */ /* 0x000fe60000100a00 */
[----:B-1----:R-:W2:Y:S04]  /*98dc0*/  LDL.LU.64 R12, [R1+0x2ef0] ;  /* 0x002ef000010c7983 */ /* 0x002ea80000300a00 */
[----:B0-----:R-:W-:Y:S01]  /*98dd0*/  STL.64 [R1+0x2cd0], R22 ;  /* 0x002cd01601007387 */ /* 0x001fe20000100a00 */
[----:B------:R0:W-:Y:S03]  /*98de0*/  STL.64 [R1+0x2cc8], R20 ;  /* 0x002cc81401007387 */ /* 0x0001e60000100a00 */
        /* <DEDUP_REMOVED lines=57> */
[----:B0-----:R-:W4:Y:S01]  /*99180*/  LDL.LU.64 R8, [R1+0x2e60] ;  /* 0x002e600001087983 */ /* 0x001f220000300a00 */
        /* <DEDUP_REMOVED lines=14> */
[----:B--2---:R-:W-:Y:S01]  /*99270*/  HMMA.16816.F32 R8, R24, R4, R12 ;  /* 0x000000041808723c */ /* 0x004fe2000000180c */
[----:B----4-:R-:W-:Y:S01]  /*99280*/  STL.64 [R1+0x2ce0], R6 ;  /* 0x002ce00601007387 */ /* 0x010fe20000100a00 */
[----:B------:R-:W-:Y:S05]  /*99290*/  STL.64 [R1+0x2cd8], R4 ;  /* 0x002cd80401007387 */ /* 0x000fea0000100a00 */
[----:B---3--:R-:W-:Y:S11]  /*992a0*/  LOP3.LUT R27, R3, 0x40, RZ, 0x3c, !PT ;  /* 0x00000040031b7812 */ /* 0x008ff600078e3cff */
[----:B------:R-:W-:Y:S05]  /*992b0*/  @!UPT UIADD3 URZ, URZ, URZ, URZ ;  /* 0x0000003f3f3ff290 */ /* 0x000fea000fffe03f */
[----:B------:R-:W-:Y:S01]  /*992c0*/  STL.64 [R1+0x8a0], R8 ;  /* 0x0008a00801007387 */ /* 0x000fe20000100a00 */
[----:B------:R-:W-:Y:S02]  /*992d0*/  STL.64 [R1+0x8a8], R10 ;  /* 0x0008a80a01007387 */ /* 0x000fe40000100a00 */
[----:B------:R-:W0:Y:S04]  /*992e0*/  LDSM.16.MT88.4 R8, [R27+0x18280] ;  /* 0x018280001b08783b */ /* 0x000e280000004200 */
[----:B------:R-:W-:Y:S01]  /*992f0*/  STL [R1+0x2b80], R3 ;  /* 0x002b800301007387 */ /* 0x000fe20000100800 */
[----:B0-----:R0:W-:Y:S01]  /*99300*/  STL.64 [R1+0x20], R8 ;  /* 0x0000200801007387 */ /* 0x0011e20000100a00 */
[----:B------:R1:W-:Y:S02]  /*99310*/  STL.64 [R1+0x28], R10 ;  /* 0x0000280a01007387 */ /* 0x0003e40000100a00 */
[----:B------:R-:W2:Y:S02]  /*99320*/  LDL.64 R12, [R1+0x120] ;  /* 0x00012000010c7983 */ /* 0x000ea40000100a00 */
[----:B------:R-:W-:-:S02]  /*99330*/  IMAD.MOV.U32 R0, RZ, RZ, R10 ;  /* 0x000000ffff007224 */ /* 0x000fc400078e000a */
[----:B------:R-:W-:Y:S01]  /*99340*/  IMAD.MOV.U32 R26, RZ, RZ, R11 ;  /* 0x000000ffff1a7224 */ /* 0x000fe200078e000b */
[----:B--2---:R-:W-:Y:S01]  /*99350*/  STL.64 [R1+0x2d18], R12 ;  /* 0x002d180c01007387 */ /* 0x004fe20000100a00 */
[----:B------:R-:W2:Y:S02]  /*99360*/  LDL.LU R4, [R1+0x1160] ;  /* 0x0011600001047983 */ /* 0x000ea40000300800 */
[----:B------:R-:W2:Y:S02]  /*99370*/  LDL.LU R5, [R1+0x1164] ;  /* 0x0011640001057983 */ /* 0x000ea40000300800 */
[----:B------:R-:W3:Y:S01]  /*99380*/  LDL.LU R6, [R1+0x1168] ;  /* 0x0011680001067983 */ /* 0x000ee20000300800 */
[----:B------:R-:W3:Y:S01]  /*99390*/  LDL.LU R7, [R1+0x116c] ;  /* 0x00116c0001077983 */ /* 0x000ee20000300800 */
[----:B0-----:R-:W4:Y:S02]  /*993a0*/  LDL.LU R8, [R1+0x1190] ;  /* 0x0011900001087983 */ /* 0x001f240000300800 */
[----:B------:R-:W4:Y:S02]  /*993b0*/  LDL.LU R9, [R1+0x1194] ;  /* 0x0011940001097983 */ /* 0x000f240000300800 */
[----:B-1----:R-:W2:Y:S01]  /*993c0*/  LDL.LU R10, [R1+0x1198] ;  /* 0x00119800010a7983 */ /* 0x002ea20000300800 */
[----:B------:R-:W2:Y:S04]  /*993d0*/  LDL.LU R11, [R1+0x119c] ;  /* 0x00119c00010b7983 */ /* 0x000ea80000300800 */
[----:B--2---:R-:W-:Y:S01]  /*993e0*/  STL.64 [R1+0x2d30], R10 ;  /* 0x002d300a01007387 */ /* 0x004fe20000100a00 */
[----:B----4-:R0:W-:Y:S03]  /*993f0*/  STL.64 [R1+0x2d28], R8 ;  /* 0x002d280801007387 */ /* 0x0101e60000100a00 */
[----:B0-----:R-:W2:Y:S04]  /*99400*/  LDL.64 R8, [R1+0x140] ;  /* 0x0001400001087983 */ /* 0x001ea80000100a00 */
[----:B--2---:R0:W-:Y:S02]  /*99410*/  STL.64 [R1+0x2d40], R8 ;  /* 0x002d400801007387 */ /* 0x0041e40000100a00 */
[----:B0-----:R-:W-:-:S02]  /*99420*/  IMAD.MOV.U32 R8, RZ, RZ, R28 ;  /* 0x000000ffff087224 */ /* 0x001fc400078e001c */
[----:B------:R-:W-:Y:S01]  /*99430*/  IMAD.MOV.U32 R9, RZ, RZ, R18 ;  /* 0x000000ffff097224 */ /* 0x000fe200078e0012 */
[----:B------:R-:W2:Y:S01]  /*99440*/  LDL.LU R28, [R1+0x2e48] ;  /* 0x002e4800011c7983 */ /* 0x000ea20000300800 */
[----:B------:R-:W4:Y:S03]  /*99450*/  LDL.LU R18, [R1+0x2e44] ;  /* 0x002e440001127983 */ /* 0x000f260000300800 */
[----:B------:R-:W-:Y:S01]  /*99460*/  STL.64 [R1+0x2d58], R8 ;  /* 0x002d580801007387 */ /* 0x000fe20000100a00 */
[----:B------:R-:W2:Y:S03]  /*99470*/  LDL.64 R12, [R1+0x130] ;  /* 0x00013000010c7983 */ /* 0x000ea60000100a00 */
[----:B--2---:R0:W-:Y:S04]  /*99480*/  STL.64 [R1+0x2d38], R12 ;  /* 0x002d380c01007387 */ /* 0x0041e80000100a00 */
        /* <DEDUP_REMOVED lines=50> */
[----:B----4-:R-:W-:Y:S01]  /*997b0*/  IMAD.MOV.U32 R9, RZ, RZ, R18 ;  /* 0x000000ffff097224 */ /* 0x010fe200078e0012 */
[----:B------:R-:W3:Y:S01]  /*997c0*/  LDL.LU R17, [R1+0x2e28] ;  /* 0x002e280001117983 */ /* 0x000ee20000300800 */
[----:B------:R-:W3:Y:S03]  /*997d0*/  LDL.LU R18, [R1+0x2e24] ;  /* 0x002e240001127983 */ /* 0x000ee60000300800 */
[----:B------:R-:W-:Y:S04]  /*997e0*/  STL.64 [R1+0x2de8], R8 ;  /* 0x002de80801007387 */ /* 0x000fe80000100a00 */
[----:B--2---:R-:W-:Y:S01]  /*997f0*/  STL.64 [R1+0x2db0], R14 ;  /* 0x002db00e01007387 */ /* 0x004fe20000100a00 */
[----:B------:R0:W-:Y:S03]  /*99800*/  STL.64 [R1+0x2da8], R12 ;  /* 0x002da80c01007387 */ /* 0x0001e60000100a00 */
[----:B0-----:R-:W2:Y:S01]  /*99810*/  LDL.LU R12, [R1+0x11f0] ;  /* 0x0011f000010c7983 */ /* 0x001ea20000300800 */
[----:B------:R-:W2:Y:S02]  /*99820*/  LDL.LU R13, [R1+0x11f4] ;  /* 0x0011f400010d7983 */ /* 0x000ea40000300800 */
[----:B------:R-:W4:Y:S02]  /*99830*/  LDL.LU R14, [R1+0x11f8] ;  /* 0x0011f800010e7983 */ /* 0x000f240000300800 */
[----:B------:R-:W4:Y:S02]  /*99840*/  LDL.LU R15, [R1+0x11fc] ;  /* 0x0011fc00010f7983 */ /* 0x000f240000300800 */
[----:B------:R-:W-:-:S02]  /*99850*/  IMAD.MOV.U32 R8, RZ, RZ, R19 ;  /* 0x000000ffff087224 */ /* 0x000fc400078e0013 */
[----:B------:R-:W-:Y:S01]  /*99860*/  IMAD.MOV.U32 R9, RZ, RZ, R29 ;  /* 0x000000ffff097224 */ /* 0x000fe200078e001d */
[----:B------:R-:W3:Y:S04]  /*99870*/  LDL.LU R19, [R1+0x2e20] ;  /* 0x002e200001137983 */ /* 0x000ee80000300800 */
        /* <DEDUP_REMOVED lines=15> */
[----:B------:R-:W4:Y:S01]  /*99970*/  LDL.LU R15, [R1+0x121c] ;  /* 0x00121c00010f7983 */ /* 0x000f220000300800 */
[----:B------:R-:W3:Y:S01]  /*99980*/  LDL.LU R8, [R1+0x1240] ;  /* 0x0012400001087983 */ /* 0x000ee20000300800 */
[----:B------:R-:W3:Y:S02]  /*99990*/  LDL.LU R9, [R1+0x1244] ;  /* 0x0012440001097983 */ /* 0x000ee40000300800 */
[----:B------:R-:W3:Y:S02]  /*999a0*/  LDL.LU R10, [R1+0x1248] ;  /* 0x00124800010a7983 */ /* 0x000ee40000300800 */
[----:B------:R-:W3:Y:S01]  /*999b0*/  LDL.LU R11, [R1+0x124c] ;  /* 0x00124c00010b7983 */ /* 0x000ee20000300800 */
        /* <DEDUP_REMOVED lines=29> */
[----:B------:R-:W3:Y:S02]  /*99b90*/  LDL.64 R24, [R1+0x1e0] ;  /* 0x0001e00001187983 */ /* 0x000ee40000100a00 */
[C---:B---3--:R-:W-:Y:S11]  /*99ba0*/  HMMA.16816.F32 R8, R16.reuse, R24, R8 ;  /* 0x000000181008723c */ /* 0x048ff60000001808 */
[----:B------:R-:W-:Y:S11]  /*99bb0*/  @!UPT UIADD3 URZ, URZ, URZ, URZ ;  /* 0x0000003f3f3ff290 */ /* 0x000ff6000fffe03f */
[----:B------:R-:W-:Y:S01]  /*99bc0*/  @!UPT UIADD3 URZ, URZ, URZ, URZ ;  /* 0x0000003f3f3ff290 */ /* 0x000fe2000fffe03f */
[----:B------:R0:W-:Y:S01]  /*99bd0*/  STL.64 [R1+0x890], R8 ;  /* 0x0008900801007387 */ /* 0x0001e20000100a00 */
[----:B------:R1:W-:Y:S03]  /*99be0*/  STL.64 [R1+0x898], R10 ;  /* 0x0008980a01007387 */ /* 0x0003e60000100a00 */
[----:B0-----:R-:W1:Y:S02]  /*99bf0*/  LDL.LU.64 R8, [R1+0x2e18] ;  /* 0x002e180001087983 */ /* 0x001e640000300a00 */
[C---:B-1----:R-:W-:Y:S02]  /*99c00*/  HMMA.16816.F32 R8, R16.reuse, R8, R12 ;  /* 0x000000081008723c */ /* 0x042fe4000000180c */
        /* <DEDUP_REMOVED lines=109> */
[----:B------:R-:W4:Y:S02]  /*9a2e0*/  LDL.LU.64 R4, [R1+0x2cd8] ;  /* 0x002cd80001047983 */ /* 0x000f240000300a00 */
[----:B------:R-:W-:Y:S02]  /*9a2f0*/  STL [R1+0x2b88], R8 ;  /* 0x002b880801007387 */ /* 0x000fe40000100800 */
[----:B------:R-:W-:Y:S01]  /*9a300*/  STL [R1+0x2b84], R9 ;  /* 0x002b840901007387 */ /* 0x000fe20000100800 */
[----:B----4-:R-:W-:Y:S01]  /*9a310*/  HMMA.16816.F32 R16, R16, R4, R20 ;  /* 0x000000041010723c */ /* 0x010fe20000001814 */
[----:B------:R-:W2:Y:S01]  /*9a320*/  LDL.LU.64 R22, [R1+0x2cd0] ;  /* 0x002cd00001167983 */ /* 0x000ea20000300a00 */
[----:B------:R-:W2:Y:S02]  /*9a330*/  LDL.LU.64 R20, [R1+0x2cc8] ;  /* 0x002cc80001147983 */ /* 0x000ea40000300a00 */
[----:B---3--:R-:W-:Y:S02]  /*9a340*/  STL.64 [R1+0x2b68], R6 ;  /* 0x002b680601007387 */ /* 0x008fe40000100a00 */
[----:B------:R-:W-:Y:S11]  /*9a350*/  STL.64 [R1+0x2b60], R4 ;  /* 0x002b600401007387 */ /* 0x000ff60000100a00 */
[----:B------:R-:W-:Y:S06]  /*9a360*/  @!UPT UIADD3 URZ, URZ, URZ, URZ ;  /* 0x0000003f3f3ff290 */ /* 0x000fec000fffe03f */
[----:B------:R0:W-:Y:S01]  /*9a370*/  STL.64 [R1+0x7a0], R16 ;  /* 0x0007a01001007387 */ /* 0x0001e20000100a00 */
[----:B------:R1:W-:Y:S03]  /*9a380*/  STL.64 [R1+0x7a8], R18 ;  /* 0x0007a81201007387 */ /* 0x0003e60000100a00 */
[----:B0-----:R-:W3:Y:S04]  /*9a390*/  LDL R16, [R1+0x20] ;  /* 0x0000200001107983 */ /* 0x001ee80000100800 */
[----:B------:R-:W3:Y:S01]  /*9a3a0*/  LDL R17, [R1+0x24] ;  /* 0x0000240001117983 */ /* 0x000ee20000100800 */
[----:B-1----:R-:W-:Y:S02]  /*9a3b0*/  IMAD.MOV.U32 R18, RZ, RZ, R0 ;  /* 0x000000ffff127224 */ /* 0x002fe400078e0000 */
[----:B------:R-:W-:-:S02]  /*9a3c0*/  IMAD.MOV.U32 R19, RZ, RZ, R26 ;  /* 0x000000ffff137224 */ /* 0x000fc400078e001a */
[----:B------:R-:W4:Y:S02]  /*9a3d0*/  LDL.LU R0, [R1+0x2cc0] ;  /* 0x002cc00001007983 */ /* 0x000f240000300800 */
[----:B------:R-:W-:Y:S01]  /*9a3e0*/  IMAD.MOV.U32 R5, RZ, RZ, R24 ;  /* 0x000000ffff057224 */ /* 0x000fe200078e0018 */
[----:B------:R-:W-:Y:S01]  /*9a3f0*/  STL.64 [R1+0x2b50], R18 ;  /* 0x002b501201007387 */ /* 0x000fe20000100a00 */
[----:B------:R-:W-:Y:S01]  /*9a400*/  IMAD.MOV.U32 R4, RZ, RZ, R25 ;  /* 0x000000ffff047224 */ /* 0x000fe200078e0019 */
[----:B--2---:R-:W-:Y:S02]  /*9a410*/  HMMA.16816.F32 R12, R20, R24, R12 ;  /* 0x00000018140c723c */ /* 0x004fe4000000180c */
[----:B---3--:R-:W-:Y:S11]  /*9a420*/  STL.64 [R1+0x2b48], R16 ;  /* 0x002b481001007387 */ /* 0x008ff60000100a00 */
[----:B------:R-:W-:Y:S10]  /*9a430*/  @!UPT UIADD3 URZ, URZ, URZ, URZ ;  /* 0x0000003f3f3ff290 */ /* 0x000ff4000fffe03f */
[----:B------:R0:W-:Y:S02]  /*9a440*/  STL.64 [R1+0x790], R12 ;  /* 0x0007900c01007387 */ /* 0x0001e40000100a00 */
[----:B------:R-:W-:Y:S02]  /*9a450*/  STL.64 [R1+0x798], R14 ;  /* 0x0007980e01007387 */ /* 0x000fe40000100a00 */
[----:B------:R-:W2:Y:S01]  /*9a460*/  LDL.LU R24, [R1+0x2e0] ;  /* 0x0002e00001187983 */ /* 0x000ea20000300800 */
[----:B------:R-:W2:Y:S01]  /*9a470*/  LDL.LU R25, [R1+0x2e4] ;  /* 0x0002e40001197983 */ /* 0x000ea20000300800 */
[----:B------:R-:W3:Y:S02]  /*9a480*/  LDL.LU R26, [R1+0x2e8] ;  /* 0x0002e800011a7983 */ /* 0x000ee40000300800 */
[----:B----4-:R-:W-:Y:S02]  /*9a490*/  IMAD.MOV.U32 R27, RZ, RZ, R0 ;  /* 0x000000ffff1b7224 */ /* 0x010fe400078e0000 */
[----:B------:R-:W4:Y:S01]  /*9a4a0*/  LDL.LU R0, [R1+0x2cbc] ;  /* 0x002cbc0001007983 */ /* 0x000f220000300800 */
[----:B0-----:R-:W-:-:S02]  /*9a4b0*/  IMAD.MOV.U32 R12, RZ, RZ, R29 ;  /* 0x000000ffff0c7224 */ /* 0x001fc400078e001d */
[----:B------:R-:W-:Y:S01]  /*9a4c0*/  IMAD.MOV.U32 R13, RZ, RZ, R28 ;  /* 0x000000ffff0d7224 */ /* 0x000fe200078e001c */
[----:B---3--:R-:W-:Y:S01]  /*9a4d0*/  STL.64 [R1+0x2bb0], R26 ;  /* 0x002bb01a01007387 */ /* 0x008fe20000100a00 */
[----:B--2---:R0:W-:Y:S02]  /*9a4e0*/  STL.64 [R1+0x2ba8], R24 ;  /* 0x002ba81801007387 */ /* 0x0041e40000100a00 */
[----:B------:R-:W2:Y:S02]  /*9a4f0*/  LDL.LU R29, [R1+0x2cb8] ;  /* 0x002cb800011d7983 */ /* 0x000ea40000300800 */
[----:B------:R1:W-:Y:S01]  /*9a500*/  STL.64 [R1+0x2bb8], R12 ;  /* 0x002bb80c01007387 */ /* 0x0003e20000100a00 */
[----:B0-----:R-:W3:Y:S01]  /*9a510*/  LDL.LU R24, [R1+0x2f0] ;  /* 0x0002f00001187983 */ /* 0x001ee20000300800 */
[----:B------:R-:W3:Y:S02]  /*9a520*/  LDL.LU R25, [R1+0x2f4] ;  /* 0x0002f40001197983 */ /* 0x000ee40000300800 */
[----:B------:R-:W2:Y:S02]  /*9a530*/  LDL.LU R26, [R1+0x2f8] ;  /* 0x0002f800011a7983 */ /* 0x000ea40000300800 */
[----:B------:R-:W2:Y:S02]  /*9a540*/  LDL.LU R27, [R1+0x2fc] ;  /* 0x0002fc00011b7983 */ /* 0x000ea40000300800 */
[----:B-1----:R-:W-:-:S02]  /*9a550*/  IMAD.MOV.U32 R12, RZ, RZ, R11 ;  /* 0x000000ffff0c7224 */ /* 0x002fc400078e000b */
[----:B------:R-:W-:Y:S01]  /*9a560*/  IMAD.MOV.U32 R13, RZ, RZ, R10 ;  /* 0x000000ffff0d7224 */ /* 0x000fe200078e000a */
[----:B--2---:R-:W-:Y:S01]  /*9a570*/  STL.64 [R1+0x2bc8], R26 ;  /* 0x002bc81a01007387 */ /* 0x004fe20000100a00 */
[----:B---3--:R0:W-:Y:S03]  /*9a580*/  STL.64 [R1+0x2bc0], R24 ;  /* 0x002bc01801007387 */ /* 0x0081e60000100a00 */
[----:B------:R1:W-:Y:S01]  /*9a590*/  STL.64 [R1+0x2bd0], R12 ;  /* 0x002bd00c01007387 */ /* 0x0003e20000100a00 */
[----:B0-----:R-:W2:Y:S01]  /*9a5a0*/  LDL.LU R24, [R1+0x300] ;  /* 0x0003000001187983 */ /* 0x001ea20000300800 */
[----:B------:R-:W2:Y:S02]  /*9a5b0*/  LDL.LU R25, [R1+0x304] ;  /* 0x0003040001197983 */ /* 0x000ea40000300800 */
[----:B------:R-:W-:Y:S02]  /*9a5c0*/  IMAD.MOV.U32 R26, RZ, RZ, R29 ;  /* 0x000000ffff1a7224 */ /* 0x000fe400078e001d */
[----:B----4-:R-:W-:-:S02]  /*9a5d0*/  IMAD.MOV.U32 R27, RZ, RZ, R0 ;  /* 0x000000ffff1b7224 */ /* 0x010fc400078e0000 */
[----:B-1----:R-:W-:Y:S02]  /*9a5e0*/  IMAD.MOV.U32 R12, RZ, RZ, R3 ;  /* 0x000000ffff0c7224 */ /* 0x002fe400078e0003 */
[----:B------:R-:W-:Y:S01]  /*9a5f0*/  IMAD.MOV.U32 R13, RZ, RZ, R2 ;  /* 0x000000ffff0d7224 */ /* 0x000fe200078e0002 */
[----:B------:R-:W3:Y:S01]  /*9a600*/  LDL.LU R29, [R1+0x2cb4] ;  /* 0x002cb400011d7983 */ /* 0x000ee20000300800 */
[----:B------:R-:W4:Y:S02]  /*9a610*/  LDL.LU R0, [R1+0x2cb0] ;  /* 0x002cb00001007983 */ /* 0x000f240000300800 */
[----:B------:R-:W-:Y:S01]  /*9a620*/  STL.64 [R1+0x2be0], R26 ;  /* 0x002be01a01007387 */ /* 0x000fe20000100a00 */
[----:B--2---:R-:W-:Y:S01]  /*9a630*/  STL.64 [R1+0x2bd8], R24 ;  /* 0x002bd81801007387 */ /* 0x004fe20000100a00 */
[----:B------:R0:W-:Y:S03]  /*9a640*/  STL.64 [R1+0x2be8], R12 ;  /* 0x002be80c01007387 */ /* 0x0001e60000100a00 */
[----:B0-----:R-:W2:Y:S04]  /*9a650*/  LDL.64 R12, [R1+0x150] ;  /* 0x00015000010c7983 */ /* 0x001ea80000100a00 */
[----:B--2---:R0:W-:Y:S01]  /*9a660*/  STL.64 [R1+0x2c00], R12 ;  /* 0x002c000c01007387 */ /* 0x0041e20000100a00 */
[----:B------:R-:W2:Y:S02]  /*9a670*/  LDL.LU R24, [R1+0x310] ;  /* 0x0003100001187983 */ /* 0x000ea40000300800 */
[----:B------:R-:W2:Y:S02]  /*9a680*/  LDL.LU R25, [R1+0x314] ;  /* 0x0003140001197983 */ /* 0x000ea40000300800 */
[----:B------:R-:W2:Y:S01]  /*9a690*/  LDL.LU R26, [R1+0x318] ;  /* 0x00031800011a7983 */ /* 0x000ea20000300800 */
[----:B------:R-:W2:Y:S04]  /*9a6a0*/  LDL.LU R27, [R1+0x31c] ;  /* 0x00031c00011b7983 */ /* 0x000ea80000300800 */
[----:B0-----:R-:W2:Y:S04]  /*9a6b0*/  LDL.64 R12, [R1+0x160] ;  /* 0x00016000010c7983 */ /* 0x001ea80000100a00 */
[----:B--2---:R0:W-:Y:S04]  /*9a6c0*/  STL.64 [R1+0x2c18], R12 ;  /* 0x002c180c01007387 */ /* 0x0041e80000100a00 */
[----:B0-----:R-:W2:Y:S04]  /*9a6d0*/  LDL.64 R12, [R1+0x170] ;  /* 0x00017000010c7983 */ /* 0x001ea80000100a00 */
[----:B--2---:R-:W-:Y:S01]  /*9a6e0*/  STL.64 [R1+0x2c30], R12 ;  /* 0x002c300c01007387 */ /* 0x004fe20000100a00 */
[----:B------:R4:W-:Y:S02]  /*9a6f0*/  STL.64 [R1+0x2bf8], R26 ;  /* 0x002bf81a01007387 */ /* 0x0009e40000100a00 */
[----:B------:R0:W-:Y:S02]  /*9a700*/  STL.64 [R1+0x2bf0], R24 ;  /* 0x002bf01801007387 */ /* 0x0001e40000100a00 */
[----:B----4-:R-:W-:Y:S01]  /*9a710*/  IMAD.MOV.U32 R26, RZ, RZ, R0 ;  /* 0x000000ffff1a7224 */ /* 0x010fe200078e0000 */
[----:B0-----:R-:W2:Y:S01]  /*9a720*/  LDL.LU R24, [R1+0x320] ;  /* 0x0003200001187983 */ /* 0x001ea20000300800 */
[----:B------:R-:W2:Y:S02]  /*9a730*/  LDL.LU R25, [R1+0x324] ;  /* 0x0003240001197983 */ /* 0x000ea40000300800 */
[----:B------:R-:W4:Y:S02]  /*9a740*/  LDL.LU R0, [R1+0x2cac] ;  /* 0x002cac0001007983 */ /* 0x000f240000300800 */
[----:B---3--:R-:W-:-:S02]  /*9a750*/  IMAD.MOV.U32 R27, RZ, RZ, R29 ;  /* 0x000000ffff1b7224 */ /* 0x008fc400078e001d */
[----:B------:R-:W3:Y:S01]  /*9a760*/  LDL.LU R29, [R1+0x2ca8] ;  /* 0x002ca800011d7983 */ /* 0x000ee20000300800 */
[----:B------:R-:W2:Y:S03]  /*9a770*/  LDL.64 R12, [R1+0x180] ;  /* 0x00018000010c7983 */ /* 0x000ea60000100a00 */
[----:B--2---:R0:W-:Y:S04]  /*9a780*/  STL.64 [R1+0x2c48], R12 ;  /* 0x002c480c01007387 */ /* 0x0041e80000100a00 */
[----:B0-----:R-:W2:Y:S04]  /*9a790*/  LDL.64 R12, [R1+0x190] ;  /* 0x00019000010c7983 */ /* 0x001ea80000100a00 */
[----:B--2---:R-:W-:Y:S01]  /*9a7a0*/  STL.64 [R1+0x2c60], R12 ;  /* 0x002c600c01007387 */ /* 0x004fe20000100a00 */
[----:B------:R-:W-:Y:S02]  /*9a7b0*/  STL.64 [R1+0x2c10], R26 ;  /* 0x002c101a01007387 */ /* 0x000fe40000100a00 */
[----:B------:R0:W-:Y:S02]  /*9a7c0*/  STL.64 [R1+0x2c08], R24 ;  /* 0x002c081801007387 */ /* 0x0001e40000100a00 */
        /* <DEDUP_REMOVED lines=16> */
[----:B------:R0:W-:Y:S02]  /*9a8d0*/  STL.64 [R1+0x2c68], R8 ;  /* 0x002c680801007387 */ /* 0x0001e40000100a00 */
        /* <DEDUP_REMOVED lines=8> */
[----:B------:R-:W2:Y:S01]  /*9a960*/  LDL.LU R15, [R1+0x38c] ;  /* 0x00038c00010f7983 */ /* 0x000ea20000300800 */
[----:B------:R-:W-:Y:S01]  /*9a970*/  STL.64 [R1+0x2c28], R26 ;  /* 0x002c281a01007387 */ /* 0x000fe20000100a00 */
[----:B------:R0:W-:Y:S03]  /*9a980*/  STL.64 [R1+0x2c20], R24 ;  /* 0x002c201801007387 */ /* 0x0001e60000100a00 */
[----:B0-----:R-:W2:Y:S01]  /*9a990*/  LDL.LU R24, [R1+0x340] ;  /* 0x0003400001187983 */ /* 0x001ea20000300800 */
[----:B------:R-:W2:Y:S02]  /*9a9a0*/  LDL.LU R25, [R1+0x344] ;  /* 0x0003440001197983 */ /* 0x000ea40000300800 */
[----:B---3--:R-:W-:-:S02]  /*9a9b0*/  IMAD.MOV.U32 R26, RZ, RZ, R29 ;  /* 0x000000ffff1a7224 */ /* 0x008fc400078e001d */
[----:B----4-:R-:W-:Y:S01]  /*9a9c0*/  IMAD.MOV.U32 R27, RZ, RZ, R0 ;  /* 0x000000ffff1b7224 */ /* 0x010fe200078e0000 */
[----:B------:R-:W3:Y:S01]  /*9a9d0*/  LDL.LU R29, [R1+0x2ca4] ;  /* 0x002ca400011d7983 */ /* 0x000ee20000300800 */
[----:B------:R-:W4:Y:S03]  /*9a9e0*/  LDL.LU R0, [R1+0x2ca0] ;  /* 0x002ca00001007983 */ /* 0x000f260000300800 */
[----:B------:R-:W-:Y:S04]  /*9a9f0*/  STL.64 [R1+0x2c40], R26 ;  /* 0x002c401a01007387 */ /* 0x000fe80000100a00 */
[----:B--2---:R0:W-:Y:S04]  /*9aa00*/  STL.64 [R1+0x2c38], R24 ;  /* 0x002c381801007387 */ /* 0x0041e80000100a00 */
[----:B0-----:R-:W2:Y:S01]  /*9aa10*/  LDL.LU R24, [R1+0x350] ;  /* 0x0003500001187983 */ /* 0x001ea20000300800 */
[----:B------:R-:W2:Y:S02]  /*9aa20*/  LDL.LU R25, [R1+0x354] ;  /* 0x0003540001197983 */ /* 0x000ea40000300800 */
[----:B------:R-:W2:Y:S02]  /*9aa30*/  LDL.LU R26, [R1+0x358] ;  /* 0x00035800011a7983 */ /* 0x000ea40000300800 */
[----:B------:R-:W2:Y:S02]  /*9aa40*/  LDL.LU R27, [R1+0x35c] ;  /* 0x00035c00011b7983 */ /* 0x000ea40000300800 */
[----:B--2---:R-:W-:Y:S01]  /*9aa50*/  STL.64 [R1+0x2c58], R26 ;  /* 0x002c581a01007387 */ /* 0x004fe20000100a00 */
[----:B------:R4:W-:Y:S02]  /*9aa60*/  STL.64 [R1+0x2c50], R24 ;  /* 0x002c501801007387 */ /* 0x0009e40000100a00 */
[----:B----4-:R-:W-:-:S02]  /*9aa70*/  IMAD.MOV.U32 R24, RZ, RZ, R0 ;  /* 0x000000ffff187224 */ /* 0x010fc400078e0000 */
[----:B---3--:R-:W-:Y:S01]  /*9aa80*/  IMAD.MOV.U32 R25, RZ, RZ, R29 ;  /* 0x000000ffff197224 */ /* 0x008fe200078e001d */
[----:B------:R-:W2:Y:S01]  /*9aa90*/  LDL.LU R0, [R1+0x2c9c] ;  /* 0x002c9c0001007983 */ /* 0x000ea20000300800 */
[----:B------:R-:W3:Y:S02]  /*9aaa0*/  LDL.LU R29, [R1+0x2c98] ;  /* 0x002c9800011d7983 */ /* 0x000ee40000300800 */
[----:B------:R-:W4:Y:S02]  /*9aab0*/  LDL.LU R26, [R1+0x368] ;  /* 0x00036800011a7983 */ /* 0x000f240000300800 */
[----:B------:R-:W4:Y:S01]  /*9aac0*/  LDL.LU R27, [R1+0x36c] ;  /* 0x00036c00011b7983 */ /* 0x000f220000300800 */
[----:B------:R0:W-:Y:S01]  /*9aad0*/  STL [R1+0x2b90], R4 ;  /* 0x002b900401007387 */ /* 0x0001e20000100800 */
[----:B------:R1:W-:Y:S03]  /*9aae0*/  STL [R1+0x2b8c], R5 ;  /* 0x002b8c0501007387 */ /* 0x0003e60000100800 */
[----:B0-----:R-:W4:Y:S01]  /*9aaf0*/  LDL.LU R4, [R1+0x3a0] ;  /* 0x0003a00001047983 */ /* 0x001f220000300800 */
[----:B-1----:R-:W4:Y:S02]  /*9ab00*/  LDL.LU R5, [R1+0x3a4] ;  /* 0x0003a40001057983 */ /* 0x002f240000300800 */
[----:B--2---:R-:W-:-:S02]  /*9ab10*/  IMAD.MOV.U32 R7, RZ, RZ, R0 ;  /* 0x000000ffff077224 */ /* 0x004fc400078e0000 */
[----:B---3--:R-:W-:-:S07]  /*9ab20*/  IMAD.MOV.U32 R6, RZ, RZ, R29 ;  /* 0x000000ffff067224 */ /* 0x008fce00078e001d */
[C---:B----4-:R-:W-:Y:S11]  /*9ab30*/  HMMA.16816.F32 R4, R20.reuse, R16, R4 ;  /* 0x000000101404723c */ /* 0x050ff60000001804 */
        /* <DEDUP_REMOVED lines=8> */
[----:B------:R-:W-:Y:S01]  /*9abc0*/  STL [R1+0x2b94], R7 ;  /* 0x002b940701007387 */ /* 0x000fe20000100800 */
        /* <DEDUP_REMOVED lines=20> */
[----:B------:R0:W-:Y:S01]  /*9ad10*/  STL.64 [R1+0x750], R8 ;  /* 0x0007500801007387 */ /* 0x0001e20000100a00 */
[----:B------:R-:W-:Y:S02]  /*9ad20*/  STL.64 [R1+0x758], R10 ;  /* 0x0007580a01007387 */ /* 0x000fe40000100a00 */
        /* <DEDUP_REMOVED lines=92> */
[----:B0-----:R-:W3:Y:S01]  /*9b2f0*/  LDL.LU R12, [R1+0x410] ;  /* 0x00041000010c7983 */ /* 0x001ee20000300800 */
[----:B------:R-:W3:Y:S02]  /*9b300*/  LDL.LU R13, [R1+0x414] ;  /* 0x00041400010d7983 */ /* 0x000ee40000300800 */
[----:B------:R-:W2:Y:S02]  /*9b310*/  LDL.LU R14, [R1+0x418] ;  /* 0x00041800010e7983 */ /* 0x000ea40000300800 */
[----:B------:R-:W2:Y:S02]  /*9b320*/  LDL.LU R15, [R1+0x41c] ;  /* 0x00041c00010f7983 */ /* 0x000ea40000300800 */
[----:B------:R-:W-:-:S02]  /*9b330*/  IMAD.MOV.U32 R24, RZ, RZ, R9 ;  /* 0x000000ffff187224 */ /* 0x000fc400078e0009 */
[----:B------:R-:W-:Y:S01]  /*9b340*/  IMAD.MOV.U32 R25, RZ, RZ, R3 ;  /* 0x000000ffff197224 */ /* 0x000fe200078e0003 */
[----:B------:R-:W4:Y:S01]  /*9b350*/  LDL.LU R9, [R1+0x2b84] ;  /* 0x002b840001097983 */ /* 0x000f220000300800 */
[----:B------:R-:W4:Y:S03]  /*9b360*/  LDL.LU R3, [R1+0x2b80] ;  /* 0x002b800001037983 */ /* 0x000f260000300800 */
[----:B------:R0:W-:Y:S02]  /*9b370*/  STL.64 [R1+0x2ae0], R24 ;  /* 0x002ae01801007387 */ /* 0x0001e40000100a00 */
[----:B0-----:R-:W-:Y:S02]  /*9b380*/  IMAD.MOV.U32 R24, RZ, RZ, R19 ;  /* 0x000000ffff187224 */ /* 0x001fe400078e0013 */
[----:B------:R-:W-:Y:S01]  /*9b390*/  IMAD.MOV.U32 R25, RZ, RZ, R18 ;  /* 0x000000ffff197224 */ /* 0x000fe200078e0012 */
[----:B--2---:R-:W-:Y:S01]  /*9b3a0*/  STL.64 [R1+0x2a70], R14 ;  /* 0x002a700e01007387 */ /* 0x004fe20000100a00 */
[----:B---3--:R0:W-:Y:S02]  /*9b3b0*/  STL.64 [R1+0x2a68], R12 ;  /* 0x002a680c01007387 */ /* 0x0081e40000100a00 */
[----:B0-----:R-:W-:-:S02]  /*9b3c0*/  IMAD.MOV.U32 R12, RZ, RZ, R10 ;  /* 0x000000ffff0c7224 */ /* 0x001fc400078e000a */
[----:B------:R-:W-:Y:S01]  /*9b3d0*/  IMAD.MOV.U32 R13, RZ, RZ, R11 ;  /* 0x000000ffff0d7224 */ /* 0x000fe200078e000b */
[----:B------:R-:W2:Y:S01]  /*9b3e0*/  LDL.LU R10, [R1+0x2b7c] ;  /* 0x002b7c00010a7983 */ /* 0x000ea20000300800 */
[----:B------:R-:W2:Y:S03]  /*9b3f0*/  LDL.LU R11, [R1+0x2b78] ;  /* 0x002b7800010b7983 */ /* 0x000ea60000300800 */
[----:B------:R0:W-:Y:S02]  /*9b400*/  STL.64 [R1+0x2a88], R12 ;  /* 0x002a880c01007387 */ /* 0x0001e40000100a00 */
[----:B0-----:R-:W-:Y:S02]  /*9b410*/  IMAD.MOV.U32 R12, RZ, RZ, R2 ;  /* 0x000000ffff0c7224 */ /* 0x001fe400078e0002 */
        /* <DEDUP_REMOVED lines=22> */
[----:B------:R-:W-:Y:S01]  /*9b580*/  IMAD.MOV.U32 R24, RZ, RZ, R5 ;  /* 0x000000ffff187224 */ /* 0x000fe200078e0005 */
[----:B------:R-:W4:Y:S01]  /*9b590*/  LDL.LU R4, [R1+0x2d0] ;  /* 0x0002d00001047983 */ /* 0x000f220000300800 */
[----:B------:R-:W4:Y:S02]  /*9b5a0*/  LDL.LU R5, [R1+0x2d4] ;  /* 0x0002d40001057983 */ /* 0x000f240000300800 */
[----:B------:R-:W4:Y:S02]  /*9b5b0*/  LDL.LU R6, [R1+0x2d8] ;  /* 0x0002d80001067983 */ /* 0x000f240000300800 */
[----:B------:R-:W4:Y:S01]  /*9b5c0*/  LDL.LU R7, [R1+0x2dc] ;  /* 0x0002dc0001077983 */ /* 0x000f220000300800 */
[----:B--2---:R-:W-:Y:S01]  /*9b5d0*/  STL.64 [R1+0x2ad8], R14 ;  /* 0x002ad80e01007387 */ /* 0x004fe20000100a00 */
        /* <DEDUP_REMOVED lines=21> */
[----:B----4-:R-:W-:Y:S01]  /*9b730*/  HMMA.16816.F32 R4, R20, R8, R4 ;  /* 0x000000081404723c */ /* 0x010fe20000001804 */
        /* <DEDUP_REMOVED lines=15> */
[----:B------:R-:W2:Y:S02]  /*9b830*/  LDL.LU.64 R4, [R1+0x2b60] ;  /* 0x002b600001047983 */ /* 0x000ea40000300a00 */
[----:B------:R0:W-:Y:S02]  /*9b840*/  STL.64 [R1+0x2a80], R10 ;  /* 0x002a800a01007387 */ /* 0x0001e40000100a00 */
[----:B------:R1:W-:Y:S02]  /*9b850*/  STL.64 [R1+0x2a78], R8 ;  /* 0x002a780801007387 */ /* 0x0003e40000100a00 */
[----:B0-----:R-:W-:Y:S01]  /*9b860*/  IMAD.MOV.U32 R10, RZ, RZ, R28 ;  /* 0x000000ffff0a7224 */ /* 0x001fe200078e001c */
[----:B-1----:R-:W4:Y:S01]  /*9b870*/  LDL.LU R8, [R1+0x420] ;  /* 0x0004200001087983 */ /* 0x002f220000300800 */
[----:B------:R-:W4:Y:S02]  /*9b880*/  LDL.LU R9, [R1+0x424] ;  /* 0x0004240001097983 */ /* 0x000f240000300800 */
[----:B------:R-:W4:Y:S02]  /*9b890*/  LDL.LU R28, [R1+0x2b5c] ;  /* 0x002b5c00011c7983 */ /* 0x000f240000300800 */
[----:B---3--:R-:W-:-:S02]  /*9b8a0*/  IMAD.MOV.U32 R11, RZ, RZ, R2 ;  /* 0x000000ffff0b7224 */ /* 0x008fc400078e0002 */
[----:B------:R-:W3:Y:S01]  /*9b8b0*/  LDL.LU R2, [R1+0x2b58] ;  /* 0x002b580001027983 */ /* 0x000ee20000300800 */
[----:B--2---:R-:W-:Y:S03]  /*9b8c0*/  HMMA.16816.F32 R20, R20, R4, R16 ;  /* 0x000000041414723c */ /* 0x004fe60000001810 */
[----:B------:R-:W2:Y:S01]  /*9b8d0*/  LDL.LU.64 R18, [R1+0x2b50] ;  /* 0x002b500001127983 */ /* 0x000ea20000300a00 */
[----:B------:R-:W2:Y:S11]  /*9b8e0*/  LDL.LU.64 R16, [R1+0x2b48] ;  /* 0x002b480001107983 */ /* 0x000eb60000300a00 */
[----:B------:R-:W-:Y:S08]  /*9b8f0*/  @!UPT UIADD3 URZ, URZ, URZ, URZ ;  /* 0x0000003f3f3ff290 */ /* 0x000ff0000fffe03f */
[----:B------:R0:W-:Y:S01]  /*9b900*/  STL.64 [R1+0x6a0], R20 ;  /* 0x0006a01401007387 */ /* 0x0001e20000100a00 */
[----:B------:R-:W-:Y:S02]  /*9b910*/  STL.64 [R1+0x6a8], R22 ;  /* 0x0006a81601007387 */ /* 0x000fe40000100a00 */
[----:B0-----:R-:W-:Y:S02]  /*9b920*/  IMAD.MOV.U32 R20, RZ, RZ, R0 ;  /* 0x000000ffff147224 */ /* 0x001fe400078e0000 */
[----:B------:R-:W3:Y:S01]  /*9b930*/  LDL.LU R0, [R1+0x2b40] ;  /* 0x002b400001007983 */ /* 0x000ee20000300800 */
        /* <DEDUP_REMOVED lines=19> */
[----:B------:R-:W-:Y:S02]  /*9ba70*/  STL.64 [R1+0x678], R26 ;  /* 0x0006781a01007387 */ /* 0x000fe40000100a00 */
[----:B------:R-:W0:Y:S02]  /*9ba80*/  LDSM.16.MT88.4 R24, [R3+0x18300] ;  /* 0x018300000318783b */ /* 0x000e240000004200 */
[----:B0-----:R0:W-:Y:S02]  /*9ba90*/  STL.64 [R1+0xb0], R24 ;  /* 0x0000b01801007387 */ /* 0x0011e40000100a00 */
[----:B------:R2:W-:Y:S02]  /*9baa0*/  STL.64 [R1+0xb8], R26 ;  /* 0x0000b81a01007387 */ /* 0x0005e40000100a00 */
        /* <DEDUP_REMOVED lines=29> */
[C---:B--2---:R-:W-:Y:S01]  /*9bc80*/  HMMA.16816.F32 R12, R16.reuse, R12, R24 ;  /* 0x0000000c100c723c */ /* 0x044fe20000001818 */
[----:B------:R-:W2:Y:S11]  /*9bc90*/  LDL.LU R27, [R1+0x2a90] ;  /* 0x002a9000011b7983 */ /* 0x000eb60000300800 */
[----:B------:R-:W-:Y:S11]  /*9bca0*/  @!UPT UIADD3 URZ, URZ, URZ, URZ ;  /* 0x0000003f3f3ff290 */ /* 0x000ff6000fffe03f */
[----:B------:R-:W-:Y:S01]  /*9bcb0*/  STL.64 [R1+0x620], R12 ;  /* 0x0006200c01007387 */ /* 0x000fe20000100a00 */
[----:B------:R-:W-:Y:S02]  /*9bcc0*/  STL.64 [R1+0x628], R14 ;  /* 0x0006280e01007387 */ /* 0x000fe40000100a00 */
[----:B------:R-:W0:Y:S02]  /*9bcd0*/  LDSM.16.MT88.4 R12, [R3+0x1c000] ;  /* 0x01c00000030c783b */ /* 0x000e240000004200 */
[----:B0-----:R-:W-:Y:S02]  /*9bce0*/  STL.64 [R1+0x110], R12 ;  /* 0x0001100c01007387 */ /* 0x001fe40000100a00 */
[----:B------:R-:W-:Y:S02]  /*9bcf0*/  STL.64 [R1+0x118], R14 ;  /* 0x0001180e01007387 */ /* 0x000fe40000100a00 */
[----:B------:R-:W0:Y:S02]  /*9bd00*/  LDSM.16.MT88.4 R12, [R3+0x1c080] ;  /* 0x01c08000030c783b */ /* 0x000e240000004200 */
[----:B0-----:R-:W-:Y:S02]  /*9bd10*/  STL.64 [R1+0x100], R12 ;  /* 0x0001000c01007387 */ /* 0x001fe40000100a00 */
[----:B------:R-:W-:Y:S02]  /*9bd20*/  STL.64 [R1+0x108], R14 ;  /* 0x0001080e01007387 */ /* 0x000fe40000100a00 */
[----:B------:R-:W0:Y:S02]  /*9bd30*/  LDSM.16.MT88.4 R12, [R3+0x1c100] ;  /* 0x01c10000030c783b */ /* 0x000e240000004200 */
[----:B0-----:R-:W-:Y:S02]  /*9bd40*/  STL.64 [R1+0xf0], R12 ;  /* 0x0000f00c01007387 */ /* 0x001fe40000100a00 */
[----:B------:R-:W-:Y:S02]  /*9bd50*/  STL.64 [R1+0xf8], R14 ;  /* 0x0000f80e01007387 */ /* 0x000fe40000100a00 */
[----:B--2---:R-:W0:Y:S04]  /*9bd60*/  LDSM.16.MT88.4 R12, [R27+0x18300] ;  /* 0x018300001b0c783b */ /* 0x004e280000004200 */
[----:B0-----:R0:W-:Y:S01]  /*9bd70*/  STL.64 [R1], R12 ;  /* 0x0000000c01007387 */ /* 0x0011e20000100a00 */
[----:B------:R4:W-:Y:S03]  /*9bd80*/  STL.64 [R1+0x8], R14 ;  /* 0x0000080e01007387 */ /* 0x0009e60000100a00 */
[----:B0-----:R-:W4:Y:S02]  /*9bd90*/  LDL.LU.64 R12, [R1+0x2a88] ;  /* 0x002a8800010c7983 */ /* 0x001f240000300a00 */
[----:B----4-:R-:W-:Y:S02]  /*9bda0*/  HMMA.16816.F32 R12, R16, R12, R8 ;  /* 0x0000000c100c723c */ /* 0x010fe40000001808 */
[----:B------:R-:W2:Y:S01]  /*9bdb0*/  LDL.LU.64 R10, [R1+0x2a80] ;  /* 0x002a8000010a7983 */ /* 0x000ea20000300a00 */
[----:B------:R-:W4:Y:S11]  /*9bdc0*/  LDL.LU.64 R8, [R1+0x2a78] ;  /* 0x002a780001087983 */ /* 0x000f360000300a00 */
[----:B------:R-:W-:Y:S09]  /*9bdd0*/  @!UPT UIADD3 URZ, URZ, URZ, URZ ;  /* 0x0000003f3f3ff290 */ /* 0x000ff2000fffe03f */
        /* <DEDUP_REMOVED lines=22> */
[----:B------:R0:W-:Y:S02]  /*9bf40*/  STL.64 [R1+0x78], R14 ;  /* 0x0000780e01007387 */ /* 0x0001e40000100a00 */
[----:B0-----:R-:W2:Y:S01]  /*9bf50*/  LDL.LU.64 R14, [R1+0x2a70] ;  /* 0x002a7000010e7983 */ /* 0x001ea20000300a00 */
[----:B------:R-:W2:Y:S02]  /*9bf60*/  LDL.LU.64 R12, [R1+0x2a68] ;  /* 0x002a6800010c7983 */ /* 0x000ea40000300a00 */
[----:B------:R-:W-:-:S07]  /*9bf70*/  IMAD.MOV.U32 R21, RZ, RZ, R29 ;  /* 0x000000ffff157224 */ /* 0x000fce00078e001d */
[----:B--2---:R-:W-:Y:S01]  /*9bf80*/  HMMA.16816.F32 R16, R16, R20, R12 ;  /* 0x000000141010723c */ /* 0x004fe2000000180c */
[----:B------:R-:W2:Y:S01]  /*9bf90*/  LDL.LU.64 R14, [R1+0x2a60] ;  /* 0x002a6000010e7983 */ /* 0x000ea20000300a00 */
[----:B------:R-:W3:Y:S03]  /*9bfa0*/  LDL.LU.64 R12, [R1+0x2a58] ;  /* 0x002a5800010c7983 */ /* 0x000ee60000300a00 */
[----:B------:R-:W0:Y:S11]  /*9bfb0*/  LDSM.16.MT88.4 R20, [R27+0x1c080] ;  /* 0x01c080001b14783b */ /* 0x000e360000004200 */
[----:B------:R-:W-:Y:S07]  /*9bfc0*/  @!UPT UIADD3 URZ, URZ, URZ, URZ ;  /* 0x0000003f3f3ff290 */ /* 0x000fee000fffe03f */
[----:B------:R-:W-:Y:S01]  /*9bfd0*/  STL.64 [R1+0x600], R16 ;  /* 0x0006001001007387 */ /* 0x000fe20000100a00 */
[----:B------:R-:W-:Y:S02]  /*9bfe0*/  STL.64 [R1+0x608], R18 ;  /* 0x0006081201007387 */ /* 0x000fe40000100a00 */
[----:B------:R-:W1:Y:S01]  /*9bff0*/  LDSM.16.MT88.4 R16, [R27+0x1c100] ;  /* 0x01c100001b10783b */ /* 0x000e620000004200 */
[----:B0-----:R-:W-:Y:S03]  /*9c000*/  STL.64 [R1+0x60], R20 ;  /* 0x0000601401007387 */ /* 0x001fe60000100a00 */
[----:B------:R-:W-:Y:S02]  /*9c010*/  STL.64 [R1+0x68], R22 ;  /* 0x0000681601007387 */ /* 0x000fe40000100a00 */
[----:B------:R-:W0:Y:S01]  /*9c020*/  LDSM.16.MT88.4 R20, [R27+0x1c180] ;  /* 0x01c180001b14783b */ /* 0x000e220000004200 */
[----:B-1----:R-:W-:Y:S03]  /*9c030*/  STL.64 [R1+0x50], R16 ;  /* 0x0000501001007387 */ /* 0x002fe60000100a00 */
[----:B------:R-:W-:Y:S02]  /*9c040*/  STL.64 [R1+0x58], R18 ;  /* 0x0000581201007387 */ /* 0x000fe40000100a00 */
[----:B------:R-:W1:Y:S01]  /*9c050*/  LDSM.16.MT88.4 R16, [R27+0x1c200] ;  /* 0x01c200001b10783b */ /* 0x000e620000004200 */
[----:B0-----:R-:W-:Y:S03]  /*9c060*/  STL.64 [R1+0x40], R20 ;  /* 0x0000401401007387 */ /* 0x001fe60000100a00 */
[----:B------:R-:W-:Y:S02]  /*9c070*/  STL.64 [R1+0x48], R22 ;  /* 0x0000481601007387 */ /* 0x000fe40000100a00 */
[----:B------:R-:W0:Y:S01]  /*9c080*/  LDSM.16.MT88.4 R20, [R27+0x1c280] ;  /* 0x01c280001b14783b */ /* 0x000e220000004200 */
[----:B-1----:R-:W-:Y:S03]  /*9c090*/  STL.64 [R1+0x30], R16 ;  /* 0x0000301001007387 */ /* 0x002fe60000100a00 */
[----:B------:R-:W-:Y:S01]  /*9c0a0*/  STL.64 [R1+0x38], R18 ;  /* 0x0000381201007387 */ /* 0x000fe20000100a00 */
[----:B------:R-:W1:Y:S01]  /*9c0b0*/  S2R R29, SR_TID.X ;  /* 0x00000000001d7919 */ /* 0x000e620000002100 */
[----:B------:R-:W-:Y:S03]  /*9c0c0*/  LDSM.16.MT88.4 R16, [R27+0x1c300] ;  /* 0x01c300001b10783b */ /* 0x000fe60000004200 */
[----:B0-----:R-:W-:Y:S01]  /*9c0d0*/  STL.64 [R1+0x10], R20 ;  /* 0x0000101401007387 */ /* 0x001fe20000100a00 */
[----:B------:R-:W-:Y:S02]  /*9c0e0*/  STL.64 [R1+0x18], R22 ;  /* 0x0000181601007387 */ /* 0x000fe40000100a00 */
[----:B------:R-:W0:Y:S02]  /*9c0f0*/  LDSM.16.MT88.4 R20, [R27+0x18380] ;  /* 0x018380001b14783b */ /* 0x000e240000004200 */
[----:B------:R-:W0:Y:S04]  /*9c100*/  LDSM.16.MT88.4 R24, [R27+0x1c380] ;  /* 0x01c380001b18783b */ /* 0x000e280000004200 */
[----:B--2---:R-:W-:Y:S01]  /*9c110*/  STL.64 [R1+0x4330], R14 ;  /* 0x0043300e01007387 */ /* 0x004fe20000100a00 */
[----:B---3--:R-:W-:Y:S02]  /*9c120*/  STL.64 [R1+0x4328], R12 ;  /* 0x0043280c01007387 */ /* 0x008fe40000100a00 */
[----:B------:R-:W-:Y:S02]  /*9c130*/  STL.64 [R1+0x4320], R6 ;  /* 0x0043200601007387 */ /* 0x000fe40000100a00 */
[----:B------:R2:W-:Y:S02]  /*9c140*/  STL.64 [R1+0x4318], R4 ;  /* 0x0043180401007387 */ /* 0x0005e40000100a00 */
[----:B--2---:R-:W2:Y:S01]  /*9c150*/  LDL.LU R4, [R1+0x3d0] ;  /* 0x0003d00001047983 */ /* 0x004ea20000300800 */
[----:B------:R-:W2:Y:S02]  /*9c160*/  LDL.LU R5, [R1+0x3d4] ;  /* 0x0003d40001057983 */ /* 0x000ea40000300800 */
[----:B------:R-:W3:Y:S02]  /*9c170*/  LDL.LU R6, [R1+0x3d8] ;  /* 0x0003d80001067983 */ /* 0x000ee40000300800 */
[----:B------:R-:W3:Y:S02]  /*9c180*/  LDL.LU R7, [R1+0x3dc] ;  /* 0x0003dc0001077983 */ /* 0x000ee40000300800 */
[----:B---3--:R-:W-:Y:S01]  /*9c190*/  STL.64 [R1+0x4340], R6 ;  /* 0x0043400601007387 */ /* 0x008fe20000100a00 */
[----:B--2---:R2:W-:Y:S02]  /*9c1a0*/  STL.64 [R1+0x4338], R4 ;  /* 0x0043380401007387 */ /* 0x0045e40000100a00 */
[----:B------:R-:W3:Y:S02]  /*9c1b0*/  LDL R12, [R1+0x120] ;  /* 0x00012000010c7983 */ /* 0x000ee40000100800 */
[----:B------:R-:W3:Y:S02]  /*9c1c0*/  LDL R13, [R1+0x124] ;  /* 0x00012400010d7983 */ /* 0x000ee40000100800 */
[----:B---3--:R3:W-:Y:S01]  /*9c1d0*/  STL.64 [R1+0x4348], R12 ;  /* 0x0043480c01007387 */ /* 0x0087e20000100a00 */
[----:B--2---:R-:W2:Y:S02]  /*9c1e0*/  LDL.LU R4, [R1+0x3e0] ;  /* 0x0003e00001047983 */ /* 0x004ea40000300800 */
[----:B------:R-:W2:Y:S02]  /*9c1f0*/  LDL.LU R5, [R1+0x3e4] ;  /* 0x0003e40001057983 */ /* 0x000ea40000300800 */
[----:B------:R-:W2:Y:S01]  /*9c200*/  LDL.LU R6, [R1+0x3e8] ;  /* 0x0003e80001067983 */ /* 0x000ea20000300800 */
[----:B------:R-:W2:Y:S01]  /*9c210*/  LDL.LU R7, [R1+0x3ec] ;  /* 0x0003ec0001077983 */ /* 0x000ea20000300800 */
[----:B-1----:R-:W-:-:S03]  /*9c220*/  LOP3.LUT R29, R29, 0xff, RZ, 0xc0, !PT ;  /* 0x000000ff1d1d7812 */ /* 0x002fc600078ec0ff */
[----:B--2---:R-:W-:Y:S01]  /*9c230*/  STL.64 [R1+0x4358], R6 ;  /* 0x0043580601007387 */ /* 0x004fe20000100a00 */
[----:B------:R1:W-:Y:S02]  /*9c240*/  STL.64 [R1+0x4350], R4 ;  /* 0x0043500401007387 */ /* 0x0003e40000100a00 */
[----:B---3--:R-:W2:Y:S02]  /*9c250*/  LDL R12, [R1+0x130] ;  /* 0x00013000010c7983 */ /* 0x008ea40000100800 */
[----:B------:R-:W2:Y:S02]  /*9c260*/  LDL R13, [R1+0x134] ;  /* 0x00013400010d7983 */ /* 0x000ea40000100800 */
[----:B------:R-:W-:Y:S01]  /*9c270*/  IMAD.SHL.U32 R29, R29, 0x2, RZ ;  /* 0x000000021d1d7824 */ /* 0x000fe200078e00ff */
[----:B------:R-:W3:Y:S01]  /*9c280*/  LDL.LU R14, [R1+0x24] ;  /* 0x00002400010e7983 */ /* 0x000ee20000300800 */
[----:B------:R-:W3:Y:S04]  /*9c290*/  LDL.LU R15, [R1+0x28] ;  /* 0x00002800010f7983 */ /* 0x000ee80000300800 */
[----:B------:R-:W3:Y:S04]  /*9c2a0*/  LDL.LU R29, [R1+0x2c] ;  /* 0x00002c00011d7983 */ /* 0x000ee80000300800 */
[----:B--2---:R2:W-:Y:S01]  /*9c2b0*/  STL.64 [R1+0x4360], R12 ;  /* 0x0043600c01007387 */ /* 0x0045e20000100a00 */
[----:B-1----:R-:W2:Y:S02]  /*9c2c0*/  LDL.LU R4, [R1+0x3f0] ;  /* 0x0003f00001047983 */ /* 0x002ea40000300800 */
[----:B------:R-:W2:Y:S02]  /*9c2d0*/  LDL.LU R5, [R1+0x3f4] ;  /* 0x0003f40001057983 */ /* 0x000ea40000300800 */
[----:B------:R-:W2:Y:S01]  /*9c2e0*/  LDL.LU R6, [R1+0x3f8] ;  /* 0x0003f80001067983 */ /* 0x000ea20000300800 */
[----:B------:R-:W2:Y:S04]  /*9c2f0*/  LDL.LU R7, [R1+0x3fc] ;  /* 0x0003fc0001077983 */ /* 0x000ea80000300800 */
[----:B--2---:R-:W-:Y:S01]  /*9c300*/  STL.64 [R1+0x4370], R6 ;  /* 0x0043700601007387 */ /* 0x004fe20000100a00 */
[----:B------:R1:W-:Y:S02]  /*9c310*/  STL.64 [R1+0x4368], R4 ;  /* 0x0043680401007387 */ /* 0x0003e40000100a00 */
[----:B------:R-:W2:Y:S02]  /*9c320*/  LDL R12, [R1+0x140] ;  /* 0x00014000010c7983 */ /* 0x000ea40000100800 */
[----:B------:R-:W2:Y:S01]  /*9c330*/  LDL R13, [R1+0x144] ;  /* 0x00014400010d7983 */ /* 0x000ea20000100800 */
[----:B-1----:R-:W2:Y:S01]  /*9c340*/  LDL.LU R4, [R1+0x400] ;  /* 0x0004000001047983 */ /* 0x002ea20000300800 */
[----:B------:R-:W2:Y:S02]  /*9c350*/  LDL.LU R5, [R1+0x404] ;  /* 0x0004040001057983 */ /* 0x000ea40000300800 */
[----:B------:R-:W2:Y:S02]  /*9c360*/  LDL.LU R6, [R1+0x408] ;  /* 0x0004080001067983 */ /* 0x000ea40000300800 */
[----:B------:R-:W2:Y:S01]  /*9c370*/  LDL.LU R7, [R1+0x40c] ;  /* 0x00040c0001077983 */ /* 0x000ea20000300800 */
[----:B------:R1:W-:Y:S04]  /*9c380*/  STL [R1+0x3fc4], R10 ;  /* 0x003fc40a01007387 */ /* 0x0003e80000100800 */
[----:B-1----:R-:W2:Y:S01]  /*9c390*/  LDL.LU R10, [R1+0x20] ;  /* 0x00002000010a7983 */ /* 0x002ea20000300800 */
[----:B------:R-:W-:Y:S02]  /*9c3a0*/  STL [R1+0x3fc0], R11 ;  /* 0x003fc00b01007387 */ /* 0x000fe40000100800 */
[----:B0-----:R-:W-:Y:S02]  /*9c3b0*/  STL.64 [R1+0x3f98], R22 ;  /* 0x003f981601007387 */ /* 0x001fe40000100a00 */
[----:B------:R0:W-:Y:S02]  /*9c3c0*/  STL.64 [R1+0x3f90], R20 ;  /* 0x003f901401007387 */ /* 0x0001e40000100a00 */
[----:B0-----:R-:W4:Y:S01]  /*9c3d0*/  LDL.LU R20, [R1+0x3c0] ;  /* 0x0003c00001147983 */ /* 0x001f220000300800 */
[----:B------:R-:W4:Y:S02]  /*9c3e0*/  LDL.LU R21, [R1+0x3c4] ;  /* 0x0003c40001157983 */ /* 0x000f240000300800 */
[----:B------:R-:W4:Y:S02]  /*9c3f0*/  LDL.LU R22, [R1+0x3c8] ;  /* 0x0003c80001167983 */ /* 0x000f240000300800 */
[----:B------:R-:W4:Y:S01]  /*9c400*/  LDL.LU R23, [R1+0x3cc] ;  /* 0x0003cc0001177983 */ /* 0x000f220000300800 */
[----:B------:R-:W-:Y:S01]  /*9c410*/  STL.64 [R1+0x2fd8], R18 ;  /* 0x002fd81201007387 */ /* 0x000fe20000100a00 */
[----:B------:R0:W-:Y:S03]  /*9c420*/  STL.64 [R1+0x2fd0], R16 ;  /* 0x002fd01001007387 */ /* 0x0001e60000100a00 */
[----:B0-----:R-:W2:Y:S01]  /*9c430*/  LDL.LU.64 R16, [R1+0x170] ;  /* 0x0001700001107983 */ /* 0x001ea20000300a00 */
[----:B------:R-:W2:Y:S03]  /*9c440*/  LDL.64 R18, [R1+0x178] ;  /* 0x0001780001127983 */ /* 0x000ea60000100a00 */
[----:B--2---:R-:W-:Y:S01]  /*9c450*/  STL [R1+0x3f0c], R18 ;  /* 0x003f0c1201007387 */ /* 0x004fe20000100800 */
[----:B------:R-:W-:Y:S02]  /*9c460*/  STL [R1+0x3f08], R19 ;  /* 0x003f081301007387 */ /* 0x000fe40000100800 */
[----:B------:R-:W-:Y:S02]  /*9c470*/  STL.64 [R1+0x42c8], R16 ;  /* 0x0042c81001007387 */ /* 0x000fe40000100a00 */
[----:B------:R-:W-:Y:S01]  /*9c480*/  STL [R1+0x2d88], R0 ;  /* 0x002d880001007387 */ /* 0x000fe20000100800 */
[----:B------:R-:W-:Y:S01]  /*9c490*/  STL.64 [R1+0x2d60], R26 ;  /* 0x002d601a01007387 */ /* 0x000fe20000100a00 */
[----:B------:R0:W-:Y:S03]  /*9c4a0*/  STL.64 [R1+0x2d58], R24 ;  /* 0x002d581801007387 */ /* 0x0001e60000100a00 */
[----:B0-----:R-:W2:Y:S01]  /*9c4b0*/  LDL.LU.64 R24, [R1+0x1d0] ;  /* 0x0001d00001187983 */ /* 0x001ea20000300a00 */
[----:B------:R-:W2:Y:S02]  /*9c4c0*/  LDL.64 R26, [R1+0x1d8] ;  /* 0x0001d800011a7983 */ /* 0x000ea40000100a00 */
[----:B------:R-:W-:-:S02]  /*9c4d0*/  IMAD.MOV.U32 R16, RZ, RZ, R10 ;  /* 0x000000ffff107224 */ /* 0x000fc400078e000a */
[----:B---3--:R-:W-:Y:S02]  /*9c4e0*/  IMAD.MOV.U32 R17, RZ, RZ, R14 ;  /* 0x000000ffff117224 */ /* 0x008fe400078e000e */
[----:B------:R-:W-:Y:S02]  /*9c4f0*/  IMAD.MOV.U32 R18, RZ, RZ, R15 ;  /* 0x000000ffff127224 */ /* 0x000fe400078e000f */
[----:B------:R-:W-:-:S07]  /*9c500*/  IMAD.MOV.U32 R19, RZ, RZ, R29 ;  /* 0x000000ffff137224 */ /* 0x000fce00078e001d */
[C---:B------:R-:W-:Y:S01]  /*9c510*/  HMMA.16816.F32 R12, R16.reuse, R12, R4 ;  /* 0x0000000c100c723c */ /* 0x040fe20000001804 */
        /* <DEDUP_REMOVED lines=8> */
[----:B------:R-:W-:Y:S02]  /*9c5a0*/  STL [R1+0x2a58], R2 ;  /* 0x002a580201007387 */ /* 0x000fe40000100800 */
[----:B------:R-:W3:Y:S01]  /*9c5b0*/  LDL.LU.64 R6, [R1+0x4370] ;  /* 0x0043700001067983 */ /* 0x000ee20000300a00 */
[----:B------:R-:W3:Y:S06]  /*9c5c0*/  LDL.LU.64 R4, [R1+0x4368] ;  /* 0x0043680001047983 */ /* 0x000eec0000300a00 */
        /* <DEDUP_REMOVED lines=22> */
[----:B------:R-:W-:Y:S01]  /*9c730*/  STL.64 [R1+0x5c0], R4 ;  /* 0x0005c00401007387 */ /* 0x000fe20000100a00 */
[----:B------:R0:W-:Y:S03]  /*9c740*/  STL.64 [R1+0x5c8], R6 ;  /* 0x0005c80601007387 */ /* 0x0001e60000100a00 */
[----:B0-----:R-:W3:Y:S01]  /*9c750*/  LDL.LU.64 R6, [R1+0x4320] ;  /* 0x0043200001067983 */ /* 0x001ee20000300a00 */
[----:B------:R-:W4:Y:S02]  /*9c760*/  LDL.LU.64 R4, [R1+0x4318] ;  /* 0x0043180001047983 */ /* 0x000f240000300a00 */
[----:B--2---:R-:W-:Y:S02]  /*9c770*/  STL.64 [R1+0x4230], R14 ;  /* 0x0042300e01007387 */ /* 0x004fe40000100a00 */
[----:B------:R0:W-:Y:S02]  /*9c780*/  STL.64 [R1+0x4228], R12 ;  /* 0x0042280c01007387 */ /* 0x0001e40000100a00 */
[----:B0-----:R-:W2:Y:S01]  /*9c790*/  LDL.LU.64 R12, [R1+0xb0] ;  /* 0x0000b000010c7983 */ /* 0x001ea20000300a00 */
[----:B------:R-:W2:Y:S02]  /*9c7a0*/  LDL.LU.64 R14, [R1+0xb8] ;  /* 0x0000b800010e7983 */ /* 0x000ea40000300a00 */
[----:B------:R0:W-:Y:S02]  /*9c7b0*/  STL.64 [R1+0x5b0], R20 ;  /* 0x0005b01401007387 */ /* 0x0001e40000100a00 */
[----:B------:R-:W-:Y:S01]  /*9c7c0*/  STL.64 [R1+0x5b8], R22 ;  /* 0x0005b81601007387 */ /* 0x000fe20000100a00 */
[----:B0-----:R-:W2:Y:S04]  /*9c7d0*/  LDL.64 R20, [R1+0x150] ;  /* 0x0001500001147983 */ /* 0x001ea80000100a00 */
        /* <DEDUP_REMOVED lines=9> */
[----:B0-----:R-:W2:Y:S11]  /*9c870*/  LDL.LU R8, [R1+0x1820] ;  /* 0x0018200001087983 */ /* 0x001eb60000300800 */
[----:B------:R-:W-:Y:S07]  /*9c880*/  @!UPT UIADD3 URZ, URZ, URZ, URZ ;  /* 0x0000003f3f3ff290 */ /* 0x000fee000fffe03f */
[----:B------:R0:W-:Y:S02]  /*9c890*/  STL.64 [R1+0x4b0], R16 ;  /* 0x0004b01001007387 */ /* 0x0001e40000100a00 */
[----:B------:R1:W-:Y:S02]  /*9c8a0*/  STL.64 [R1+0x4b8], R18 ;  /* 0x0004b81201007387 */ /* 0x0003e40000100a00 */
[----:B------:R-:W2:Y:S01]  /*9c8b0*/  LDL.LU R9, [R1+0x1824] ;  /* 0x0018240001097983 */ /* 0x000ea20000300800 */
[----:B------:R-:W4:Y:S01]  /*9c8c0*/  LDL.LU R10, [R1+0x1828] ;  /* 0x00182800010a7983 */ /* 0x000f220000300800 */
[----:B------:R-:W4:Y:S03]  /*9c8d0*/  LDL.LU R11, [R1+0x182c] ;  /* 0x00182c00010b7983 */ /* 0x000f260000300800 */
[----:B0-----:R-:W2:Y:S01]  /*9c8e0*/  LDL.LU R16, [R1+0x1850] ;  /* 0x0018500001107983 */ /* 0x001ea20000300800 */
[----:B------:R-:W2:Y:S02]  /*9c8f0*/  LDL.LU R17, [R1+0x1854] ;  /* 0x0018540001117983 */ /* 0x000ea40000300800 */
[----:B-1----:R-:W2:Y:S02]  /*9c900*/  LDL.LU R18, [R1+0x1858] ;  /* 0x0018580001127983 */ /* 0x002ea40000300800 */
[----:B------:R-:W2:Y:S02]  /*9c910*/  LDL.LU R19, [R1+0x185c] ;  /* 0x00185c0001137983 */ /* 0x000ea40000300800 */
[----:B--2---:R-:W-:Y:S01]  /*9c920*/  STL.64 [R1+0x42d8], R18 ;  /* 0x0042d81201007387 */ /* 0x004fe20000100a00 */
[----:B------:R0:W-:Y:S03]  /*9c930*/  STL.64 [R1+0x42d0], R16 ;  /* 0x0042d01001007387 */ /* 0x0001e60000100a00 */
[----:B0-----:R-:W2:Y:S04]  /*9c940*/  LDL.64 R16, [R1+0x1b0] ;  /* 0x0001b00001107983 */ /* 0x001ea80000100a00 */
[----:B--2---:R0:W-:Y:S04]  /*9c950*/  STL.64 [R1+0x42e8], R16 ;  /* 0x0042e81001007387 */ /* 0x0041e80000100a00 */
[----:B0-----:R-:W2:Y:S04]  /*9c960*/  LDL R16, [R1+0x1c0] ;  /* 0x0001c00001107983 */ /* 0x001ea80000100800 */
[----:B------:R-:W2:Y:S04]  /*9c970*/  LDL R17, [R1+0x1c4] ;  /* 0x0001c40001117983 */ /* 0x000ea80000100800 */
[----:B--2---:R0:W-:Y:S04]  /*9c980*/  STL.64 [R1+0x4300], R16 ;  /* 0x0043001001007387 */ /* 0x0041e80000100a00 */
[----:B0-----:R-:W2:Y:S01]  /*9c990*/  LDL.LU R16, [R1+0x1880] ;  /* 0x0018800001107983 */ /* 0x001ea20000300800 */
[----:B------:R-:W2:Y:S02]  /*9c9a0*/  LDL.LU R17, [R1+0x1884] ;  /* 0x0018840001117983 */ /* 0x000ea40000300800 */
[----:B------:R-:W2:Y:S02]  /*9c9b0*/  LDL.LU R18, [R1+0x1888] ;  /* 0x0018880001127983 */ /* 0x000ea40000300800 */
[----:B------:R-:W2:Y:S01]  /*9c9c0*/  LDL.LU R19, [R1+0x188c] ;  /* 0x00188c0001137983 */ /* 0x000ea20000300800 */
[----:B------:R-:W2:Y:S01]  /*9c9d0*/  LDL.64 R24, [R1+0x1e0] ;  /* 0x0001e00001187983 */ /* 0x000ea20000100a00 */
[----:B----4-:R-:W-:Y:S02]  /*9c9e0*/  STL.64 [R1+0x4290], R10 ;  /* 0x0042900a01007387 */ /* 0x010fe40000100a00 */
[----:B------:R0:W-:Y:S02]  /*9c9f0*/  STL.64 [R1+0x4288], R8 ;  /* 0x0042880801007387 */ /* 0x0001e40000100a00 */
[----:B0-----:R-:W4:Y:S04]  /*9ca00*/  LDL.64 R8, [R1+0x180] ;  /* 0x0001800001087983 */ /* 0x001f280000100a00 */
[----:B----4-:R0:W-:Y:S04]  /*9ca10*/  STL.64 [R1+0x42a8], R8 ;  /* 0x0042a80801007387 */ /* 0x0101e80000100a00 */
[----:B0-----:R-:W4:Y:S04]  /*9ca20*/  LDL.64 R8, [R1+0x190] ;  /* 0x0001900001087983 */ /* 0x001f280000100a00 */
[----:B----4-:R0:W-:Y:S04]  /*9ca30*/  STL.64 [R1+0x42c0], R8 ;  /* 0x0042c00801007387 */ /* 0x0101e80000100a00 */
[----:B0-----:R-:W4:Y:S04]  /*9ca40*/  LDL.64 R8, [R1+0x1a0] ;  /* 0x0001a00001087983 */ /* 0x001f280000100a00 */
        /* <DEDUP_REMOVED lines=32> */
[----:B------:R-:W3:Y:S02]  /*9cc50*/  LDL.LU R7, [R1+0x189c] ;  /* 0x00189c0001077983 */ /* 0x000ee40000300800 */
[C---:B---3--:R-:W-:Y:S11]  /*9cc60*/  HMMA.16816.F32 R4, R12.reuse, R24, R4 ;  /* 0x000000180c04723c */ /* 0x048ff60000001804 */
[----:B------:R-:W-:Y:S11]  /*9cc70*/  @!UPT UIADD3 URZ, URZ, URZ, URZ ;  /* 0x0000003f3f3ff290 */ /* 0x000ff6000fffe03f */
[----:B------:R-:W-:Y:S01]  /*9cc80*/  @!UPT UIADD3 URZ, URZ, URZ, URZ ;  /* 0x0000003f3f3ff290 */ /* 0x000fe2000fffe03f */
[----:B------:R-:W-:Y:S01]  /*9cc90*/  STL.64 [R1+0x4a0], R4 ;  /* 0x0004a00401007387 */ /* 0x000fe20000100a00 */
[----:B------:R0:W-:Y:S02]  /*9cca0*/  STL.64 [R1+0x4a8], R6 ;  /* 0x0004a80601007387 */ /* 0x0001e40000100a00 */
[----:B------:R-:W3:Y:S02]  /*9ccb0*/  LDL.LU.64 R26, [R1+0x4310] ;  /* 0x00431000011a7983 */ /* 0x000ee40000300a00 */
        /* <DEDUP_REMOVED lines=8> */
[----:B0-----:R-:W4:Y:S01]  /*9cd40*/  LDL.LU.64 R16, [R1+0x4300] ;  /* 0x0043000001107983 */ /* 0x001f220000300a00 */
[----:B---3--:R-:W-:Y:S02]  /*9cd50*/  STL.64 [R1+0x41d8], R26 ;  /* 0x0041d81a01007387 */ /* 0x008fe40000100a00 */
[----:B------:R0:W-:Y:S02]  /*9cd60*/  STL.64 [R1+0x41d0], R24 ;  /* 0x0041d01801007387 */ /* 0x0001e40000100a00 */
[----:B0-----:R-:W3:Y:S04]  /*9cd70*/  LDL R24, [R1+0x160] ;  /* 0x0001600001187983 */ /* 0x001ee80000100800 */
[----:B------:R-:W3:Y:S01]  /*9cd80*/  LDL R25, [R1+0x164] ;  /* 0x0001640001197983 */ /* 0x000ee20000100800 */
[C---:B----4-:R-:W-:Y:S03]  /*9cd90*/  HMMA.16816.F32 R16, R12.reuse, R16, R8 ;  /* 0x000000100c10723c */ /* 0x050fe60000001808 */
[----:B------:R-:W4:Y:S01]  /*9cda0*/  LDL.LU.64 R10, [R1+0x42f8] ;  /* 0x0042f800010a7983 */ /* 0x000f220000300a00 */
[----:B------:R-:W4:Y:S11]  /*9cdb0*/  LDL.LU.64 R8, [R1+0x42f0] ;  /* 0x0042f00001087983 */ /* 0x000f360000300a00 */
[----:B------:R-:W-:Y:S08]  /*9cdc0*/  @!UPT UIADD3 URZ, URZ, URZ, URZ ;  /* 0x0000003f3f3ff290 */ /* 0x000ff0000fffe03f */
        /* <DEDUP_REMOVED lines=12> */
[----:B------:R-:W-:Y:S01]  /*9ce90*/  STL [R1+0x41ac], R0 ;  /* 0x0041ac0001007387 */ /* 0x000fe20000100800 */
[----:B------:R-:W-:Y:S01]  /*9cea0*/  STL [R1+0x41a8], R2 ;  /* 0x0041a80201007387 */ /* 0x000fe20000100800 */
        /* <DEDUP_REMOVED lines=30> */
[C---:B----4-:R-:W-:Y:S08]  /*9d090*/  HMMA.16816.F32 R8, R12.reuse, R16, R8 ;  /* 0x000000100c08723c */ /* 0x050ff00000001808 */
[C---:B---3--:R-:W-:Y:S11]  /*9d0a0*/  HMMA.16816.F32 R24, R12.reuse, R24, R20 ;  /* 0x000000180c18723c */ /* 0x048ff60000001814 */
[----:B------:R-:W-:Y:S04]  /*9d0b0*/  @!UPT UIADD3 URZ, URZ, URZ, URZ ;  /* 0x0000003f3f3ff290 */ /* 0x000fe8000fffe03f */
[----:B------:R-:W-:Y:S01]  /*9d0c0*/  STL.64 [R1+0x430], R8 ;  /* 0x0004300801007387 */ /* 0x000fe20000100a00 */
[----:B------:R0:W-:Y:S03]  /*9d0d0*/  STL.64 [R1+0x438], R10 ;  /* 0x0004380a01007387 */ /* 0x0001e60000100a00 */
[----:B0-----:R-:W2:Y:S01]  /*9d0e0*/  LDL.LU.64 R10, [R1+0x4280] ;  /* 0x00428000010a7983 */ /* 0x001ea20000300a00 */
[----:B------:R-:W2:Y:S02]  /*9d0f0*/  LDL.LU.64 R8, [R1+0x4278] ;  /* 0x0042780001087983 */ /* 0x000ea40000300a00 */
[----:B------:R0:W-:Y:S02]  /*9d100*/  STL.64 [R1+0x4158], R16 ;  /* 0x0041581001007387 */ /* 0x0001e40000100a00 */
[----:B------:R-:W2:Y:S01]  /*9d110*/  LDL.LU.64 R20, [R1+0x4270] ;  /* 0x0042700001147983 */ /* 0x000ea20000300a00 */
[----:B------:R1:W-:Y:S01]  /*9d120*/  STL.64 [R1+0x420], R24 ;  /* 0x0004201801007387 */ /* 0x0003e20000100a00 */
[----:B------:R-:W-:Y:S01]  /*9d130*/  STL.64 [R1+0x428], R26 ;  /* 0x0004281a01007387 */ /* 0x000fe20000100a00 */
[----:B--2---:R-:W-:Y:S01]  /*9d140*/  HMMA.16816.F32 R8, R12, R20, R8 ;  /* 0x000000140c08723c */ /* 0x004fe20000001808 */
[----:B0-----:R-:W-:-:S02]  /*9d150*/  IMAD.MOV.U32 R17, RZ, RZ, R20 ;  /* 0x000000ffff117224 */ /* 0x001fc400078e0014 */
[----:B------:R-:W-:Y:S11]  /*9d160*/  IMAD.MOV.U32 R16, RZ, RZ, R21 ;  /* 0x000000ffff107224 */ /* 0x000ff600078e0015 */
[----:B------:R-:W-:Y:S09]  /*9d170*/  @!UPT UIADD3 URZ, URZ, URZ, URZ ;  /* 0x0000003f3f3ff290 */ /* 0x000ff2000fffe03f */
[----:B------:R-:W-:Y:S01]  /*9d180*/  STL.64 [R1+0x410], R8 ;  /* 0x0004100801007387 */ /* 0x000fe20000100a00 */
[----:B------:R-:W-:Y:S02]  /*9d190*/  STL.64 [R1+0x418], R10 ;  /* 0x0004180a01007387 */ /* 0x000fe40000100a00 */
[----:B------:R-:W-:Y:S02]  /*9d1a0*/  STL [R1+0x4268], R19 ;  /* 0x0042681301007387 */ /* 0x000fe40000100800 */
[----:B------:R-:W-:Y:S01]  /*9d1b0*/  STL.64 [R1+0x4260], R16 ;  /* 0x0042601001007387 */ /* 0x000fe20000100a00 */
[----:B------:R-:W2:Y:S01]  /*9d1c0*/  LDL.LU R20, [R1+0x90] ;  /* 0x0000900001147983 */ /* 0x000ea20000300800 */
[----:B------:R-:W2:Y:S02]  /*9d1d0*/  LDL.LU R21, [R1+0x94] ;  /* 0x0000940001157983 */ /* 0x000ea40000300800 */
[----:B------:R-:W3:Y:S02]  /*9d1e0*/  LDL.LU R22, [R1+0x98] ;  /* 0x0000980001167983 */ /* 0x000ee40000300800 */
[----:B------:R-:W3:Y:S02]  /*9d1f0*/  LDL.LU R23, [R1+0x9c] ;  /* 0x00009c0001177983 */ /* 0x000ee40000300800 */
[----:B-1----:R-:W-:-:S02]  /*9d200*/  IMAD.MOV.U32 R24, RZ, RZ, R7 ;  /* 0x000000ffff187224 */ /* 0x002fc400078e0007 */
[----:B------:R-:W-:-:S05]  /*9d210*/  IMAD.MOV.U32 R25, RZ, RZ, R6 ;  /* 0x000000ffff197224 */ /* 0x000fca00078e0006 */
[----:B------:R0:W-:Y:S01]  /*9d220*/  STL.64 [R1+0x41f0], R24 ;  /* 0x0041f01801007387 */ /* 0x0001e20000100a00 */
[----:B------:R-:W-:Y:S02]  /*9d230*/  IMAD.MOV.U32 R4, RZ, RZ, R13 ;  /* 0x000000ffff047224 */ /* 0x000fe400078e000d */
[----:B------:R-:W-:Y:S02]  /*9d240*/  IMAD.MOV.U32 R5, RZ, RZ, R12 ;  /* 0x000000ffff057224 */ /* 0x000fe400078e000c */
[----:B0-----:R-:W-:Y:S02]  /*9d250*/  IMAD.MOV.U32 R25, RZ, RZ, R4 ;  /* 0x000000ffff197224 */ /* 0x001fe400078e0004 */
[----:B------:R-:W-:Y:S01]  /*9d260*/  IMAD.MOV.U32 R24, RZ, RZ, R5 ;  /* 0x000000ffff187224 */ /* 0x000fe200078e0005 */
[----:B---3--:R-:W-:Y:S01]  /*9d270*/  STL.64 [R1+0x40b0], R22 ;  /* 0x0040b01601007387 */ /* 0x008fe20000100a00 */
[----:B--2---:R0:W-:Y:S03]  /*9d280*/  STL.64 [R1+0x40a8], R20 ;  /* 0x0040a81401007387 */ /* 0x0041e60000100a00 */
[----:B0-----:R-:W2:Y:S01]  /*9d290*/  LDL.LU R20, [R1] ;  /* 0x0000000001147983 */ /* 0x001ea20000300800 */
[----:B------:R-:W2:Y:S02]  /*9d2a0*/  LDL.LU R21, [R1+0x4] ;  /* 0x0000040001157983 */ /* 0x000ea40000300800 */
[----:B------:R-:W3:Y:S02]  /*9d2b0*/  LDL.LU R22, [R1+0x8] ;  /* 0x0000080001167983 */ /* 0x000ee40000300800 */
[----:B------:R-:W3:Y:S01]  /*9d2c0*/  LDL.LU R23, [R1+0xc] ;  /* 0x00000c0001177983 */ /* 0x000ee20000300800 */
[----:B------:R-:W4:Y:S01]  /*9d2d0*/  LDL.LU R16, [R1+0x17f0] ;  /* 0x0017f00001107983 */ /* 0x000f220000300800 */
[----:B------:R-:W4:Y:S02]  /*9d2e0*/  LDL.LU R17, [R1+0x17f4] ;  /* 0x0017f40001117983 */ /* 0x000f240000300800 */
[----:B------:R-:W4:Y:S02]  /*9d2f0*/  LDL.LU R18, [R1+0x17f8] ;  /* 0x0017f80001127983 */ /* 0x000f240000300800 */
        /* <DEDUP_REMOVED lines=12> */
[----:B------:R-:W-:-:S02]  /*9d3c0*/  IMAD.MOV.U32 R3, RZ, RZ, R14 ;  /* 0x000000ffff037224 */ /* 0x000fc400078e000e */
[----:B------:R-:W-:Y:S02]  /*9d3d0*/  IMAD.MOV.U32 R0, RZ, RZ, R15 ;  /* 0x000000ffff007224 */ /* 0x000fe400078e000f */
[----:B------:R-:W-:Y:S02]  /*9d3e0*/  IMAD.MOV.U32 R26, RZ, RZ, R3 ;  /* 0x000000ffff1a7224 */ /* 0x000fe400078e0003 */
[----:B------:R-:W-:Y:S01]  /*9d3f0*/  IMAD.MOV.U32 R27, RZ, RZ, R0 ;  /* 0x000000ffff1b7224 */ /* 0x000fe200078e0000 */
[----:B--2---:R0:W-:Y:S01]  /*9d400*/  STL.64 [R1+0x4258], R8 ;  /* 0x0042580801007387 */ /* 0x0041e20000100a00 */
[----:B------:R-:W2:Y:S03]  /*9d410*/  LDL.64 R12, [R1+0x120] ;  /* 0x00012000010c7983 */ /* 0x000ea60000100a00 */
[----:B0-----:R-:W4:Y:S04]  /*9d420*/  LDL.64 R8, [R1+0x140] ;  /* 0x0001400001087983 */ /* 0x001f280000100a00 */
[----:B--2---:R0:W-:Y:S01]  /*9d430*/  STL.64 [R1+0x4250], R12 ;  /* 0x0042500c01007387 */ /* 0x0041e20000100a00 */
[----:B----4-:R-:W-:Y:S03]  /*9d440*/  HMMA.16816.F32 R16, R24, R8, R16 ;  /* 0x000000081810723c */ /* 0x010fe60000001810 */
        /* <DEDUP_REMOVED lines=16> */
[----:B------:R-:W-:Y:S01]  /*9d550*/  STL.64 [R1+0x400], R16 ;  /* 0x0004001001007387 */ /* 0x000fe20000100a00 */
[----:B------:R0:W-:Y:S03]  /*9d560*/  STL.64 [R1+0x408], R18 ;  /* 0x0004081201007387 */ /* 0x0001e60000100a00 */
[----:B0-----:R-:W2:Y:S01]  /*9d570*/  LDL.LU R19, [R1+0x4268] ;  /* 0x0042680001137983 */ /* 0x001ea20000300800 */
[----:B------:R-:W3:Y:S02]  /*9d580*/  LDL.LU.64 R16, [R1+0x4260] ;  /* 0x0042600001107983 */ /* 0x000ee40000300a00 */
[----:B------:R-:W-:-:S02]  /*9d590*/  IMAD.MOV.U32 R18, RZ, RZ, R8 ;  /* 0x000000ffff127224 */ /* 0x000fc400078e0008 */
        /* <DEDUP_REMOVED lines=39> */
[----:B----4-:R-:W-:Y:S02]  /*9d810*/  STL.64 [R1+0x40e0], R14 ;  /* 0x0040e00e01007387 */ /* 0x010fe40000100a00 */
[----:B------:R0:W-:Y:S02]  /*9d820*/  STL.64 [R1+0x40d8], R12 ;  /* 0x0040d80c01007387 */ /* 0x0001e40000100a00 */
[----:B0-----:R-:W2:Y:S04]  /*9d830*/  LDL R12, [R1+0x1c0] ;  /* 0x0001c000010c7983 */ /* 0x001ea80000100800 */
[----:B------:R-:W2:Y:S01]  /*9d840*/  LDL R13, [R1+0x1c4] ;  /* 0x0001c400010d7983 */ /* 0x000ea20000100800 */
        /* <DEDUP_REMOVED lines=8> */
[----:B----4-:R-:W-:Y:S01]  /*9d8d0*/  HMMA.16816.F32 R24, R24, R4, R20 ;  /* 0x000000041818723c */ /* 0x010fe20000001814 */
[----:B------:R-:W4:Y:S01]  /*9d8e0*/  LDL.LU.64 R22, [R1+0x4200] ;  /* 0x0042000001167983 */ /* 0x000f220000300a00 */
[----:B------:R-:W4:Y:S11]  /*9d8f0*/  LDL.LU.64 R20, [R1+0x41f8] ;  /* 0x0041f80001147983 */ /* 0x000f360000300a00 */
[----:B------:R-:W-:Y:S10]  /*9d900*/  @!UPT UIADD3 URZ, URZ, URZ, URZ ;  /* 0x0000003f3f3ff290 */ /* 0x000ff4000fffe03f */
[----:B------:R0:W-:Y:S01]  /*9d910*/  STL.64 [R1+0x320], R24 ;  /* 0x0003201801007387 */ /* 0x0001e20000100a00 */
[----:B------:R-:W-:Y:S03]  /*9d920*/  STL.64 [R1+0x328], R26 ;  /* 0x0003281a01007387 */ /* 0x000fe60000100a00 */
[----:B0-----:R-:W4:Y:S01]  /*9d930*/  LDL.LU.64 R24, [R1+0x41f0] ;  /* 0x0041f00001187983 */ /* 0x001f220000300a00 */
[----:B---3--:R-:W-:Y:S02]  /*9d940*/  STL.64 [R1+0x40c8], R6 ;  /* 0x0040c80601007387 */ /* 0x008fe40000100a00 */
[----:B------:R0:W-:Y:S02]  /*9d950*/  STL.64 [R1+0x40c0], R4 ;  /* 0x0040c00401007387 */ /* 0x0001e40000100a00 */
[----:B0-----:R-:W2:Y:S01]  /*9d960*/  LDL.LU R4, [R1+0x1590] ;  /* 0x0015900001047983 */ /* 0x001ea20000300800 */
[----:B------:R-:W2:Y:S02]  /*9d970*/  LDL.LU R5, [R1+0x1594] ;  /* 0x0015940001057983 */ /* 0x000ea40000300800 */
[----:B------:R-:W2:Y:S02]  /*9d980*/  LDL.LU R6, [R1+0x1598] ;  /* 0x0015980001067983 */ /* 0x000ea40000300800 */
[----:B------:R-:W2:Y:S01]  /*9d990*/  LDL.LU R7, [R1+0x159c] ;  /* 0x00159c0001077983 */ /* 0x000ea20000300800 */
[C---:B----4-:R-:W-:Y:S01]  /*9d9a0*/  HMMA.16816.F32 R24, R20.reuse, R24, R16 ;  /* 0x000000181418723c */ /* 0x050fe20000001810 */
[----:B------:R-:W3:Y:S01]  /*9d9b0*/  LDL.LU.64 R18, [R1+0x41e8] ;  /* 0x0041e80001127983 */ /* 0x000ee20000300a00 */
[----:B------:R-:W3:Y:S11]  /*9d9c0*/  LDL.LU.64 R16, [R1+0x41e0] ;  /* 0x0041e00001107983 */ /* 0x000ef60000300a00 */
[----:B------:R-:W-:Y:S10]  /*9d9d0*/  @!UPT UIADD3 URZ, URZ, URZ, URZ ;  /* 0x0000003f3f3ff290 */ /* 0x000ff4000fffe03f */
[----:B------:R-:W-:Y:S01]  /*9d9e0*/  STL.64 [R1+0x310], R24 ;  /* 0x0003101801007387 */ /* 0x000fe20000100a00 */
[----:B------:R0:W-:Y:S03]  /*9d9f0*/  STL.64 [R1+0x318], R26 ;  /* 0x0003181a01007387 */ /* 0x0001e60000100a00 */
[----:B0-----:R-:W4:Y:S01]  /*9da00*/  LDL.LU.64 R26, [R1+0x41d8] ;  /* 0x0041d800011a7983 */ /* 0x001f220000300a00 */
[----:B------:R-:W3:Y:S01]  /*9da10*/  LDL.LU.64 R24, [R1+0x41d0] ;  /* 0x0041d00001187983 */ /* 0x000ee20000300a00 */
[----:B--2---:R-:W-:Y:S07]  /*9da20*/  HMMA.16816.F32 R4, R20, R12, R4 ;  /* 0x0000000c1404723c */ /* 0x004fee0000001804 */
[----:B------:R-:W-:-:S02]  /*9da30*/  IMAD.MOV.U32 R12, RZ, RZ, R11 ;  /* 0x000000ffff0c7224 */ /* 0x000fc400078e000b */
[----:B------:R-:W-:Y:S01]  /*9da40*/  IMAD.MOV.U32 R13, RZ, RZ, R10 ;  /* 0x000000ffff0d7224 */ /* 0x000fe200078e000a */
[----:B---3--:R-:W-:Y:S11]  /*9da50*/  HMMA.16816.F32 R16, R20, R24, R16 ;  /* 0x000000181410723c */ /* 0x008ff60000001810 */
[----:B------:R-:W-:Y:S11]  /*9da60*/  @!UPT UIADD3 URZ, URZ, URZ, URZ ;  /* 0x0000003f3f3ff290 */ /* 0x000ff6000fffe03f */
[----:B------:R-:W-:Y:S01]  /*9da70*/  @!UPT UIADD3 URZ, URZ, URZ, URZ ;  /* 0x0000003f3f3ff290 */ /* 0x000fe2000fffe03f */
[----:B------:R-:W-:Y:S01]  /*9da80*/  STL.64 [R1+0x300], R16 ;  /* 0x0003001001007387 */ /* 0x000fe20000100a00 */
[----:B------:R0:W-:Y:S03]  /*9da90*/  STL.64 [R1+0x308], R18 ;  /* 0x0003081201007387 */ /* 0x0001e60000100a00 */
[----:B0-----:R-:W2:Y:S01]  /*9daa0*/  LDL.LU.64 R18, [R1+0x41c8] ;  /* 0x0041c80001127983 */ /* 0x001ea20000300a00 */
[----:B------:R-:W3:Y:S02]  /*9dab0*/  LDL.LU.64 R16, [R1+0x41c0] ;  /* 0x0041c00001107983 */ /* 0x000ee40000300a00 */
[----:B----4-:R-:W-:Y:S02]  /*9dac0*/  STL.64 [R1+0x40a0], R26 ;  /* 0x0040a01a01007387 */ /* 0x010fe40000100a00 */
[----:B------:R-:W-:Y:S01]  /*9dad0*/  STL.64 [R1+0x4098], R24 ;  /* 0x0040981801007387 */ /* 0x000fe20000100a00 */
[----:B------:R-:W-:Y:S01]  /*9dae0*/  STL.64 [R1+0x2f0], R4 ;  /* 0x0002f00401007387 */ /* 0x000fe20000100a00 */
[----:B------:R-:W-:Y:S02]  /*9daf0*/  STL.64 [R1+0x2f8], R6 ;  /* 0x0002f80601007387 */ /* 0x000fe40000100a00 */
[----:B------:R0:W-:Y:S02]  /*9db00*/  STL.64 [R1+0x40f8], R12 ;  /* 0x0040f80c01007387 */ /* 0x0001e40000100a00 */
[----:B------:R-:W4:Y:S01]  /*9db10*/  LDL.LU R8, [R1+0x210] ;  /* 0x0002100001087983 */ /* 0x000f220000300800 */
[----:B------:R-:W4:Y:S01]  /*9db20*/  LDL.LU R9, [R1+0x214] ;  /* 0x0002140001097983 */ /* 0x000f220000300800 */
[----:B------:R-:W2:Y:S02]  /*9db30*/  LDL.LU R10, [R1+0x218] ;  /* 0x00021800010a7983 */ /* 0x000ea40000300800 */
[----:B------:R-:W2:Y:S02]  /*9db40*/  LDL.LU R11, [R1+0x21c] ;  /* 0x00021c00010b7983 */ /* 0x000ea40000300800 */
[----:B0-----:R-:W-:-:S02]  /*9db50*/  IMAD.MOV.U32 R12, RZ, RZ, R28 ;  /* 0x000000ffff0c7224 */ /* 0x001fc400078e001c */
[----:B------:R-:W-:Y:S01]  /*9db60*/  IMAD.MOV.U32 R13, RZ, RZ, R3 ;  /* 0x000000ffff0d7224 */ /* 0x000fe200078e0003 */
[----:B------:R-:W3:Y:S01]  /*9db70*/  LDL.LU R28, [R1+0x41b8] ;  /* 0x0041b800011c7983 */ /* 0x000ee20000300800 */
[----:B------:R-:W3:Y:S03]  /*9db80*/  LDL.LU R3, [R1+0x41b4] ;  /* 0x0041b40001037983 */ /* 0x000ee60000300800 */
[----:B------:R0:W-:Y:S04]  /*9db90*/  STL.64 [R1+0x4110], R12 ;  /* 0x0041100c01007387 */ /* 0x0001e80000100a00 */
[----:B--2---:R-:W-:Y:S01]  /*9dba0*/  STL.64 [R1+0x40f0], R10 ;  /* 0x0040f00a01007387 */ /* 0x004fe20000100a00 */
[----:B----4-:R1:W-:Y:S02]  /*9dbb0*/  STL.64 [R1+0x40e8], R8 ;  /* 0x0040e80801007387 */ /* 0x0103e40000100a00 */
[----:B0-----:R-:W-:Y:S01]  /*9dbc0*/  IMAD.MOV.U32 R12, RZ, RZ, R18 ;  /* 0x000000ffff0c7224 */ /* 0x001fe200078e0012 */
[----:B-1----:R-:W2:Y:S01]  /*9dbd0*/  LDL.LU R8, [R1+0x220] ;  /* 0x0002200001087983 */ /* 0x002ea20000300800 */
[----:B------:R-:W2:Y:S02]  /*9dbe0*/  LDL.LU R9, [R1+0x224] ;  /* 0x0002240001097983 */ /* 0x000ea40000300800 */
[----:B------:R-:W4:Y:S02]  /*9dbf0*/  LDL.LU R10, [R1+0x228] ;  /* 0x00022800010a7983 */ /* 0x000f240000300800 */
[----:B------:R-:W4:Y:S01]  /*9dc00*/  LDL.LU R11, [R1+0x22c] ;  /* 0x00022c00010b7983 */ /* 0x000f220000300800 */
[----:B------:R-:W2:Y:S01]  /*9dc10*/  LDL.LU R18, [R1+0x41b0] ;  /* 0x0041b00001127983 */ /* 0x000ea20000300800 */
[----:B------:R-:W-:-:S02]  /*9dc20*/  IMAD.MOV.U32 R13, RZ, RZ, R0 ;  /* 0x000000ffff0d7224 */ /* 0x000fc400078e0000 */
[----:B------:R-:W2:Y:S03]  /*9dc30*/  LDL.LU R0, [R1+0x41ac] ;  /* 0x0041ac0001007983 */ /* 0x000ea60000300800 */
[----:B------:R0:W-:Y:S01]  /*9dc40*/  STL.64 [R1+0x4128], R12 ;  /* 0x0041280c01007387 */ /* 0x0001e20000100a00 */
[----:B---3--:R-:W-:Y:S02]  /*9dc50*/  IMAD.MOV.U32 R5, RZ, RZ, R3 ;  /* 0x000000ffff057224 */ /* 0x008fe400078e0003 */
[----:B0-----:R-:W-:Y:S02]  /*9dc60*/  IMAD.MOV.U32 R12, RZ, RZ, R17 ;  /* 0x000000ffff0c7224 */ /* 0x001fe400078e0011 */
[----:B------:R-:W-:Y:S02]  /*9dc70*/  IMAD.MOV.U32 R13, RZ, RZ, R16 ;  /* 0x000000ffff0d7224 */ /* 0x000fe400078e0010 */
[----:B------:R-:W-:-:S02]  /*9dc80*/  IMAD.MOV.U32 R16, RZ, RZ, R2 ;  /* 0x000000ffff107224 */ /* 0x000fc400078e0002 */
[----:B------:R-:W-:Y:S01]  /*9dc90*/  IMAD.MOV.U32 R17, RZ, RZ, R29 ;  /* 0x000000ffff117224 */ /* 0x000fe200078e001d */
[----:B----4-:R-:W-:Y:S01]  /*9dca0*/  STL.64 [R1+0x4108], R10 ;  /* 0x0041080a01007387 */ /* 0x010fe20000100a00 */
[----:B--2---:R0:W-:Y:S02]  /*9dcb0*/  STL.64 [R1+0x4100], R8 ;  /* 0x0041000801007387 */ /* 0x0041e40000100a00 */
[----:B------:R-:W-:Y:S01]  /*9dcc0*/  IMAD.MOV.U32 R4, RZ, RZ, R18 ;  /* 0x000000ffff047224 */ /* 0x000fe200078e0012 */
[----:B0-----:R-:W2:Y:S01]  /*9dcd0*/  LDL.LU R8, [R1+0x4d0] ;  /* 0x0004d00001087983 */ /* 0x001ea20000300800 */
[----:B------:R-:W2:Y:S02]  /*9dce0*/  LDL.LU R9, [R1+0x4d4] ;  /* 0x0004d40001097983 */ /* 0x000ea40000300800 */
[----:B------:R-:W3:Y:S02]  /*9dcf0*/  LDL.LU R10, [R1+0x4d8] ;  /* 0x0004d800010a7983 */ /* 0x000ee40000300800 */
[----:B------:R-:W3:Y:S01]  /*9dd00*/  LDL.LU R11, [R1+0x4dc] ;  /* 0x0004dc00010b7983 */ /* 0x000ee20000300800 */
[----:B------:R-:W4:Y:S01]  /*9dd10*/  LDL.LU R2, [R1+0x41a8] ;  /* 0x0041a80001027983 */ /* 0x000f220000300800 */
[----:B------:R0:W-:Y:S02]  /*9dd20*/  STL.64 [R1+0x4170], R16 ;  /* 0x0041701001007387 */ /* 0x0001e40000100a00 */
[----:B------:R-:W2:Y:S02]  /*9dd30*/  LDL.LU R24, [R1+0x510] ;  /* 0x0005100001187983 */ /* 0x000ea40000300800 */
[----:B------:R-:W2:Y:S01]  /*9dd40*/  LDL.LU R25, [R1+0x514] ;  /* 0x0005140001197983 */ /* 0x000ea20000300800 */
[----:B------:R-:W2:Y:S01]  /*9dd50*/  LDL.LU R26, [R1+0x518] ;  /* 0x00051800011a7983 */ /* 0x000ea20000300800 */
[----:B------:R-:W2:Y:S02]  /*9dd60*/  LDL.LU R27, [R1+0x51c] ;  /* 0x00051c00011b7983 */ /* 0x000ea40000300800 */
[----:B0-----:R-:W-:-:S02]  /*9dd70*/  IMAD.MOV.U32 R16, RZ, RZ, R28 ;  /* 0x000000ffff107224 */ /* 0x001fc400078e001c */
[----:B------:R-:W-:-:S05]  /*9dd80*/  IMAD.MOV.U32 R17, RZ, RZ, R19 ;  /* 0x000000ffff117224 */ /* 0x000fca00078e0013 */
[----:B------:R0:W-:Y:S01]  /*9dd90*/  STL.64 [R1+0x4188], R16 ;  /* 0x0041881001007387 */ /* 0x0001e20000100a00 */
[----:B------:R-:W-:Y:S03]  /*9dda0*/  STL.64 [R1+0x4190], R4 ;  /* 0x0041900401007387 */ /* 0x000fe60000100a00 */
        /* <DEDUP_REMOVED lines=22> */
[----:B------:R0:W-:Y:S04]  /*9df10*/  STL.64 [R1+0x4140], R12 ;  /* 0x0041400c01007387 */ /* 0x0001e80000100a00 */
        /* <DEDUP_REMOVED lines=10> */
[----:B----4-:R-:W-:-:S02]  /*9dfc0*/  IMAD.MOV.U32 R4, RZ, RZ, R2 ;  /* 0x000000ffff047224 */ /* 0x010fc400078e0002 */
        /* <DEDUP_REMOVED lines=17> */
[----:B------:R-:W3:Y:S11]  /*9e0e0*/  LDL.LU.64 R16, [R1+0x4188] ;  /* 0x0041880001107983 */ /* 0x000ef60000300a00 */
[----:B------:R-:W-:Y:S10]  /*9e0f0*/  @!UPT UIADD3 URZ, URZ, URZ, URZ ;  /* 0x0000003f3f3ff290 */ /* 0x000ff4000fffe03f */
[----:B------:R0:W-:Y:S01]  /*9e100*/  STL.64 [R1+0x2d0], R4 ;  /* 0x0002d00401007387 */ /* 0x0001e20000100a00 */
[----:B------:R1:W-:Y:S02]  /*9e110*/  STL [R1+0x2d8], R6 ;  /* 0x0002d80601007387 */ /* 0x0003e40000100800 */
[----:B------:R-:W-:Y:S01]  /*9e120*/  IMAD.MOV.U32 R29, RZ, RZ, R7 ;  /* 0x000000ffff1d7224 */ /* 0x000fe200078e0007 */
[----:B0-----:R-:W4:Y:S01]  /*9e130*/  LDL.LU R4, [R1+0x200] ;  /* 0x0002000001047983 */ /* 0x001f220000300800 */
[----:B------:R-:W4:Y:S02]  /*9e140*/  LDL.LU R5, [R1+0x204] ;  /* 0x0002040001057983 */ /* 0x000f240000300800 */
[----:B-1----:R-:W4:Y:S02]  /*9e150*/  LDL.LU R6, [R1+0x208] ;  /* 0x0002080001067983 */ /* 0x002f240000300800 */
[----:B------:R-:W4:Y:S01]  /*9e160*/  LDL.LU R7, [R1+0x20c] ;  /* 0x00020c0001077983 */ /* 0x000f220000300800 */
[----:B------:R-:W-:Y:S01]  /*9e170*/  STL [R1+0x2fe8], R29 ;  /* 0x002fe81d01007387 */ /* 0x000fe20000100800 */
[C---:B---3--:R-:W-:Y:S03]  /*9e180*/  HMMA.16816.F32 R16, R20.reuse, R16, R24 ;  /* 0x000000101410723c */ /* 0x048fe60000001818 */
[----:B------:R-:W3:Y:S01]  /*9e190*/  LDL.LU.64 R26, [R1+0x4180] ;  /* 0x00418000011a7983 */ /* 0x000ee20000300a00 */
[----:B------:R-:W3:Y:S11]  /*9e1a0*/  LDL.LU.64 R24, [R1+0x4178] ;  /* 0x0041780001187983 */ /* 0x000ef60000300a00 */
[----:B------:R-:W-:Y:S08]  /*9e1b0*/  @!UPT UIADD3 URZ, URZ, URZ, URZ ;  /* 0x0000003f3f3ff290 */ /* 0x000ff0000fffe03f */
        /* <DEDUP_REMOVED lines=15> */
[----:B0-----:R-:W3:Y:S01]  /*9e2b0*/  LDL.LU.64 R24, [R1+0x1e0] ;  /* 0x0001e00001187983 */ /* 0x001ee20000300a00 */
[----:B--2---:R-:W-:Y:S01]  /*9e2c0*/  HMMA.16816.F32 R12, R20, R8, R12 ;  /* 0x00000008140c723c */ /* 0x004fe2000000180c */
[----:B------:R-:W-:Y:S02]  /*9e2d0*/  IMAD.MOV.U32 R3, RZ, RZ, R8 ;  /* 0x000000ffff037224 */ /* 0x000fe400078e0008 */
[----:B------:R-:W-:Y:S01]  /*9e2e0*/  IMAD.MOV.U32 R0, RZ, RZ, R9 ;  /* 0x000000ffff007224 */ /* 0x000fe200078e0009 */
[----:B---3--:R0:W-:Y:S04]  /*9e2f0*/  STL.64 [R1+0x40b8], R24 ;  /* 0x0040b81801007387 */ /* 0x0081e80000100a00 */
[----:B0-----:R-:W2:Y:S01]  /*9e300*/  LDL.LU R24, [R1+0x1f0] ;  /* 0x0001f00001187983 */ /* 0x001ea20000300800 */
[----:B------:R-:W2:Y:S02]  /*9e310*/  LDL.LU R25, [R1+0x1f4] ;  /* 0x0001f40001197983 */ /* 0x000ea40000300800 */
[----:B------:R-:W2:Y:S02]  /*9e320*/  LDL.LU R26, [R1+0x1f8] ;  /* 0x0001f800011a7983 */ /* 0x000ea40000300800 */
[----:B------:R-:W2:Y:S01]  /*9e330*/  LDL.LU R27, [R1+0x1fc] ;  /* 0x0001fc00011b7983 */ /* 0x000ea20000300800 */
[----:B------:R0:W-:Y:S04]  /*9e340*/  STL.64 [R1+0x4040], R16 ;  /* 0x0040401001007387 */ /* 0x0001e80000100a00 */
[----:B0-----:R-:W3:Y:S01]  /*9e350*/  LDL.LU.64 R16, [R1+0x1c0] ;  /* 0x0001c00001107983 */ /* 0x001ee20000300a00 */
[----:B------:R-:W2:Y:S02]  /*9e360*/  LDL.LU.64 R10, [R1+0x4150] ;  /* 0x00415000010a7983 */ /* 0x000ea40000300a00 */
[----:B------:R-:W2:Y:S02]  /*9e370*/  LDL.LU.64 R8, [R1+0x4148] ;  /* 0x0041480001087983 */ /* 0x000ea40000300a00 */
[----:B------:R0:W-:Y:S01]  /*9e380*/  STL.64 [R1+0x290], R12 ;  /* 0x0002900c01007387 */ /* 0x0001e20000100a00 */
[----:B------:R2:W-:Y:S04]  /*9e390*/  STL [R1+0x298], R14 ;  /* 0x0002980e01007387 */ /* 0x0005e80000100800 */
[----:B0-----:R-:W2:Y:S01]  /*9e3a0*/  LDL.LU.64 R12, [R1+0x4140] ;  /* 0x00414000010c7983 */ /* 0x001ea20000300a00 */
[----:B------:R-:W-:-:S05]  /*9e3b0*/  IMAD.MOV.U32 R29, RZ, RZ, R15 ;  /* 0x000000ffff1d7224 */ /* 0x000fca00078e000f */
[----:B------:R-:W-:Y:S01]  /*9e3c0*/  STL [R1+0x2fec], R29 ;  /* 0x002fec1d01007387 */ /* 0x000fe20000100800 */
[C---:B--2---:R-:W-:Y:S03]  /*9e3d0*/  HMMA.16816.F32 R12, R20.reuse, R12, R8 ;  /* 0x0000000c140c723c */ /* 0x044fe60000001808 */
[----:B------:R-:W2:Y:S01]  /*9e3e0*/  LDL.LU.64 R10, [R1+0x4138] ;  /* 0x00413800010a7983 */ /* 0x000ea20000300a00 */
[----:B------:R-:W2:Y:S11]  /*9e3f0*/  LDL.LU.64 R8, [R1+0x4130] ;  /* 0x0041300001087983 */ /* 0x000eb60000300a00 */
[----:B------:R-:W-:Y:S08]  /*9e400*/  @!UPT UIADD3 URZ, URZ, URZ, URZ ;  /* 0x0000003f3f3ff290 */ /* 0x000ff0000fffe03f */
        /* <DEDUP_REMOVED lines=47> */
[----:B0-----:R-:W3:Y:S01]  /*9e700*/  LDL.LU R8, [R1+0x1980] ;  /* 0x0019800001087983 */ /* 0x001ee20000300800 */
[----:B------:R-:W3:Y:S02]  /*9e710*/  LDL.LU R9, [R1+0x1984] ;  /* 0x0019840001097983 */ /* 0x000ee40000300800 */
[----:B------:R-:W3:Y:S02]  /*9e720*/  LDL.LU R10, [R1+0x1988] ;  /* 0x00198800010a7983 */ /* 0x000ee40000300800 */
[----:B------:R-:W3:Y:S01]  /*9e730*/  LDL.LU R11, [R1+0x198c] ;  /* 0x00198c00010b7983 */ /* 0x000ee20000300800 */
[----:B--2---:R-:W-:Y:S01]  /*9e740*/  HMMA.16816.F32 R20, R20, R4, R24 ;  /* 0x000000041414723c */ /* 0x004fe20000001818 */
[----:B------:R-:W2:Y:S11]  /*9e750*/  LDL.LU.64 R24, [R1+0x40b8] ;  /* 0x0040b80001187983 */ /* 0x000eb60000300a00 */
[----:B------:R-:W-:Y:S11]  /*9e760*/  @!UPT UIADD3 URZ, URZ, URZ, URZ ;  /* 0x0000003f3f3ff290 */ /* 0x000ff6000fffe03f */
[----:B------:R-:W-:Y:S01]  /*9e770*/  STL.64 [R1+0x220], R20 ;  /* 0x0002201401007387 */ /* 0x000fe20000100a00 */
[----:B------:R0:W-:Y:S02]  /*9e780*/  STL [R1+0x228], R22 ;  /* 0x0002281601007387 */ /* 0x0001e40000100800 */
[----:B------:R-:W-:Y:S02]  /*9e790*/  IMAD.MOV.U32 R2, RZ, RZ, R23 ;  /* 0x000000ffff027224 */ /* 0x000fe400078e0017 */
[----:B0-----:R-:W2:Y:S01]  /*9e7a0*/  LDL.LU.64 R22, [R1+0x40b0] ;  /* 0x0040b00001167983 */ /* 0x001ea20000300a00 */
[----:B------:R-:W2:Y:S02]  /*9e7b0*/  LDL.LU.64 R20, [R1+0x40a8] ;  /* 0x0040a80001147983 */ /* 0x000ea40000300a00 */
[----:B----4-:R-:W-:Y:S02]  /*9e7c0*/  STL.64 [R1+0x3fb8], R6 ;  /* 0x003fb80601007387 */ /* 0x010fe40000100a00 */
[----:B------:R0:W-:Y:S02]  /*9e7d0*/  STL.64 [R1+0x3fb0], R4 ;  /* 0x003fb00401007387 */ /* 0x0001e40000100a00 */
[----:B0-----:R-:W2:Y:S01]  /*9e7e0*/  LDL.LU R4, [R1+0x1990] ;  /* 0x0019900001047983 */ /* 0x001ea20000300800 */
[----:B------:R-:W2:Y:S02]  /*9e7f0*/  LDL.LU R5, [R1+0x1994] ;  /* 0x0019940001057983 */ /* 0x000ea40000300800 */
[----:B------:R-:W2:Y:S02]  /*9e800*/  LDL.LU R6, [R1+0x1998] ;  /* 0x0019980001067983 */ /* 0x000ea40000300800 */
[----:B------:R-:W2:Y:S01]  /*9e810*/  LDL.LU R7, [R1+0x199c] ;  /* 0x00199c0001077983 */ /* 0x000ea20000300800 */
[----:B------:R-:W-:Y:S01]  /*9e820*/  STL [R1+0x2ff4], R2 ;  /* 0x002ff40201007387 */ /* 0x000fe20000100800 */
[----:B--2---:R-:W-:Y:S11]  /*9e830*/  HMMA.16816.F32 R4, R20, R24, R4 ;  /* 0x000000181404723c */ /* 0x004ff60000001804 */
[----:B------:R-:W-:Y:S11]  /*9e840*/  @!UPT UIADD3 URZ, URZ, URZ, URZ ;  /* 0x0000003f3f3ff290 */ /* 0x000ff6000fffe03f */
[----:B------:R-:W-:Y:S01]  /*9e850*/  @!UPT UIADD3 URZ, URZ, URZ, URZ ;  /* 0x0000003f3f3ff290 */ /* 0x000fe2000fffe03f */
[----:B------:R0:W-:Y:S01]  /*9e860*/  STL.64 [R1+0x210], R4 ;  /* 0x0002100401007387 */ /* 0x0001e20000100a00 */
[----:B------:R3:W-:Y:S02]  /*9e870*/  STL.64 [R1+0x218], R6 ;  /* 0x0002180601007387 */ /* 0x0007e40000100a00 */
[----:B------:R-:W2:Y:S02]  /*9e880*/  LDL.LU.64 R26, [R1+0x40a0] ;  /* 0x0040a000011a7983 */ /* 0x000ea40000300a00 */
[----:B0-----:R-:W-:Y:S02]  /*9e890*/  IMAD.MOV.U32 R5, RZ, RZ, R24 ;  /* 0x000000ffff057224 */ /* 0x001fe400078e0018 */
[----:B------:R-:W-:Y:S02]  /*9e8a0*/  IMAD.MOV.U32 R4, RZ, RZ, R25 ;  /* 0x000000ffff047224 */ /* 0x000fe400078e0019 */
[----:B------:R-:W4:Y:S01]  /*9e8b0*/  LDL.LU.64 R24, [R1+0x4098] ;  /* 0x0040980001187983 */ /* 0x000f220000300a00 */
[----:B---3--:R-:W-:-:S02]  /*9e8c0*/  IMAD.MOV.U32 R7, RZ, RZ, R16 ;  /* 0x000000ffff077224 */ /* 0x008fc400078e0010 */
[----:B------:R-:W-:Y:S01]  /*9e8d0*/  IMAD.MOV.U32 R6, RZ, RZ, R17 ;  /* 0x000000ffff067224 */ /* 0x000fe200078e0011 */
[C---:B----4-:R-:W-:Y:S01]  /*9e8e0*/  HMMA.16816.F32 R8, R20.reuse, R24, R8 ;  /* 0x000000181408723c */ /* 0x050fe20000001808 */
[----:B--2---:R-:W-:Y:S01]  /*9e8f0*/  STL.64 [R1+0x3f78], R26 ;  /* 0x003f781a01007387 */ /* 0x004fe20000100a00 */
[----:B------:R-:W-:Y:S11]  /*9e900*/  STL.64 [R1+0x3f70], R24 ;  /* 0x003f701801007387 */ /* 0x000ff60000100a00 */
[----:B------:R-:W-:Y:S10]  /*9e910*/  @!UPT UIADD3 URZ, URZ, URZ, URZ ;  /* 0x0000003f3f3ff290 */ /* 0x000ff4000fffe03f */
[----:B------:R-:W-:Y:S01]  /*9e920*/  STL.64 [R1+0x200], R8 ;  /* 0x0002000801007387 */ /* 0x000fe20000100a00 */
[----:B------:R0:W-:Y:S02]  /*9e930*/  STL.64 [R1+0x208], R10 ;  /* 0x0002080a01007387 */ /* 0x0001e40000100a00 */
[----:B0-----:R-:W-:Y:S11]  /*9e940*/  HMMA.16816.F32 R8, R20, R16, R12 ;  /* 0x000000101408723c */ /* 0x001ff6000000180c */
[----:B------:R-:W-:Y:S11]  /*9e950*/  @!UPT UIADD3 URZ, URZ, URZ, URZ ;  /* 0x0000003f3f3ff290 */ /* 0x000ff6000fffe03f */
[----:B------:R-:W-:Y:S01]  /*9e960*/  @!UPT UIADD3 URZ, URZ, URZ, URZ ;  /* 0x0000003f3f3ff290 */ /* 0x000fe2000fffe03f */
[----:B------:R-:W-:Y:S01]  /*9e970*/  STL.64 [R1+0x1f0], R8 ;  /* 0x0001f00801007387 */ /* 0x000fe20000100a00 */
[----:B------:R-:W-:Y:S02]  /*9e980*/  STL.64 [R1+0x1f8], R10 ;  /* 0x0001f80a01007387 */ /* 0x000fe40000100a00 */
[----:B------:R-:W-:Y:S02]  /*9e990*/  STL.64 [R1+0x3fe0], R6 ;  /* 0x003fe00601007387 */ /* 0x000fe40000100a00 */
        /* <DEDUP_REMOVED lines=13> */
[----:B0-----:R-:W2:Y:S04]  /*9ea70*/  LDL.LU.64 R4, [R1+0x140] ;  /* 0x0001400001047983 */ /* 0x001ea80000300a00 */
[----:B--2---:R0:W-:Y:S04]  /*9ea80*/  STL.64 [R1+0x4018], R4 ;  /* 0x0040180401007387 */ /* 0x0041e80000100a00 */
[----:B0-----:R-:W2:Y:S04]  /*9ea90*/  LDL.LU.64 R4, [R1+0x150] ;  /* 0x0001500001047983 */ /* 0x001ea80000300a00 */
[----:B--2---:R-:W-:Y:S01]  /*9eaa0*/  STL.64 [R1+0x4020], R4 ;  /* 0x0040200401007387 */ /* 0x004fe20000100a00 */
[----:B------:R-:W2:Y:S03]  /*9eab0*/  LDL.LU.64 R16, [R1+0x180] ;  /* 0x0001800001107983 */ /* 0x000ea60000300a00 */
        /* <DEDUP_REMOVED lines=12> */
[----:B------:R-:W3:Y:S02]  /*9eb80*/  LDL.LU R27, [R1+0x196c] ;  /* 0x00196c00011b7983 */ /* 0x000ee40000300800 */
[----:B------:R-:W-:-:S02]  /*9eb90*/  IMAD.MOV.U32 R4, RZ, RZ, R3 ;  /* 0x000000ffff047224 */ /* 0x000fc400078e0003 */
[----:B------:R-:W-:Y:S01]  /*9eba0*/  IMAD.MOV.U32 R5, RZ, RZ, R0 ;  /* 0x000000ffff057224 */ /* 0x000fe200078e0000 */
[----:B--2---:R-:W-:Y:S01]  /*9ebb0*/  STL.64 [R1+0x4090], R10 ;  /* 0x0040900a01007387 */ /* 0x004fe20000100a00 */
[----:B----4-:R0:W-:Y:S03]  /*9ebc0*/  STL.64 [R1+0x4088], R8 ;  /* 0x0040880801007387 */ /* 0x0101e60000100a00 */
[----:B0-----:R-:W2:Y:S01]  /*9ebd0*/  LDL.LU.64 R8, [R1+0x1b0] ;  /* 0x0001b00001087983 */ /* 0x001ea20000300a00 */
[----:B---3--:R-:W-:Y:S02]  /*9ebe0*/  STL.64 [R1+0x4078], R18 ;  /* 0x0040781201007387 */ /* 0x008fe40000100a00 */
[----:B------:R0:W-:Y:S02]  /*9ebf0*/  STL.64 [R1+0x4070], R16 ;  /* 0x0040701001007387 */ /* 0x0001e40000100a00 */
[----:B0-----:R-:W3:Y:S01]  /*9ec00*/  LDL.LU.64 R16, [R1+0x1a0] ;  /* 0x0001a00001107983 */ /* 0x001ee20000300a00 */
        /* <DEDUP_REMOVED lines=13> */
[----:B0-----:R-:W2:Y:S01]  /*9ece0*/  LDL.LU.64 R4, [R1+0x190] ;  /* 0x0001900001047983 */ /* 0x001ea20000300a00 */
[----:B------:R-:W4:Y:S03]  /*9ecf0*/  LDL.LU.64 R12, [R1+0x120] ;  /* 0x00012000010c7983 */ /* 0x000f260000300a00 */
[----:B----4-:R0:W-:Y:S04]  /*9ed00*/  STL.64 [R1+0x3ff8], R12 ;  /* 0x003ff80c01007387 */ /* 0x0101e80000100a00 */
[----:B0-----:R-:W4:Y:S01]  /*9ed10*/  LDL.LU.64 R12, [R1+0x130] ;  /* 0x00013000010c7983 */ /* 0x001f220000300a00 */
[----:B------:R-:W-:Y:S03]  /*9ed20*/  HMMA.16816.F32 R24, R20, R8, R24 ;  /* 0x000000081418723c */ /* 0x000fe60000001818 */
        /* <DEDUP_REMOVED lines=12> */
[----:B------:R-:W-:Y:S02]  /*9edf0*/  STL.64 [R1+0xb8], R26 ;  /* 0x0000b81a01007387 */ /* 0x000fe40000100a00 */
[----:B------:R-:W3:Y:S02]  /*9ee00*/  LDL.LU.64 R10, [R1+0x4090] ;  /* 0x00409000010a7983 */ /* 0x000ee40000300a00 */
[----:B0-----:R-:W-:-:S02]  /*9ee10*/  IMAD.MOV.U32 R25, RZ, RZ, R8 ;  /* 0x000000ffff197224 */ /* 0x001fc400078e0008 */
[----:B------:R-:W-:Y:S02]  /*9ee20*/  IMAD.MOV.U32 R24, RZ, RZ, R9 ;  /* 0x000000ffff187224 */ /* 0x000fe400078e0009 */
        /* <DEDUP_REMOVED lines=10> */
[----:B------:R-:W4:Y:S01]  /*9eed0*/  LDL.LU.64 R16, [R1+0x4070] ;  /* 0x0040700001107983 */ /* 0x000f220000300a00 */
[----:B------:R-:W-:-:S02]  /*9eee0*/  IMAD.MOV.U32 R26, RZ, RZ, R4 ;  /* 0x000000ffff1a7224 */ /* 0x000fc400078e0004 */
[----:B------:R-:W-:Y:S02]  /*9eef0*/  IMAD.MOV.U32 R0, RZ, RZ, R5 ;  /* 0x000000ffff007224 */ /* 0x000fe400078e0005 */
[----:B------:R-:W2:Y:S01]  /*9ef00*/  LDL.LU.64 R6, [R1+0x4068] ;  /* 0x0040680001067983 */ /* 0x000ea20000300a00 */
[----:B----4-:R-:W-:Y:S01]  /*9ef10*/  HMMA.16816.F32 R16, R20, R4, R16 ;  /* 0x000000041410723c */ /* 0x010fe20000001810 */
[----:B------:R-:W2:Y:S11]  /*9ef20*/  LDL.LU.64 R4, [R1+0x4060] ;  /* 0x0040600001047983 */ /* 0x000eb60000300a00 */
[----:B------:R-:W-:Y:S11]  /*9ef30*/  @!UPT UIADD3 URZ, URZ, URZ, URZ ;  /* 0x0000003f3f3ff290 */ /* 0x000ff6000fffe03f */
[----:B------:R0:W-:Y:S01]  /*9ef40*/  STL.64 [R1], R16 ;  /* 0x0000001001007387 */ /* 0x0001e20000100a00 */
[----:B------:R-:W-:Y:S03]  /*9ef50*/  STL [R1+0x8], R18 ;  /* 0x0000081201007387 */ /* 0x000fe60000100800 */
        /* <DEDUP_REMOVED lines=16> */
[----:B------:R-:W-:Y:S03]  /*9f060*/  STL [R1+0x3a8], R6 ;  /* 0x0003a80601007387 */ /* 0x000fe60000100800 */
[----:B0-----:R-:W2:Y:S01]  /*9f070*/  LDL.LU.64 R4, [R1+0x4038] ;  /* 0x0040380001047983 */ /* 0x001ea20000300a00 */
[----:B------:R-:W-:Y:S02]  /*9f080*/  IMAD.MOV.U32 R3, RZ, RZ, R7 ;  /* 0x000000ffff037224 */ /* 0x000fe400078e0007 */
[----:B------:R0:W-:Y:S02]  /*9f090*/  STL [R1+0x3f14], R16 ;  /* 0x003f141001007387 */ /* 0x0001e40000100800 */
[----:B------:R1:W-:Y:S01]  /*9f0a0*/  STL [R1+0x3f10], R17 ;  /* 0x003f101101007387 */ /* 0x0003e20000100800 */
[----:B0-----:R-:W4:Y:S01]  /*9f0b0*/  LDL.LU R16, [R1+0x1900] ;  /* 0x0019000001107983 */ /* 0x001f220000300800 */
[----:B-1----:R-:W4:Y:S02]  /*9f0c0*/  LDL.LU R17, [R1+0x1904] ;  /* 0x0019040001117983 */ /* 0x002f240000300800 */
[----:B------:R-:W4:Y:S02]  /*9f0d0*/  LDL.LU R18, [R1+0x1908] ;  /* 0x0019080001127983 */ /* 0x000f240000300800 */
[----:B------:R-:W4:Y:S01]  /*9f0e0*/  LDL.LU R19, [R1+0x190c] ;  /* 0x00190c0001137983 */ /* 0x000f220000300800 */
[----:B------:R-:W-:Y:S01]  /*9f0f0*/  STL [R1+0x2e84], R3 ;  /* 0x002e840301007387 */ /* 0x000fe20000100800 */
[C---:B--2---:R-:W-:Y:S03]  /*9f100*/  HMMA.16816.F32 R4, R20.reuse, R4, R12 ;  /* 0x000000041404723c */ /* 0x044fe6000000180c */
[----:B------:R-:W2:Y:S01]  /*9f110*/  LDL.LU.64 R14, [R1+0x4030] ;  /* 0x00403000010e7983 */ /* 0x000ea20000300a00 */
[----:B------:R-:W2:Y:S11]  /*9f120*/  LDL.LU.64 R12, [R1+0x4028] ;  /* 0x00402800010c7983 */ /* 0x000eb60000300a00 */
[----:B------:R-:W-:Y:S08]  /*9f130*/  @!UPT UIADD3 URZ, URZ, URZ, URZ ;  /* 0x0000003f3f3ff290 */ /* 0x000ff0000fffe03f */
[----:B------:R0:W-:Y:S01]  /*9f140*/  STL.64 [R1+0x390], R4 ;  /* 0x0003900401007387 */ /* 0x0001e20000100a00 */
[----:B------:R-:W-:Y:S03]  /*9f150*/  STL.64 [R1+0x398], R6 ;  /* 0x0003980601007387 */ /* 0x000fe60000100a00 */
[----:B0-----:R-:W4:Y:S02]  /*9f160*/  LDL.LU.64 R4, [R1+0x4020] ;  /* 0x0040200001047983 */ /* 0x001f240000300a00 */
[C---:B----4-:R-:W-:Y:S11]  /*9f170*/  HMMA.16816.F32 R16, R20.reuse, R4, R16 ;  /* 0x000000041410723c */ /* 0x050ff60000001810 */
[----:B------:R-:W-:Y:S11]  /*9f180*/  @!UPT UIADD3 URZ, URZ, URZ, URZ ;  /* 0x0000003f3f3ff290 */ /* 0x000ff6000fffe03f */
[----:B------:R-:W-:Y:S01]  /*9f190*/  @!UPT UIADD3 URZ, URZ, URZ, URZ ;  /* 0x0000003f3f3ff290 */ /* 0x000fe2000fffe03f */
[----:B------:R-:W-:Y:S01]  /*9f1a0*/  STL.64 [R1+0x380], R16 ;  /* 0x0003801001007387 */ /* 0x000fe20000100a00 */
[----:B------:R0:W-:Y:S02]  /*9f1b0*/  STL.64 [R1+0x388], R18 ;  /* 0x0003881201007387 */ /* 0x0001e40000100a00 */
[----:B0-----:R-:W-:Y:S02]  /*9f1c0*/  IMAD.MOV.U32 R18, RZ, RZ, R4 ;  /* 0x000000ffff127224 */ /* 0x001fe400078e0004 */
[----:B------:R-:W-:Y:S02]  /*9f1d0*/  IMAD.MOV.U32 R19, RZ, RZ, R5 ;  /* 0x000000ffff137224 */ /* 0x000fe400078e0005 */
[----:B------:R-:W2:Y:S01]  /*9f1e0*/  LDL.LU.64 R4, [R1+0x4018] ;  /* 0x0040180001047983 */ /* 0x000ea20000300a00 */
        /* <DEDUP_REMOVED lines=12> */
[----:B------:R-:W-:Y:S02]  /*9f2b0*/  IMAD.MOV.U32 R2, RZ, RZ, R13 ;  /* 0x000000ffff027224 */ /* 0x000fe400078e000d */
[----:B------:R-:W2:Y:S11]  /*9f2c0*/  LDL.LU.64 R12, [R1+0x3ff8] ;  /* 0x003ff800010c7983 */ /* 0x000eb60000300a00 */
[----:B------:R-:W-:Y:S07]  /*9f2d0*/  @!UPT UIADD3 URZ, URZ, URZ, URZ ;  /* 0x0000003f3f3ff290 */ /* 0x000fee000fffe03f */
[----:B------:R-:W-:Y:S01]  /*9f2e0*/  STL [R1+0x360], R4 ;  /* 0x0003600401007387 */ /* 0x000fe20000100800 */
[----:B------:R0:W-:Y:S02]  /*9f2f0*/  STL.64 [R1+0x368], R6 ;  /* 0x0003680601007387 */ /* 0x0001e40000100a00 */
[----:B------:R-:W-:Y:S01]  /*9f300*/  IMAD.MOV.U32 R3, RZ, RZ, R5 ;  /* 0x000000ffff037224 */ /* 0x000fe200078e0005 */
[----:B0-----:R-:W4:Y:S01]  /*9f310*/  LDL.LU.64 R6, [R1+0x3ff0] ;  /* 0x003ff00001067983 */ /* 0x001f220000300a00 */
[----:B------:R-:W4:Y:S03]  /*9f320*/  LDL.LU.64 R4, [R1+0x3fe8] ;  /* 0x003fe80001047983 */ /* 0x000f260000300a00 */
[----:B------:R0:W-:Y:S02]  /*9f330*/  STL [R1+0x2e88], R3 ;  /* 0x002e880301007387 */ /* 0x0001e40000100800 */
[----:B--2---:R-:W-:-:S02]  /*9f340*/  IMAD.MOV.U32 R18, RZ, RZ, R12 ;  /* 0x000000ffff127224 */ /* 0x004fc400078e000c */
[----:B0-----:R-:W-:Y:S01]  /*9f350*/  IMAD.MOV.U32 R3, RZ, RZ, R13 ;  /* 0x000000ffff037224 */ /* 0x001fe200078e000d */
[C---:B----4-:R-:W-:Y:S11]  /*9f360*/  HMMA.16816.F32 R4, R20.reuse, R12, R4 ;  /* 0x0000000c1404723c */ /* 0x050ff60000001804 */
[----:B------:R-:W-:Y:S11]  /*9f370*/  @!UPT UIADD3 URZ, URZ, URZ, URZ ;  /* 0x0000003f3f3ff290 */ /* 0x000ff6000fffe03f */
[----:B------:R-:W-:Y:S01]  /*9f380*/  @!UPT UIADD3 URZ, URZ, URZ, URZ ;  /* 0x0000003f3f3ff290 */ /* 0x000fe2000fffe03f */
[----:B------:R-:W-:Y:S01]  /*9f390*/  STL.64 [R1+0x350], R4 ;  /* 0x0003500401007387 */ /* 0x000fe20000100a00 */
[----:B------:R0:W-:Y:S03]  /*9f3a0*/  STL.64 [R1+0x358], R6 ;  /* 0x0003580601007387 */ /* 0x0001e60000100a00 */
[----:B0-----:R-:W2:Y:S01]  /*9f3b0*/  LDL.LU.64 R6, [R1+0x3fe0] ;  /* 0x003fe00001067983 */ /* 0x001ea20000300a00 */
[----:B------:R-:W4:Y:S02]  /*9f3c0*/  LDL.LU.64 R4, [R1+0x3fd8] ;  /* 0x003fd80001047983 */ /* 0x000f240000300a00 */
[----:B------:R-:W2:Y:S02]  /*9f3d0*/  LDL.LU.64 R14, [R1+0x3fd0] ;  /* 0x003fd000010e7983 */ /* 0x000ea40000300a00 */
[----:B------:R-:W2:Y:S01]  /*9f3e0*/  LDL.LU.64 R12, [R1+0x3fc8] ;  /* 0x003fc800010c7983 */ /* 0x000ea20000300a00 */
[----:B------:R-:W-:Y:S01]  /*9f3f0*/  STL.64 [R1+0x3f28], R18 ;  /* 0x003f281201007387 */ /* 0x000fe20000100a00 */
[----:B------:R0:W-:Y:S03]  /*9f400*/  STL.64 [R1+0x3f20], R16 ;  /* 0x003f201001007387 */ /* 0x0001e60000100a00 */
        /* <DEDUP_REMOVED lines=8> */
[----:B------:R-:W-:Y:S02]  /*9f490*/  STL.64 [R1+0x348], R18 ;  /* 0x0003481201007387 */ /* 0x000fe40000100a00 */
[----:B0-----:R-:W-:Y:S02]  /*9f4a0*/  IMAD.MOV.U32 R16, RZ, RZ, R10 ;  /* 0x000000ffff107224 */ /* 0x001fe400078e000a */
[----:B------:R-:W-:Y:S01]  /*9f4b0*/  IMAD.MOV.U32 R17, RZ, RZ, R11 ;  /* 0x000000ffff117224 */ /* 0x000fe200078e000b */
[----:B------:R-:W2:Y:S01]  /*9f4c0*/  LDL.LU R10, [R1+0x3fc4] ;  /* 0x003fc400010a7983 */ /* 0x000ea20000300800 */
[----:B------:R-:W2:Y:S03]  /*9f4d0*/  LDL.LU R11, [R1+0x3fc0] ;  /* 0x003fc000010b7983 */ /* 0x000ea60000300800 */
[----:B------:R0:W-:Y:S01]  /*9f4e0*/  STL.64 [R1+0x3f38], R16 ;  /* 0x003f381001007387 */ /* 0x0001e20000100a00 */
[----:B------:R-:W-:Y:S02]  /*9f4f0*/  STL.64 [R1+0x3ea0], R14 ;  /* 0x003ea00e01007387 */ /* 0x000fe40000100a00 */
[----:B------:R-:W-:Y:S02]  /*9f500*/  STL.64 [R1+0x3e98], R12 ;  /* 0x003e980c01007387 */ /* 0x000fe40000100a00 */
[----:B0-----:R-:W-:-:S02]  /*9f510*/  IMAD.MOV.U32 R16, RZ, RZ, R25 ;  /* 0x000000ffff107224 */ /* 0x001fc400078e0019 */
[----:B------:R-:W-:Y:S02]  /*9f520*/  IMAD.MOV.U32 R17, RZ, RZ, R24 ;  /* 0x000000ffff117224 */ /* 0x000fe400078e0018 */
[----:B----4-:R-:W-:Y:S02]  /*9f530*/  IMAD.MOV.U32 R25, RZ, RZ, R4 ;  /* 0x000000ffff197224 */ /* 0x010fe400078e0004 */
[----:B------:R-:W-:Y:S01]  /*9f540*/  IMAD.MOV.U32 R24, RZ, RZ, R5 ;  /* 0x000000ffff187224 */ /* 0x000fe200078e0005 */
[----:B------:R0:W-:Y:S01]  /*9f550*/  STL.64 [R1+0x3f50], R16 ;  /* 0x003f501001007387 */ /* 0x0001e20000100a00 */
[----:B------:R-:W3:Y:S02]  /*9f560*/  LDL.LU R4, [R1+0x18b0] ;  /* 0x0018b00001047983 */ /* 0x000ee40000300800 */
[----:B------:R-:W3:Y:S02]  /*9f570*/  LDL.LU R5, [R1+0x18b4] ;  /* 0x0018b40001057983 */ /* 0x000ee40000300800 */
[----:B0-----:R-:W-:-:S02]  /*9f580*/  IMAD.MOV.U32 R16, RZ, RZ, R7 ;  /* 0x000000ffff107224 */ /* 0x001fc400078e0007 */
[----:B------:R-:W-:Y:S02]  /*9f590*/  IMAD.MOV.U32 R17, RZ, RZ, R6 ;  /* 0x000000ffff117224 */ /* 0x000fe400078e0006 */
[----:B------:R-:W3:Y:S01]  /*9f5a0*/  LDL.LU R6, [R1+0x18b8] ;  /* 0x0018b80001067983 */ /* 0x000ee20000300800 */
[----:B------:R-:W3:Y:S02]  /*9f5b0*/  LDL.LU R7, [R1+0x18bc] ;  /* 0x0018bc0001077983 */ /* 0x000ee40000300800 */
[----:B------:R-:W-:Y:S02]  /*9f5c0*/  STL [R1+0x3fa8], R26 ;  /* 0x003fa81a01007387 */ /* 0x000fe40000100800 */
[----:B------:R-:W-:Y:S01]  /*9f5d0*/  STL.64 [R1+0x3fa0], R24 ;  /* 0x003fa01801007387 */ /* 0x000fe20000100a00 */
[----:B------:R0:W-:Y:S04]  /*9f5e0*/  STL.64 [R1+0x3f68], R16 ;  /* 0x003f681001007387 */ /* 0x0001e80000100a00 */
[----:B0-----:R-:W4:Y:S01]  /*9f5f0*/  LDL.LU R16, [R1+0x1780] ;  /* 0x0017800001107983 */ /* 0x001f220000300800 */
[----:B------:R-:W4:Y:S02]  /*9f600*/  LDL.LU R17, [R1+0x1784] ;  /* 0x0017840001117983 */ /* 0x000f240000300800 */
[----:B------:R-:W2:Y:S02]  /*9f610*/  LDL.LU R18, [R1+0x1788] ;  /* 0x0017880001127983 */ /* 0x000ea40000300800 */
[----:B------:R-:W2:Y:S01]  /*9f620*/  LDL.LU R19, [R1+0x178c] ;  /* 0x00178c0001137983 */ /* 0x000ea20000300800 */
[----:B------:R-:W3:Y:S01]  /*9f630*/  LDL.LU R24, [R1+0x18a0] ;  /* 0x0018a00001187983 */ /* 0x000ee20000300800 */
[----:B------:R-:W3:Y:S02]  /*9f640*/  LDL.LU R25, [R1+0x18a4] ;  /* 0x0018a40001197983 */ /* 0x000ee40000300800 */
[----:B------:R-:W-:-:S02]  /*9f650*/  IMAD.MOV.U32 R13, RZ, RZ, R27 ;  /* 0x000000ffff0d7224 */ /* 0x000fc400078e001b */
[----:B------:R-:W3:Y:S01]  /*9f660*/  LDL.LU R26, [R1+0x18a8] ;  /* 0x0018a800011a7983 */ /* 0x000ee20000300800 */
[----:B------:R-:W3:Y:S01]  /*9f670*/  LDL.LU R27, [R1+0x18ac] ;  /* 0x0018ac00011b7983 */ /* 0x000ee20000300800 */
[----:B------:R-:W-:-:S03]  /*9f680*/  IMAD.MOV.U32 R12, RZ, RZ, R28 ;  /* 0x000000ffff0c7224 */ /* 0x000fc600078e001c */
[----:B--2---:R-:W-:Y:S01]  /*9f690*/  STL.64 [R1+0x3f88], R18 ;  /* 0x003f881201007387 */ /* 0x004fe20000100a00 */
[----:B----4-:R0:W-:Y:S03]  /*9f6a0*/  STL.64 [R1+0x3f80], R16 ;  /* 0x003f801001007387 */ /* 0x0101e60000100a00 */
        /* <DEDUP_REMOVED lines=26> */
[----:B------:R-:W-:Y:S02]  /*9f850*/  STL.64 [R1+0x3e90], R10 ;  /* 0x003e900a01007387 */ /* 0x000fe40000100a00 */
[----:B------:R0:W-:Y:S02]  /*9f860*/  STL.64 [R1+0x3e88], R8 ;  /* 0x003e880801007387 */ /* 0x0001e40000100a00 */
[----:B0-----:R-:W2:Y:S01]  /*9f870*/  LDL.LU R8, [R1+0x540] ;  /* 0x0005400001087983 */ /* 0x001ea20000300800 */
[----:B------:R-:W2:Y:S02]  /*9f880*/  LDL.LU R9, [R1+0x544] ;  /* 0x0005440001097983 */ /* 0x000ea40000300800 */
[----:B------:R-:W2:Y:S02]  /*9f890*/  LDL.LU R10, [R1+0x548] ;  /* 0x00054800010a7983 */ /* 0x000ea40000300800 */
[----:B------:R-:W2:Y:S01]  /*9f8a0*/  LDL.LU R11, [R1+0x54c] ;  /* 0x00054c00010b7983 */ /* 0x000ea20000300800 */
[----:B----4-:R-:W-:Y:S01]  /*9f8b0*/  HMMA.16816.F32 R20, R20, R4, R24 ;  /* 0x000000041414723c */ /* 0x010fe20000001818 */
[----:B------:R-:W4:Y:S01]  /*9f8c0*/  LDL.LU R26, [R1+0x3fa8] ;  /* 0x003fa800011a7983 */ /* 0x000f220000300800 */
[----:B------:R-:W2:Y:S11]  /*9f8d0*/  LDL.LU.64 R24, [R1+0x3fa0] ;  /* 0x003fa00001187983 */ /* 0x000eb60000300a00 */
[----:B------:R-:W-:Y:S10]  /*9f8e0*/  @!UPT UIADD3 URZ, URZ, URZ, URZ ;  /* 0x0000003f3f3ff290 */ /* 0x000ff4000fffe03f */
[----:B------:R-:W-:Y:S01]  /*9f8f0*/  STL.64 [R1+0x90], R20 ;  /* 0x0000901401007387 */ /* 0x000fe20000100a00 */
[----:B------:R0:W-:Y:S03]  /*9f900*/  STL.64 [R1+0x98], R22 ;  /* 0x0000981601007387 */ /* 0x0001e60000100a00 */
[----:B0-----:R-:W2:Y:S01]  /*9f910*/  LDL.LU.64 R22, [R1+0x3f98] ;  /* 0x003f980001167983 */ /* 0x001ea20000300a00 */
[----:B------:R-:W2:Y:S02]  /*9f920*/  LDL.LU.64 R20, [R1+0x3f90] ;  /* 0x003f900001147983 */ /* 0x000ea40000300a00 */
[----:B---3--:R-:W-:Y:S02]  /*9f930*/  STL.64 [R1+0x3e80], R6 ;  /* 0x003e800601007387 */ /* 0x008fe40000100a00 */
[----:B------:R0:W-:Y:S02]  /*9f940*/  STL.64 [R1+0x3e78], R4 ;  /* 0x003e780401007387 */ /* 0x0001e40000100a00 */
[----:B0-----:R-:W-:-:S02]  /*9f950*/  IMAD.MOV.U32 R5, RZ, RZ, R0 ;  /* 0x000000ffff057224 */ /* 0x001fc400078e0000 */
[----:B----4-:R-:W-:Y:S02]  /*9f960*/  IMAD.MOV.U32 R4, RZ, RZ, R26 ;  /* 0x000000ffff047224 */ /* 0x010fe400078e001a */
[C---:B--2---:R-:W-:Y:S01]  /*9f970*/  HMMA.16816.F32 R24, R20.reuse, R24, R16 ;  /* 0x000000181418723c */ /* 0x044fe20000001810 */
[----:B------:R-:W2:Y:S01]  /*9f980*/  LDL.LU.64 R18, [R1+0x3f88] ;  /* 0x003f880001127983 */ /* 0x000ea20000300a00 */
[----:B------:R-:W2:Y:S11]  /*9f990*/  LDL.LU.64 R16, [R1+0x3f80] ;  /* 0x003f800001107983 */ /* 0x000eb60000300a00 */
[----:B------:R-:W-:Y:S10]  /*9f9a0*/  @!UPT UIADD3 URZ, URZ, URZ, URZ ;  /* 0x0000003f3f3ff290 */ /* 0x000ff4000fffe03f */
[----:B------:R0:W-:Y:S01]  /*9f9b0*/  STL.64 [R1+0x5a0], R24 ;  /* 0x0005a01801007387 */ /* 0x0001e20000100a00 */
[----:B------:R-:W-:Y:S02]  /*9f9c0*/  IMAD.MOV.U32 R0, RZ, RZ, R26 ;  /* 0x000000ffff007224 */ /* 0x000fe400078e001a */
[----:B------:R-:W-:Y:S02]  /*9f9d0*/  IMAD.MOV.U32 R28, RZ, RZ, R27 ;  /* 0x000000ffff1c7224 */ /* 0x000fe400078e001b */
[----:B------:R-:W3:Y:S04]  /*9f9e0*/  LDL.LU.64 R26, [R1+0x3f78] ;  /* 0x003f7800011a7983 */ /* 0x000ee80000300a00 */
[----:B0-----:R-:W2:Y:S01]  /*9f9f0*/  LDL.LU.64 R24, [R1+0x3f70] ;  /* 0x003f700001187983 */ /* 0x001ea20000300a00 */
        /* <DEDUP_REMOVED lines=8> */
[----:B---3--:R0:W-:Y:S02]  /*9fa80*/  STL.64 [R1+0x3e70], R26 ;  /* 0x003e701a01007387 */ /* 0x0081e40000100a00 */
[----:B------:R-:W3:Y:S02]  /*9fa90*/  LDL.LU R24, [R1+0x1740] ;  /* 0x0017400001187983 */ /* 0x000ee40000300800 */
[----:B------:R-:W3:Y:S01]  /*9faa0*/  LDL.LU R25, [R1+0x1744] ;  /* 0x0017440001197983 */ /* 0x000ee20000300800 */
[----:B0-----:R-:W3:Y:S01]  /*9fab0*/  LDL.LU R26, [R1+0x1748] ;  /* 0x00174800011a7983 */ /* 0x001ee20000300800 */
[----:B------:R-:W3:Y:S01]  /*9fac0*/  LDL.LU R27, [R1+0x174c] ;  /* 0x00174c00011b7983 */ /* 0x000ee20000300800 */
[----:B--2---:R-:W-:Y:S02]  /*9fad0*/  HMMA.16816.F32 R16, R20, R16, R12 ;  /* 0x000000101410723c */ /* 0x004fe4000000180c */
[----:B------:R-:W2:Y:S01]  /*9fae0*/  LDL.LU.64 R14, [R1+0x3f60] ;  /* 0x003f6000010e7983 */ /* 0x000ea20000300a00 */
[----:B------:R-:W2:Y:S11]  /*9faf0*/  LDL.LU.64 R12, [R1+0x3f58] ;  /* 0x003f5800010c7983 */ /* 0x000eb60000300a00 */
[----:B------:R-:W-:Y:S09]  /*9fb00*/  @!UPT UIADD3 URZ, URZ, URZ, URZ ;  /* 0x0000003f3f3ff290 */ /* 0x000ff2000fffe03f */
[----:B------:R0:W-:Y:S04]  /*9fb10*/  STL.64 [R1+0x580], R16 ;  /* 0x0005801001007387 */ /* 0x0001e80000100a00 */
[----:B0-----:R-:W2:Y:S01]  /*9fb20*/  LDL.LU.64 R16, [R1+0x3f50] ;  /* 0x003f500001107983 */ /* 0x001ea20000300a00 */
[----:B------:R-:W-:Y:S02]  /*9fb30*/  IMAD.MOV.U32 R28, RZ, RZ, R18 ;  /* 0x000000ffff1c7224 */ /* 0x000fe400078e0012 */
[----:B------:R-:W-:-:S05]  /*9fb40*/  IMAD.MOV.U32 R0, RZ, RZ, R19 ;  /* 0x000000ffff007224 */ /* 0x000fca00078e0013 */
[----:B------:R-:W-:Y:S01]  /*9fb50*/  STL [R1+0x2d98], R0 ;  /* 0x002d980001007387 */ /* 0x000fe20000100800 */
        /* <DEDUP_REMOVED lines=11> */
[----:B------:R0:W-:Y:S01]  /*9fc10*/  STL.64 [R1+0x560], R16 ;  /* 0x0005601001007387 */ /* 0x0001e20000100a00 */
[----:B------:R-:W-:Y:S02]  /*9fc20*/  IMAD.MOV.U32 R0, RZ, RZ, R18 ;  /* 0x000000ffff007224 */ /* 0x000fe400078e0012 */
[----:B------:R-:W-:Y:S02]  /*9fc30*/  IMAD.MOV.U32 R28, RZ, RZ, R19 ;  /* 0x000000ffff1c7224 */ /* 0x000fe400078e0013 */
[----:B------:R-:W4:Y:S01]  /*9fc40*/  LDL.LU.64 R18, [R1+0x3f28] ;  /* 0x003f280001127983 */ /* 0x000f220000300a00 */
[C---:B---3--:R-:W-:Y:S03]  /*9fc50*/  HMMA.16816.F32 R24, R20.reuse, R4, R24 ;  /* 0x000000041418723c */ /* 0x048fe60000001818 */
[----:B0-----:R-:W3:Y:S01]  /*9fc60*/  LDL.LU.64 R16, [R1+0x3f20] ;  /* 0x003f200001107983 */ /* 0x001ee20000300a00 */
[----:B------:R-:W-:Y:S02]  /*9fc70*/  STL [R1+0x2da0], R28 ;  /* 0x002da01c01007387 */ /* 0x000fe40000100800 */
[----:B------:R-:W-:Y:S11]  /*9fc80*/  STL [R1+0x2d9c], R0 ;  /* 0x002d9c0001007387 */ /* 0x000ff60000100800 */
[----:B------:R-:W-:Y:S06]  /*9fc90*/  @!UPT UIADD3 URZ, URZ, URZ, URZ ;  /* 0x0000003f3f3ff290 */ /* 0x000fec000fffe03f */
[----:B------:R-:W-:Y:S01]  /*9fca0*/  STL.64 [R1+0x550], R24 ;  /* 0x0005501801007387 */ /* 0x000fe20000100a00 */
[----:B------:R-:W-:Y:S01]  /*9fcb0*/  STL.64 [R1+0x558], R26 ;  /* 0x0005581a01007387 */ /* 0x000fe20000100a00 */
[----:B--2---:R-:W-:Y:S07]  /*9fcc0*/  HMMA.16816.F32 R4, R20, R12, R8 ;  /* 0x0000000c1404723c */ /* 0x004fee0000001808 */
[----:B------:R-:W-:Y:S11]  /*9fcd0*/  IMAD.MOV.U32 R13, RZ, RZ, R3 ;  /* 0x000000ffff0d7224 */ /* 0x000ff600078e0003 */
[----:B------:R-:W-:Y:S05]  /*9fce0*/  @!UPT UIADD3 URZ, URZ, URZ, URZ ;  /* 0x0000003f3f3ff290 */ /* 0x000fea000fffe03f */
[----:B------:R-:W-:Y:S01]  /*9fcf0*/  STL.64 [R1+0x540], R4 ;  /* 0x0005400401007387 */ /* 0x000fe20000100a00 */
[----:B----4-:R-:W-:-:S03]  /*9fd00*/  IMAD.MOV.U32 R12, RZ, RZ, R18 ;  /* 0x000000ffff0c7224 */ /* 0x010fc600078e0012 */
[----:B------:R-:W2:Y:S02]  /*9fd10*/  LDL.LU R18, [R1+0x3f18] ;  /* 0x003f180001127983 */ /* 0x000ea40000300800 */
[----:B------:R0:W-:Y:S02]  /*9fd20*/  STL.64 [R1+0x3eb8], R12 ;  /* 0x003eb80c01007387 */ /* 0x0001e40000100a00 */
[----:B------:R-:W4:Y:S02]  /*9fd30*/  LDL.LU R8, [R1+0x15e0] ;  /* 0x0015e00001087983 */ /* 0x000f240000300800 */
[----:B------:R-:W4:Y:S01]  /*9fd40*/  LDL.LU R9, [R1+0x15e4] ;  /* 0x0015e40001097983 */ /* 0x000f220000300800 */
[----:B------:R-:W2:Y:S01]  /*9fd50*/  LDL.LU R10, [R1+0x15e8] ;  /* 0x0015e800010a7983 */ /* 0x000ea20000300800 */
[----:B------:R-:W2:Y:S03]  /*9fd60*/  LDL.LU R11, [R1+0x15ec] ;  /* 0x0015ec00010b7983 */ /* 0x000ea60000300800 */
[----:B0-----:R-:W2:Y:S01]  /*9fd70*/  LDL.LU R12, [R1+0x16f0] ;  /* 0x0016f000010c7983 */ /* 0x001ea20000300800 */
[----:B------:R-:W2:Y:S02]  /*9fd80*/  LDL.LU R13, [R1+0x16f4] ;  /* 0x0016f400010d7983 */ /* 0x000ea40000300800 */
[----:B------:R-:W2:Y:S02]  /*9fd90*/  LDL.LU R14, [R1+0x16f8] ;  /* 0x0016f800010e7983 */ /* 0x000ea40000300800 */
[----:B------:R-:W2:Y:S02]  /*9fda0*/  LDL.LU R15, [R1+0x16fc] ;  /* 0x0016fc00010f7983 */ /* 0x000ea40000300800 */
[----:B--2---:R-:W-:Y:S01]  /*9fdb0*/  STL.64 [R1+0x3ec8], R14 ;  /* 0x003ec80e01007387 */ /* 0x004fe20000100a00 */
[----:B------:R3:W-:Y:S02]  /*9fdc0*/  STL.64 [R1+0x3ec0], R12 ;  /* 0x003ec00c01007387 */ /* 0x0007e40000100a00 */
[----:B---3--:R-:W-:-:S02]  /*9fdd0*/  IMAD.MOV.U32 R12, RZ, RZ, R16 ;  /* 0x000000ffff0c7224 */ /* 0x008fc400078e0010 */
[----:B------:R-:W-:Y:S01]  /*9fde0*/  IMAD.MOV.U32 R13, RZ, RZ, R17 ;  /* 0x000000ffff0d7224 */ /* 0x000fe200078e0011 */
[----:B------:R-:W2:Y:S01]  /*9fdf0*/  LDL.LU R16, [R1+0x3f14] ;  /* 0x003f140001107983 */ /* 0x000ea20000300800 */
[----:B------:R-:W2:Y:S02]  /*9fe00*/  LDL.LU R17, [R1+0x3f10] ;  /* 0x003f100001117983 */ /* 0x000ea40000300800 */
[----:B------:R-:W3:Y:S02]  /*9fe10*/  LDL.LU R24, [R1+0x160] ;  /* 0x0001600001187983 */ /* 0x000ee40000300800 */
[----:B------:R-:W3:Y:S02]  /*9fe20*/  LDL.LU R25, [R1+0x164] ;  /* 0x0001640001197983 */ /* 0x000ee40000300800 */
[----:B---3--:R0:W-:Y:S04]  /*9fe30*/  STL.64 [R1+0x3f00], R24 ;  /* 0x003f001801007387 */ /* 0x0081e80000100a00 */
[----:B0-----:R-:W2:Y:S01]  /*9fe40*/  LDL.LU R24, [R1+0x1730] ;  /* 0x0017300001187983 */ /* 0x001ea20000300800 */
[----:B------:R-:W2:Y:S02]  /*9fe50*/  LDL.LU R25, [R1+0x1734] ;  /* 0x0017340001197983 */ /* 0x000ea40000300800 */
[----:B------:R-:W2:Y:S02]  /*9fe60*/  LDL.LU R26, [R1+0x1738] ;  /* 0x00173800011a7983 */ /* 0x000ea40000300800 */
[----:B------:R-:W2:Y:S01]  /*9fe70*/  LDL.LU R27, [R1+0x173c] ;  /* 0x00173c00011b7983 */ /* 0x000ea20000300800 */
[----:B------:R0:W-:Y:S02]  /*9fe80*/  STL.64 [R1+0x3ee0], R12 ;  /* 0x003ee00c01007387 */ /* 0x0001e40000100a00 */
[----:B0-----:R-:W-:-:S02]  /*9fe90*/  IMAD.MOV.U32 R12, RZ, RZ, R18 ;  /* 0x000000ffff0c7224 */ /* 0x001fc400078e0012 */
[----:B------:R-:W-:Y:S01]  /*9fea0*/  IMAD.MOV.U32 R13, RZ, RZ, R19 ;  /* 0x000000ffff0d7224 */ /* 0x000fe200078e0013 */
[----:B------:R-:W3:Y:S01]  /*9feb0*/  LDL.LU R18, [R1+0x3f0c] ;  /* 0x003f0c0001127983 */ /* 0x000ee20000300800 */
[----:B------:R-:W3:Y:S03]  /*9fec0*/  LDL.LU R19, [R1+0x3f08] ;  /* 0x003f080001137983 */ /* 0x000ee60000300800 */
[----:B------:R0:W-:Y:S04]  /*9fed0*/  STL.64 [R1+0x3ef8], R12 ;  /* 0x003ef80c01007387 */ /* 0x0001e80000100a00 */
        /* <DEDUP_REMOVED lines=30> */
[----:B------:R-:W-:Y:S02]  /*a00c0*/  STL [R1+0x2da4], R28 ;  /* 0x002da41c01007387 */ /* 0x000fe40000100800 */
[----:B------:R0:W-:Y:S02]  /*a00d0*/  STL.64 [R1+0x530], R24 ;  /* 0x0005301801007387 */ /* 0x0001e40000100a00 */
[----:B------:R1:W-:Y:S01]  /*a00e0*/  STL.64 [R1+0x538], R26 ;  /* 0x0005381a01007387 */ /* 0x0003e20000100a00 */
[----:B0-----:R-:W1:Y:S01]  /*a00f0*/  LDL.LU.64 R24, [R1+0x3f00] ;  /* 0x003f000001187983 */ /* 0x001e620000300a00 */
[----:B---3--:R-:W-:Y:S01]  /*a0100*/  STL.64 [R1+0x3e18], R18 ;  /* 0x003e181201007387 */ /* 0x008fe20000100a00 */
[C---:B-1----:R-:W-:Y:S02]  /*a0110*/  HMMA.16816.F32 R24, R20.reuse, R24, R12 ;  /* 0x000000181418723c */ /* 0x042fe4000000180c */
[----:B------:R-:W2:Y:S11]  /*a0120*/  LDL.LU.64 R12, [R1+0x3ef8] ;  /* 0x003ef800010c7983 */ /* 0x000eb60000300a00 */
[----:B------:R-:W-:Y:S10]  /*a0130*/  @!UPT UIADD3 URZ, URZ, URZ, URZ ;  /* 0x0000003f3f3ff290 */ /* 0x000ff4000fffe03f */
[----:B------:R0:W-:Y:S01]  /*a0140*/  STL.64 [R1+0x520], R24 ;  /* 0x0005201801007387 */ /* 0x0001e20000100a00 */
[----:B------:R-:W-:Y:S02]  /*a0150*/  IMAD.MOV.U32 R28, RZ, RZ, R27 ;  /* 0x000000ffff1c7224 */ /* 0x000fe400078e001b */
[----:B------:R-:W-:Y:S01]  /*a0160*/  IMAD.MOV.U32 R0, RZ, RZ, R26 ;  /* 0x000000ffff007224 */ /* 0x000fe200078e001a */
[----:B0-----:R-:W3:Y:S01]  /*a0170*/  LDL.LU R24, [R1+0x1550] ;  /* 0x0015500001187983 */ /* 0x001ee20000300800 */
[----:B------:R-:W3:Y:S02]  /*a0180*/  LDL.LU R25, [R1+0x1554] ;  /* 0x0015540001197983 */ /* 0x000ee40000300800 */
[----:B------:R-:W3:Y:S02]  /*a0190*/  LDL.LU R26, [R1+0x1558] ;  /* 0x00155800011a7983 */ /* 0x000ee40000300800 */
[----:B------:R-:W3:Y:S01]  /*a01a0*/  LDL.LU R27, [R1+0x155c] ;  /* 0x00155c00011b7983 */ /* 0x000ee20000300800 */
        /* <DEDUP_REMOVED lines=14> */
[----:B------:R-:W-:Y:S02]  /*a0290*/  IMAD.MOV.U32 R28, RZ, RZ, R14 ;  /* 0x000000ffff1c7224 */ /* 0x000fe400078e000e */
[----:B------:R-:W-:Y:S02]  /*a02a0*/  IMAD.MOV.U32 R0, RZ, RZ, R15 ;  /* 0x000000ffff007224 */ /* 0x000fe400078e000f */
[----:B------:R-:W2:Y:S04]  /*a02b0*/  LDL.LU.64 R14, [R1+0x3ec8] ;  /* 0x003ec800010e7983 */ /* 0x000ea80000300a00 */
[----:B0-----:R-:W2:Y:S01]  /*a02c0*/  LDL.LU.64 R12, [R1+0x3ec0] ;  /* 0x003ec000010c7983 */ /* 0x001ea20000300a00 */
[----:B------:R-:W-:-:S02]  /*a02d0*/  IMAD.MOV.U32 R16, RZ, RZ, R29 ;  /* 0x000000ffff107224 */ /* 0x000fc400078e001d */
[----:B------:R-:W-:Y:S02]  /*a02e0*/  IMAD.MOV.U32 R17, RZ, RZ, R2 ;  /* 0x000000ffff117224 */ /* 0x000fe400078e0002 */
[----:B------:R-:W-:Y:S01]  /*a02f0*/  STL [R1+0x2dd0], R28 ;  /* 0x002dd01c01007387 */ /* 0x000fe20000100800 */
[----:B------:R-:W-:Y:S04]  /*a0300*/  STL [R1+0x2db8], R0 ;  /* 0x002db80001007387 */ /* 0x000fe80000100800 */
[C---:B--2---:R-:W-:Y:S01]  /*a0310*/  HMMA.16816.F32 R16, R20.reuse, R16, R12 ;  /* 0x000000101410723c */ /* 0x044fe2000000180c */
[----:B------:R-:W2:Y:S11]  /*a0320*/  LDL.LU.64 R12, [R1+0x3eb8] ;  /* 0x003eb800010c7983 */ /* 0x000eb60000300a00 */
[----:B------:R-:W-:Y:S11]  /*a0330*/  @!UPT UIADD3 URZ, URZ, URZ, URZ ;  /* 0x0000003f3f3ff290 */ /* 0x000ff6000fffe03f */
        /* <DEDUP_REMOVED lines=11> */
[----:B------:R-:W-:Y:S02]  /*a03f0*/  IMAD.MOV.U32 R3, RZ, RZ, R14 ;  /* 0x000000ffff037224 */ /* 0x000fe400078e000e */
[----:B------:R-:W-:Y:S02]  /*a0400*/  IMAD.MOV.U32 R28, RZ, RZ, R15 ;  /* 0x000000ffff1c7224 */ /* 0x000fe400078e000f */
[----:B------:R-:W2:Y:S04]  /*a0410*/  LDL.LU.64 R14, [R1+0x3ea0] ;  /* 0x003ea000010e7983 */ /* 0x000ea80000300a00 */
[----:B0-----:R-:W2:Y:S01]  /*a0420*/  LDL.LU.64 R12, [R1+0x3e98] ;  /* 0x003e9800010c7983 */ /* 0x001ea20000300a00 */
        /* <DEDUP_REMOVED lines=10> */
[----:B0-----:R-:W2:Y:S01]  /*a04d0*/  LDL.64 R14, [R1+0x1e8] ;  /* 0x0001e800010e7983 */ /* 0x001ea20000100a00 */
[C---:B----4-:R-:W-:Y:S11]  /*a04e0*/  HMMA.16816.F32 R4, R20.reuse, R8, R4 ;  /* 0x000000081404723c */ /* 0x050ff60000001804 */
[----:B------:R-:W-:Y:S11]  /*a04f0*/  @!UPT UIADD3 URZ, URZ, URZ, URZ ;  /* 0x0000003f3f3ff290 */ /* 0x000ff6000fffe03f */
[----:B------:R-:W-:Y:S01]  /*a0500*/  @!UPT UIADD3 URZ, URZ, URZ, URZ ;  /* 0x0000003f3f3ff290 */ /* 0x000fe2000fffe03f */
[----:B------:R-:W-:Y:S01]  /*a0510*/  STL [R1+0x4c0], R4 ;  /* 0x0004c00401007387 */ /* 0x000fe20000100800 */
[----:B------:R0:W-:Y:S02]  /*a0520*/  STL [R1+0x4cc], R7 ;  /* 0x0004cc0701007387 */ /* 0x0001e40000100800 */
[----:B------:R-:W-:Y:S02]  /*a0530*/  IMAD.MOV.U32 R28, RZ, RZ, R6 ;  /* 0x000000ffff1c7224 */ /* 0x000fe400078e0006 */
[----:B------:R-:W-:Y:S01]  /*a0540*/  IMAD.MOV.U32 R3, RZ, RZ, R5 ;  /* 0x000000ffff037224 */ /* 0x000fe200078e0005 */
[----:B0-----:R-:W4:Y:S01]  /*a0550*/  LDL.LU.64 R6, [R1+0x3e80] ;  /* 0x003e800001067983 */ /* 0x001f220000300a00 */
[----:B------:R-:W3:Y:S02]  /*a0560*/  LDL.LU.64 R4, [R1+0x3e78] ;  /* 0x003e780001047983 */ /* 0x000ee40000300a00 */
[----:B--2---:R0:W-:Y:S02]  /*a0570*/  STL.64 [R1+0x3e60], R10 ;  /* 0x003e600a01007387 */ /* 0x0041e40000100a00 */
[----:B------:R-:W2:Y:S01]  /*a0580*/  LDL R8, [R1+0x110] ;  /* 0x0001100001087983 */ /* 0x000ea20000100800 */
[----:B------:R-:W2:Y:S04]  /*a0590*/  LDL R9, [R1+0x114] ;  /* 0x0001140001097983 */ /* 0x000ea80000100800 */
[----:B0-----:R-:W2:Y:S04]  /*a05a0*/  LDL R10, [R1+0x118] ;  /* 0x00011800010a7983 */ /* 0x001ea80000100800 */
[----:B------:R-:W2:Y:S01]  /*a05b0*/  LDL R11, [R1+0x11c] ;  /* 0x00011c00010b7983 */ /* 0x000ea20000100800 */
[----:B------:R-:W-:Y:S02]  /*a05c0*/  STL [R1+0x2ffc], R28 ;  /* 0x002ffc1c01007387 */ /* 0x000fe40000100800 */
[----:B------:R-:W-:Y:S01]  /*a05d0*/  STL [R1+0x2ff8], R3 ;  /* 0x002ff80301007387 */ /* 0x000fe20000100800 */
[----:B---3--:R-:W-:Y:S01]  /*a05e0*/  HMMA.16816.F32 R20, R20, R4, R24 ;  /* 0x000000041414723c */ /* 0x008fe20000001818 */
[----:B------:R-:W2:Y:S01]  /*a05f0*/  LDL.LU.64 R26, [R1+0x3e70] ;  /* 0x003e7000011a7983 */ /* 0x000ea20000300a00 */
[----:B----4-:R0:W-:Y:S02]  /*a0600*/  STL.64 [R1+0x3da8], R6 ;  /* 0x003da80601007387 */ /* 0x0101e40000100a00 */
[----:B------:R-:W3:Y:S02]  /*a0610*/  LDL.LU R4, [R1+0x1540] ;  /* 0x0015400001047983 */ /* 0x000ee40000300800 */
[----:B------:R-:W3:Y:S01]  /*a0620*/  LDL.LU R5, [R1+0x1544] ;  /* 0x0015440001057983 */ /* 0x000ee20000300800 */
[----:B0-----:R-:W3:Y:S01]  /*a0630*/  LDL.LU R6, [R1+0x1548] ;  /* 0x0015480001067983 */ /* 0x001ee20000300800 */
[----:B------:R-:W3:Y:S11]  /*a0640*/  LDL.LU R7, [R1+0x154c] ;  /* 0x00154c0001077983 */ /* 0x000ef60000300800 */
[----:B------:R-:W-:Y:S04]  /*a0650*/  @!UPT UIADD3 URZ, URZ, URZ, URZ ;  /* 0x0000003f3f3ff290 */ /* 0x000fe8000fffe03f */
[----:B------:R0:W-:Y:S01]  /*a0660*/  STL.64 [R1+0x2c10], R22 ;  /* 0x002c101601007387 */ /* 0x0001e20000100a00 */
[----:B------:R-:W-:Y:S03]  /*a0670*/  STL.64 [R1+0x2c08], R20 ;  /* 0x002c081401007387 */ /* 0x000fe60000100a00 */
[----:B0-----:R-:W4:Y:S01]  /*a0680*/  LDL.LU.64 R22, [R1+0x1b8] ;  /* 0x0001b80001167983 */ /* 0x001f220000300a00 */
[C---:B--2---:R-:W-:Y:S03]  /*a0690*/  HMMA.16816.F32 R16, R8.reuse, R26, R16 ;  /* 0x0000001a0810723c */ /* 0x044fe60000001810 */
[----:B----4-:R3:W-:Y:S05]  /*a06a0*/  STL.64 [R1+0x3e68], R22 ;  /* 0x003e681601007387 */ /* 0x0107ea0000100a00 */
[----:B---3--:R-:W-:Y:S07]  /*a06b0*/  HMMA.16816.F32 R20, R8, R14, R4 ;  /* 0x0000000e0814723c */ /* 0x008fee0000001804 */
[----:B------:R-:W-:-:S02]  /*a06c0*/  IMAD.MOV.U32 R6, RZ, RZ, R14 ;  /* 0x000000ffff067224 */ /* 0x000fc400078e000e */
[----:B------:R-:W-:Y:S11]  /*a06d0*/  IMAD.MOV.U32 R5, RZ, RZ, R15 ;  /* 0x000000ffff057224 */ /* 0x000ff600078e000f */
[----:B------:R-:W-:Y:S03]  /*a06e0*/  @!UPT UIADD3 URZ, URZ, URZ, URZ ;  /* 0x0000003f3f3ff290 */ /* 0x000fe6000fffe03f */
[----:B------:R0:W-:Y:S01]  /*a06f0*/  STL.64 [R1+0x12f0], R20 ;  /* 0x0012f01401007387 */ /* 0x0001e20000100a00 */
[----:B------:R1:W-:Y:S03]  /*a0700*/  STL.64 [R1+0x12f8], R22 ;  /* 0x0012f81601007387 */ /* 0x0003e60000100a00 */
[----:B0-----:R-:W2:Y:S01]  /*a0710*/  LDL.LU R20, [R1+0x1520] ;  /* 0x0015200001147983 */ /* 0x001ea20000300800 */
[----:B------:R-:W2:Y:S02]  /*a0720*/  LDL.LU R21, [R1+0x1524] ;  /* 0x0015240001157983 */ /* 0x000ea40000300800 */
[----:B-1----:R-:W2:Y:S02]  /*a0730*/  LDL.LU R22, [R1+0x1528] ;  /* 0x0015280001167983 */ /* 0x002ea40000300800 */
[----:B------:R-:W2:Y:S01]  /*a0740*/  LDL.LU R23, [R1+0x152c] ;  /* 0x00152c0001177983 */ /* 0x000ea20000300800 */
[----:B------:R-:W3:Y:S01]  /*a0750*/  LDL.LU R12, [R1+0x14e0] ;  /* 0x0014e000010c7983 */ /* 0x000ee20000300800 */
[----:B------:R-:W-:Y:S02]  /*a0760*/  STL.64 [R1+0x12e0], R16 ;  /* 0x0012e01001007387 */ /* 0x000fe40000100a00 */
[----:B------:R-:W-:Y:S02]  /*a0770*/  STL.64 [R1+0x12e8], R18 ;  /* 0x0012e81201007387 */ /* 0x000fe40000100a00 */
[----:B------:R-:W3:Y:S01]  /*a0780*/  LDL.LU R13, [R1+0x14e4] ;  /* 0x0014e400010d7983 */ /* 0x000ee20000300800 */
[----:B------:R-:W4:Y:S01]  /*a0790*/  LDL.LU R14, [R1+0x14e8] ;  /* 0x0014e800010e7983 */ /* 0x000f220000300800 */
[----:B------:R-:W4:Y:S03]  /*a07a0*/  LDL.LU R15, [R1+0x14ec] ;  /* 0x0014ec00010f7983 */ /* 0x000f260000300800 */
[----:B----4-:R0:W-:Y:S01]  /*a07b0*/  STL.64 [R1+0x3e30], R14 ;  /* 0x003e300e01007387 */ /* 0x0101e20000100a00 */
[----:B---3--:R-:W-:Y:S03]  /*a07c0*/  STL.64 [R1+0x3e28], R12 ;  /* 0x003e280c01007387 */ /* 0x008fe60000100a00 */
[----:B0-----:R-:W3:Y:S04]  /*a07d0*/  LDL R14, [R1+0x198] ;  /* 0x00019800010e7983 */ /* 0x001ee80000100800 */
[----:B------:R-:W3:Y:S04]  /*a07e0*/  LDL R15, [R1+0x19c] ;  /* 0x00019c00010f7983 */ /* 0x000ee80000100800 */
        /* <DEDUP_REMOVED lines=19> */
[----:B------:R0:W-:Y:S04]  /*a0920*/  STL.64 [R1+0x3de0], R26 ;  /* 0x003de01a01007387 */ /* 0x0001e80000100a00 */
[----:B0-----:R-:W4:Y:S02]  /*a0930*/  LDL.64 R26, [R1+0x1c8] ;  /* 0x0001c800011a7983 */ /* 0x001f240000100a00 */
[----:B----4-:R-:W-:Y:S02]  /*a0940*/  HMMA.16816.F32 R8, R8, R26, R20 ;  /* 0x0000001a0808723c */ /* 0x010fe40000001814 */
[----:B------:R-:W3:Y:S01]  /*a0950*/  LDL.LU.64 R22, [R1+0x3e68] ;  /* 0x003e680001167983 */ /* 0x000ee20000300a00 */
[----:B------:R-:W-:Y:S11]  /*a0960*/  IMAD.MOV.U32 R7, RZ, RZ, R27 ;  /* 0x000000ffff077224 */ /* 0x000ff600078e001b */
[----:B------:R-:W-:Y:S09]  /*a0970*/  @!UPT UIADD3 URZ, URZ, URZ, URZ ;  /* 0x0000003f3f3ff290 */ /* 0x000ff2000fffe03f */
[----:B------:R-:W-:Y:S01]  /*a0980*/  STL.64 [R1+0x12d0], R8 ;  /* 0x0012d00801007387 */ /* 0x000fe20000100a00 */
[----:B------:R0:W-:Y:S03]  /*a0990*/  STL.64 [R1+0x12d8], R10 ;  /* 0x0012d80a01007387 */ /* 0x0001e60000100a00 */
[----:B0-----:R-:W4:Y:S01]  /*a09a0*/  LDL.LU.64 R10, [R1+0x3e60] ;  /* 0x003e6000010a7983 */ /* 0x001f220000300a00 */
[----:B------:R-:W2:Y:S02]  /*a09b0*/  LDL.LU R24, [R1+0x14a0] ;  /* 0x0014a00001187983 */ /* 0x000ea40000300800 */
[----:B------:R-:W-:Y:S02]  /*a09c0*/  IMAD.MOV.U32 R8, RZ, RZ, R26 ;  /* 0x000000ffff087224 */ /* 0x000fe400078e001a */
[----:B------:R-:W2:Y:S01]  /*a09d0*/  LDL.LU R25, [R1+0x14a4] ;  /* 0x0014a40001197983 */ /* 0x000ea20000300800 */
[----:B------:R-:W2:Y:S01]  /*a09e0*/  LDL.LU R26, [R1+0x14a8] ;  /* 0x0014a800011a7983 */ /* 0x000ea20000300800 */
[----:B------:R-:W2:Y:S03]  /*a09f0*/  LDL.LU R27, [R1+0x14ac] ;  /* 0x0014ac00011b7983 */ /* 0x000ea60000300800 */
[----:B--2---:R0:W-:Y:S01]  /*a0a00*/  STL.64 [R1+0x3df0], R26 ;  /* 0x003df01a01007387 */ /* 0x0041e20000100a00 */
[----:B------:R-:W-:Y:S03]  /*a0a10*/  STL.64 [R1+0x3de8], R24 ;  /* 0x003de81801007387 */ /* 0x000fe60000100a00 */
[----:B0-----:R-:W2:Y:S04]  /*a0a20*/  LDL.64 R26, [R1+0x158] ;  /* 0x00015800011a7983 */ /* 0x001ea80000100a00 */
[----:B--2---:R0:W-:Y:S04]  /*a0a30*/  STL.64 [R1+0x3e08], R26 ;  /* 0x003e081a01007387 */ /* 0x0041e80000100a00 */
[----:B0-----:R-:W2:Y:S01]  /*a0a40*/  LDL.64 R26, [R1+0x168] ;  /* 0x00016800011a7983 */ /* 0x001ea20000100a00 */
[----:B------:R-:W-:Y:S02]  /*a0a50*/  STL.64 [R1+0x3dc8], R6 ;  /* 0x003dc80601007387 */ /* 0x000fe40000100a00 */
[----:B------:R0:W-:Y:S02]  /*a0a60*/  STL [R1+0x3dc0], R5 ;  /* 0x003dc00501007387 */ /* 0x0001e40000100800 */
[----:B------:R-:W2:Y:S01]  /*a0a70*/  LDL.LU R4, [R1+0x14d0] ;  /* 0x0014d00001047983 */ /* 0x000ea20000300800 */
[----:B0-----:R-:W2:Y:S01]  /*a0a80*/  LDL.LU R5, [R1+0x14d4] ;  /* 0x0014d40001057983 */ /* 0x001ea20000300800 */
[----:B------:R-:W2:Y:S02]  /*a0a90*/  LDL.LU R6, [R1+0x14d8] ;  /* 0x0014d80001067983 */ /* 0x000ea40000300800 */
[----:B------:R-:W2:Y:S02]  /*a0aa0*/  LDL.LU R7, [R1+0x14dc] ;  /* 0x0014dc0001077983 */ /* 0x000ea40000300800 */
[----:B----4-:R-:W-:Y:S01]  /*a0ab0*/  STL.64 [R1+0x3db8], R10 ;  /* 0x003db80a01007387 */ /* 0x010fe20000100a00 */
[----:B------:R0:W-:Y:S04]  /*a0ac0*/  STL [R1+0x3db0], R8 ;  /* 0x003db00801007387 */ /* 0x0001e80000100800 */
        /* <DEDUP_REMOVED lines=39> */
[----:B--2---:R-:W-:Y:S01]  /*a0d40*/  STL.64 [R1+0x3e00], R14 ;  /* 0x003e000e01007387 */ /* 0x004fe20000100a00 */
[----:B------:R0:W-:Y:S03]  /*a0d50*/  STL [R1+0x3df8], R12 ;  /* 0x003df80c01007387 */ /* 0x0001e60000100800 */
        /* <DEDUP_REMOVED lines=8> */
[----:B------:R-:W3:Y:S02]  /*a0de0*/  LDL.LU R5, [R1+0x1484] ;  /* 0x0014840001057983 */ /* 0x000ee40000300800 */
[----:B-1----:R-:W2:Y:S02]  /*a0df0*/  LDL.LU R6, [R1+0x1488] ;  /* 0x0014880001067983 */ /* 0x002ea40000300800 */
[----:B------:R-:W2:Y:S01]  /*a0e00*/  LDL.LU R7, [R1+0x148c] ;  /* 0x00148c0001077983 */ /* 0x000ea20000300800 */
[C---:B----4-:R-:W-:Y:S01]  /*a0e10*/  HMMA.16816.F32 R20, R8.reuse, R26, R20 ;  /* 0x0000001a0814723c */ /* 0x050fe20000001814 */
[----:B------:R-:W-:Y:S01]  /*a0e20*/  IMAD.MOV.U32 R17, RZ, RZ, R27 ;  /* 0x000000ffff117224 */ /* 0x000fe200078e001b */
[----:B--2---:R-:W-:Y:S01]  /*a0e30*/  STL.64 [R1+0x3dd8], R6 ;  /* 0x003dd80601007387 */ /* 0x004fe20000100a00 */
        /* <DEDUP_REMOVED lines=10> */
[----:B------:R-:W4:Y:S03]  /*a0ee0*/  LDL.LU.64 R26, [R1+0x3e08] ;  /* 0x003e0800011a7983 */ /* 0x000f260000300a00 */
[----:B------:R-:W-:Y:S01]  /*a0ef0*/  STL [R1+0x3cf0], R20 ;  /* 0x003cf01401007387 */ /* 0x000fe20000100800 */
[----:B----4-:R-:W-:Y:S11]  /*a0f00*/  HMMA.16816.F32 R12, R8, R26, R12 ;  /* 0x0000001a080c723c */ /* 0x010ff6000000180c */
        /* <DEDUP_REMOVED lines=8> */
[----:B------:R-:W3:Y:S01]  /*a0f90*/  LDL.LU.64 R26, [R1+0x3df0] ;  /* 0x003df000011a7983 */ /* 0x000ee20000300a00 */
[----:B------:R-:W3:Y:S02]  /*a0fa0*/  LDL.LU.64 R24, [R1+0x3de8] ;  /* 0x003de80001187983 */ /* 0x000ee40000300a00 */
[----:B------:R0:W-:Y:S02]  /*a0fb0*/  STL.64 [R1+0x3d00], R18 ;  /* 0x003d001201007387 */ /* 0x0001e40000100a00 */
[----:B------:R-:W-:Y:S02]  /*a0fc0*/  STL.64 [R1+0x3cf8], R16 ;  /* 0x003cf81001007387 */ /* 0x000fe40000100a00 */
[----:B0-----:R-:W-:-:S02]  /*a0fd0*/  IMAD.MOV.U32 R19, RZ, RZ, R3 ;  /* 0x000000ffff137224 */ /* 0x001fc400078e0003 */
[----:B--2---:R-:W-:-:S05]  /*a0fe0*/  IMAD.MOV.U32 R18, RZ, RZ, R12 ;  /* 0x000000ffff127224 */ /* 0x004fca00078e000c */
[----:B------:R0:W-:Y:S04]  /*a0ff0*/  STL.64 [R1+0x3d10], R18 ;  /* 0x003d101201007387 */ /* 0x0001e80000100a00 */
[----:B0-----:R-:W3:Y:S02]  /*a1000*/  LDL.64 R18, [R1+0x148] ;  /* 0x0001480001127983 */ /* 0x001ee40000100a00 */
[C---:B---3--:R-:W-:Y:S01]  /*a1010*/  HMMA.16816.F32 R24, R8.reuse, R18, R24 ;  /* 0x000000120818723c */ /* 0x048fe20000001818 */
[----:B------:R-:W-:Y:S11]  /*a1020*/  IMAD.MOV.U32 R21, RZ, RZ, R19 ;  /* 0x000000ffff157224 */ /* 0x000ff600078e0013 */
[----:B------:R-:W-:Y:S11]  /*a1030*/  @!UPT UIADD3 URZ, URZ, URZ, URZ ;  /* 0x0000003f3f3ff290 */ /* 0x000ff6000fffe03f */
[----:B------:R0:W-:Y:S01]  /*a1040*/  STL.64 [R1+0x10e0], R24 ;  /* 0x0010e01801007387 */ /* 0x0001e20000100a00 */
[----:B------:R1:W-:Y:S02]  /*a1050*/  STL.64 [R1+0x10e8], R26 ;  /* 0x0010e81a01007387 */ /* 0x0003e40000100a00 */
[----:B0-----:R-:W-:Y:S01]  /*a1060*/  IMAD.MOV.U32 R24, RZ, RZ, R18 ;  /* 0x000000ffff187224 */ /* 0x001fe200078e0012 */
[----:B-1----:R-:W2:Y:S01]  /*a1070*/  LDL.LU.64 R26, [R1+0x3de0] ;  /* 0x003de000011a7983 */ /* 0x002ea20000300a00 */
[----:B------:R-:W3:Y:S03]  /*a1080*/  LDL.64 R18, [R1+0x198] ;  /* 0x0001980001127983 */ /* 0x000ee60000100a00 */
[----:B---3--:R0:W-:Y:S04]  /*a1090*/  STL.64 [R1+0x3d28], R18 ;  /* 0x003d281201007387 */ /* 0x0081e80000100a00 */
[----:B0-----:R-:W3:Y:S02]  /*a10a0*/  LDL.64 R18, [R1+0x138] ;  /* 0x0001380001127983 */ /* 0x001ee40000100a00 */
[----:B---3--:R-:W-:Y:S01]  /*a10b0*/  HMMA.16816.F32 R4, R8, R18, R4 ;  /* 0x000000120804723c */ /* 0x008fe20000001804 */
[----:B------:R-:W-:-:S02]  /*a10c0*/  IMAD.MOV.U32 R25, RZ, RZ, R19 ;  /* 0x000000ffff197224 */ /* 0x000fc400078e0013 */
[----:B------:R-:W-:-:S04]  /*a10d0*/  IMAD.MOV.U32 R28, RZ, RZ, R18 ;  /* 0x000000ffff1c7224 */ /* 0x000fc800078e0012 */
[----:B------:R-:W-:Y:S02]  /*a10e0*/  IMAD.MOV.U32 R18, RZ, RZ, R2 ;  /* 0x000000ffff127224 */ /* 0x000fe400078e0002 */
[----:B------:R-:W-:Y:S11]  /*a10f0*/  IMAD.MOV.U32 R19, RZ, RZ, R0 ;  /* 0x000000ffff137224 */ /* 0x000ff600078e0000 */
[----:B------:R-:W-:Y:S03]  /*a1100*/  @!UPT UIADD3 URZ, URZ, URZ, URZ ;  /* 0x0000003f3f3ff290 */ /* 0x000fe6000fffe03f */
[----:B------:R-:W-:Y:S01]  /*a1110*/  STL.64 [R1+0x10d0], R4 ;  /* 0x0010d00401007387 */ /* 0x000fe20000100a00 */
[----:B------:R0:W-:Y:S03]  /*a1120*/  STL.64 [R1+0x10d8], R6 ;  /* 0x0010d80601007387 */ /* 0x0001e60000100a00 */
[----:B0-----:R-:W3:Y:S01]  /*a1130*/  LDL.LU.64 R6, [R1+0x3dd8] ;  /* 0x003dd80001067983 */ /* 0x001ee20000300a00 */
[----:B------:R-:W3:Y:S02]  /*a1140*/  LDL.LU.64 R4, [R1+0x3dd0] ;  /* 0x003dd00001047983 */ /* 0x000ee40000300a00 */
[----:B--2---:R-:W-:Y:S02]  /*a1150*/  STL.64 [R1+0x3d78], R26 ;  /* 0x003d781a01007387 */ /* 0x004fe40000100a00 */
[----:B------:R0:W-:Y:S02]  /*a1160*/  STL.64 [R1+0x3d70], R24 ;  /* 0x003d701801007387 */ /* 0x0001e40000100a00 */
[----:B0-----:R-:W4:Y:S01]  /*a1170*/  LDL.LU R24, [R1+0x1470] ;  /* 0x0014700001187983 */ /* 0x001f220000300800 */
[----:B------:R-:W4:Y:S02]  /*a1180*/  LDL.LU R25, [R1+0x1474] ;  /* 0x0014740001197983 */ /* 0x000f240000300800 */
[----:B------:R-:W4:Y:S02]  /*a1190*/  LDL.LU R26, [R1+0x1478] ;  /* 0x00147800011a7983 */ /* 0x000f240000300800 */
[----:B------:R-:W4:Y:S01]  /*a11a0*/  LDL.LU R27, [R1+0x147c] ;  /* 0x00147c00011b7983 */ /* 0x000f220000300800 */
[----:B------:R0:W-:Y:S04]  /*a11b0*/  STL.64 [R1+0x3d40], R18 ;  /* 0x003d401201007387 */ /* 0x0001e80000100a00 */
[----:B0-----:R-:W3:Y:S01]  /*a11c0*/  LDL.64 R18, [R1+0x128] ;  /* 0x0001280001127983 */ /* 0x001ee20000100a00 */
[----:B------:R-:W-:-:S02]  /*a11d0*/  IMAD.MOV.U32 R2, RZ, RZ, R10 ;  /* 0x000000ffff027224 */ /* 0x000fc400078e000a */
[----:B------:R-:W-:Y:S01]  /*a11e0*/  IMAD.MOV.U32 R0, RZ, RZ, R11 ;  /* 0x000000ffff007224 */ /* 0x000fe200078e000b */
[----:B---3--:R-:W-:Y:S01]  /*a11f0*/  HMMA.16816.F32 R4, R8, R18, R4 ;  /* 0x000000120804723c */ /* 0x008fe20000001804 */
[----:B------:R-:W-:Y:S02]  /*a1200*/  IMAD.MOV.U32 R20, RZ, RZ, R18 ;  /* 0x000000ffff147224 */ /* 0x000fe400078e0012 */
[----:B------:R-:W-:-:S05]  /*a1210*/  IMAD.MOV.U32 R29, RZ, RZ, R19 ;  /* 0x000000ffff1d7224 */ /* 0x000fca00078e0013 */
[----:B----4-:R-:W-:Y:S11]  /*a1220*/  HMMA.16816.F32 R16, R8, R14, R24 ;  /* 0x0000000e0810723c */ /* 0x010ff60000001818 */
[----:B------:R-:W-:Y:S04]  /*a1230*/  @!UPT UIADD3 URZ, URZ, URZ, URZ ;  /* 0x0000003f3f3ff290 */ /* 0x000fe8000fffe03f */
[----:B------:R-:W-:Y:S01]  /*a1240*/  STL.64 [R1+0x1000], R4 ;  /* 0x0010000401007387 */ /* 0x000fe20000100a00 */
[----:B------:R0:W-:Y:S03]  /*a1250*/  STL.64 [R1+0x1008], R6 ;  /* 0x0010080601007387 */ /* 0x0001e60000100a00 */
[----:B0-----:R-:W2:Y:S01]  /*a1260*/  LDL.LU.64 R6, [R1+0x3dc8] ;  /* 0x003dc80001067983 */ /* 0x001ea20000300a00 */
[----:B------:R-:W3:Y:S02]  /*a1270*/  LDL.LU R5, [R1+0x3dc0] ;  /* 0x003dc00001057983 */ /* 0x000ee40000300800 */
[----:B------:R-:W-:Y:S02]  /*a1280*/  STL.64 [R1+0x3d50], R22 ;  /* 0x003d501601007387 */ /* 0x000fe40000100a00 */
[----:B------:R-:W-:Y:S01]  /*a1290*/  STL.64 [R1+0x3d48], R20 ;  /* 0x003d481401007387 */ /* 0x000fe20000100a00 */
[----:B------:R0:W-:Y:S01]  /*a12a0*/  STL.64 [R1+0xff0], R16 ;  /* 0x000ff01001007387 */ /* 0x0001e20000100a00 */
[----:B------:R1:W-:Y:S02]  /*a12b0*/  STL.64 [R1+0xff8], R18 ;  /* 0x000ff81201007387 */ /* 0x0003e40000100a00 */
[----:B------:R-:W-:-:S02]  /*a12c0*/  IMAD.MOV.U32 R4, RZ, RZ, R8 ;  /* 0x000000ffff047224 */ /* 0x000fc400078e0008 */
[----:B------:R-:W4:Y:S01]  /*a12d0*/  LDL.LU.64 R10, [R1+0x3db8] ;  /* 0x003db800010a7983 */ /* 0x000f220000300a00 */
[----:B------:R-:W3:Y:S04]  /*a12e0*/  LDL.LU R8, [R1+0x3db0] ;  /* 0x003db00001087983 */ /* 0x000ee80000300800 */
[----:B0-----:R-:W4:Y:S01]  /*a12f0*/  LDL.LU R16, [R1+0xb70] ;  /* 0x000b700001107983 */ /* 0x001f220000300800 */
[----:B------:R-:W4:Y:S02]  /*a1300*/  LDL.LU R17, [R1+0xb74] ;  /* 0x000b740001117983 */ /* 0x000f240000300800 */
[----:B-1----:R-:W4:Y:S02]  /*a1310*/  LDL.LU R18, [R1+0xb78] ;  /* 0x000b780001127983 */ /* 0x002f240000300800 */
[----:B------:R-:W4:Y:S02]  /*a1320*/  LDL.LU R19, [R1+0xb7c] ;  /* 0x000b7c0001137983 */ /* 0x000f240000300800 */
[----:B--2---:R-:W-:-:S02]  /*a1330*/  IMAD.MOV.U32 R23, RZ, RZ, R7 ;  /* 0x000000ffff177224 */ /* 0x004fc400078e0007 */
[----:B---3--:R-:W-:Y:S01]  /*a1340*/  IMAD.MOV.U32 R22, RZ, RZ, R8 ;  /* 0x000000ffff167224 */ /* 0x008fe200078e0008 */
[----:B----4-:R-:W-:Y:S01]  /*a1350*/  STL.64 [R1+0x3d60], R18 ;  /* 0x003d601201007387 */ /* 0x010fe20000100a00 */
[----:B------:R-:W-:Y:S03]  /*a1360*/  STL.64 [R1+0x3d58], R16 ;  /* 0x003d581001007387 */ /* 0x000fe60000100a00 */
[----:B------:R0:W-:Y:S02]  /*a1370*/  STL.64 [R1+0x3d68], R22 ;  /* 0x003d681601007387 */ /* 0x0001e40000100a00 */
[----:B------:R-:W2:Y:S01]  /*a1380*/  LDL.LU R20, [R1+0xb90] ;  /* 0x000b900001147983 */ /* 0x000ea20000300800 */
[----:B------:R-:W2:Y:S04]  /*a1390*/  LDL.LU R21, [R1+0xb94] ;  /* 0x000b940001157983 */ /* 0x000ea80000300800 */
[----:B0-----:R-:W3:Y:S01]  /*a13a0*/  LDL.LU R22, [R1+0xb98] ;  /* 0x000b980001167983 */ /* 0x001ee20000300800 */
[----:B------:R-:W3:Y:S02]  /*a13b0*/  LDL.LU R23, [R1+0xb9c] ;  /* 0x000b9c0001177983 */ /* 0x000ee40000300800 */
[----:B------:R-:W-:-:S02]  /*a13c0*/  IMAD.MOV.U32 R26, RZ, RZ, R6 ;  /* 0x000000ffff1a7224 */ /* 0x000fc400078e0006 */
[----:B------:R-:W-:Y:S02]  /*a13d0*/  IMAD.MOV.U32 R27, RZ, RZ, R5 ;  /* 0x000000ffff1b7224 */ /* 0x000fe400078e0005 */
[----:B------:R-:W-:Y:S01]  /*a13e0*/  IMAD.MOV.U32 R24, RZ, RZ, R4 ;  /* 0x000000ffff187224 */ /* 0x000fe200078e0004 */
[----:B---3--:R-:W-:Y:S01]  /*a13f0*/  STL.64 [R1+0x3d88], R22 ;  /* 0x003d881601007387 */ /* 0x008fe20000100a00 */
[----:B--2---:R0:W-:Y:S02]  /*a1400*/  STL.64 [R1+0x3d80], R20 ;  /* 0x003d801401007387 */ /* 0x0041e40000100a00 */
[----:B------:R-:W-:Y:S02]  /*a1410*/  STL.64 [R1+0x3d90], R26 ;  /* 0x003d901a01007387 */ /* 0x000fe40000100a00 */
[----:B------:R-:W2:Y:S01]  /*a1420*/  LDL.LU R4, [R1+0x1460] ;  /* 0x0014600001047983 */ /* 0x000ea20000300800 */
[----:B------:R-:W2:Y:S01]  /*a1430*/  LDL.LU R5, [R1+0x1464] ;  /* 0x0014640001057983 */ /* 0x000ea20000300800 */
[----:B------:R-:W2:Y:S02]  /*a1440*/  LDL.LU R6, [R1+0x1468] ;  /* 0x0014680001067983 */ /* 0x000ea40000300800 */
[----:B------:R-:W2:Y:S01]  /*a1450*/  LDL.LU R7, [R1+0x146c] ;  /* 0x00146c0001077983 */ /* 0x000ea20000300800 */
        /* <DEDUP_REMOVED lines=14> */
[----:B------:R-:W-:Y:S01]  /*a1540*/  STL.64 [R1+0x3c90], R14 ;  /* 0x003c900e01007387 */ /* 0x000fe20000100a00 */
[----:B------:R0:W-:Y:S02]  /*a1550*/  STL [R1+0x3d08], R13 ;  /* 0x003d080d01007387 */ /* 0x0001e40000100800 */
[----:B------:R-:W3:Y:S01]  /*a1560*/  LDL.LU R12, [R1+0xb40] ;  /* 0x000b4000010c7983 */ /* 0x000ee20000300800 */
[----:B0-----:R-:W3:Y:S01]  /*a1570*/  LDL.LU R13, [R1+0xb44] ;  /* 0x000b4400010d7983 */ /* 0x001ee20000300800 */
[----:B------:R-:W3:Y:S02]  /*a1580*/  LDL.LU R14, [R1+0xb48] ;  /* 0x000b4800010e7983 */ /* 0x000ee40000300800 */
[----:B------:R-:W3:Y:S02]  /*a1590*/  LDL.LU R15, [R1+0xb4c] ;  /* 0x000b4c00010f7983 */ /* 0x000ee40000300800 */
[----:B------:R-:W-:-:S02]  /*a15a0*/  IMAD.MOV.U32 R3, RZ, RZ, R9 ;  /* 0x000000ffff037224 */ /* 0x000fc400078e0009 */
[----:B------:R-:W-:Y:S02]  /*a15b0*/  IMAD.MOV.U32 R26, RZ, RZ, R2 ;  /* 0x000000ffff1a7224 */ /* 0x000fe400078e0002 */
[----:B------:R-:W-:Y:S02]  /*a15c0*/  IMAD.MOV.U32 R27, RZ, RZ, R0 ;  /* 0x000000ffff1b7224 */ /* 0x000fe400078e0000 */
[----:B------:R-:W-:-:S07]  /*a15d0*/  IMAD.MOV.U32 R25, RZ, RZ, R3 ;  /* 0x000000ffff197224 */ /* 0x000fce00078e0003 */
[C---:B--2---:R-:W-:Y:S01]  /*a15e0*/  HMMA.16816.F32 R4, R24.reuse, R10, R4 ;  /* 0x0000000a1804723c */ /* 0x044fe20000001804 */
        /* <DEDUP_REMOVED lines=15> */
[----:B------:R0:W-:Y:S02]  /*a16e0*/  STL.64 [R1+0x3c88], R10 ;  /* 0x003c880a01007387 */ /* 0x0001e40000100a00 */
[----:B------:R-:W2:Y:S01]  /*a16f0*/  LDL.LU.64 R8, [R1+0x70] ;  /* 0x0000700001087983 */ /* 0x000ea20000300a00 */
[----:B0-----:R-:W2:Y:S01]  /*a1700*/  LDL.LU.64 R10, [R1+0x78] ;  /* 0x00007800010a7983 */ /* 0x001ea20000300a00 */
[----:B---3--:R-:W-:Y:S03]  /*a1710*/  HMMA.16816.F32 R24, R24, R6, R20 ;  /* 0x000000061818723c */ /* 0x008fe60000001814 */
[----:B------:R-:W2:Y:S01]  /*a1720*/  LDL.LU.64 R22, [R1+0x3da0] ;  /* 0x003da00001167983 */ /* 0x000ea20000300a00 */
[----:B------:R-:W2:Y:S11]  /*a1730*/  LDL.LU.64 R20, [R1+0x3d98] ;  /* 0x003d980001147983 */ /* 0x000eb60000300a00 */
[----:B------:R-:W-:Y:S08]  /*a1740*/  @!UPT UIADD3 URZ, URZ, URZ, URZ ;  /* 0x0000003f3f3ff290 */ /* 0x000ff0000fffe03f */
        /* <DEDUP_REMOVED lines=22> */
[----:B------:R-:W-:Y:S01]  /*a18b0*/  STL.64 [R1+0x3c50], R26 ;  /* 0x003c501a01007387 */ /* 0x000fe20000100a00 */
[C---:B----4-:R-:W-:Y:S02]  /*a18c0*/  HMMA.16816.F32 R20, R8.reuse, R22, R16 ;  /* 0x000000160814723c */ /* 0x050fe40000001810 */
[----:B------:R-:W2:Y:S01]  /*a18d0*/  LDL.LU.64 R18, [R1+0x3d60] ;  /* 0x003d600001127983 */ /* 0x000ea20000300a00 */
[----:B------:R-:W2:Y:S11]  /*a18e0*/  LDL.LU.64 R16, [R1+0x3d58] ;  /* 0x003d580001107983 */ /* 0x000eb60000300a00 */
[----:B------:R-:W-:Y:S09]  /*a18f0*/  @!UPT UIADD3 URZ, URZ, URZ, URZ ;  /* 0x0000003f3f3ff290 */ /* 0x000ff2000fffe03f */
[----:B------:R-:W-:Y:S01]  /*a1900*/  STL.64 [R1+0x1710], R20 ;  /* 0x0017101401007387 */ /* 0x000fe20000100a00 */
[----:B------:R0:W-:Y:S03]  /*a1910*/  STL.64 [R1+0x1718], R22 ;  /* 0x0017181601007387 */ /* 0x0001e60000100a00 */
[----:B0-----:R-:W2:Y:S01]  /*a1920*/  LDL.LU.64 R22, [R1+0x3d50] ;  /* 0x003d500001167983 */ /* 0x001ea20000300a00 */
[----:B------:R-:W4:Y:S01]  /*a1930*/  LDL.LU.64 R20, [R1+0x3d48] ;  /* 0x003d480001147983 */ /* 0x000f220000300a00 */
[C---:B--2---:R-:W-:Y:S11]  /*a1940*/  HMMA.16816.F32 R16, R8.reuse, R22, R16 ;  /* 0x000000160810723c */ /* 0x044ff60000001810 */
[----:B------:R-:W-:Y:S11]  /*a1950*/  @!UPT UIADD3 URZ, URZ, URZ, URZ ;  /* 0x0000003f3f3ff290 */ /* 0x000ff6000fffe03f */
[----:B------:R-:W-:Y:S01]  /*a1960*/  @!UPT UIADD3 URZ, URZ, URZ, URZ ;  /* 0x0000003f3f3ff290 */ /* 0x000fe2000fffe03f */
[----:B------:R-:W-:Y:S01]  /*a1970*/  STL.64 [R1+0x1700], R16 ;  /* 0x0017001001007387 */ /* 0x000fe20000100a00 */
[----:B------:R0:W-:Y:S03]  /*a1980*/  STL.64 [R1+0x1708], R18 ;  /* 0x0017081201007387 */ /* 0x0001e60000100a00 */
[----:B0-----:R-:W2:Y:S01]  /*a1990*/  LDL.LU.64 R18, [R1+0x3d40] ;  /* 0x003d400001127983 */ /* 0x001ea20000300a00 */
[----:B------:R-:W-:Y:S01]  /*a19a0*/  STL.64 [R1+0x3c58], R22 ;  /* 0x003c581601007387 */ /* 0x000fe20000100a00 */
        /* <DEDUP_REMOVED lines=17> */
[----:B------:R-:W2:Y:S11]  /*a1ac0*/  LDL.LU R13, [R1+0x3d08] ;  /* 0x003d0800010d7983 */ /* 0x000eb60000300800 */
[----:B------:R-:W-:Y:S11]  /*a1ad0*/  @!UPT UIADD3 URZ, URZ, URZ, URZ ;  /* 0x0000003f3f3ff290 */ /* 0x000ff6000fffe03f */
[----:B------:R-:W-:Y:S01]  /*a1ae0*/  STL.64 [R1+0x16a0], R16 ;  /* 0x0016a01001007387 */ /* 0x000fe20000100a00 */
[----:B------:R0:W-:Y:S03]  /*a1af0*/  STL.64 [R1+0x16a8], R18 ;  /* 0x0016a81201007387 */ /* 0x0001e60000100a00 */
[----:B0-----:R-:W3:Y:S01]  /*a1b00*/  LDL.LU.64 R18, [R1+0x3d00] ;  /* 0x003d000001127983 */ /* 0x001ee20000300a00 */
[----:B------:R-:W2:Y:S02]  /*a1b10*/  LDL.LU.64 R16, [R1+0x3cf8] ;  /* 0x003cf80001107983 */ /* 0x000ea40000300a00 */
[----:B------:R-:W-:Y:S02]  /*a1b20*/  IMAD.MOV.U32 R12, RZ, RZ, R8 ;  /* 0x000000ffff0c7224 */ /* 0x000fe400078e0008 */
[----:B------:R-:W-:Y:S01]  /*a1b30*/  IMAD.MOV.U32 R3, RZ, RZ, R11 ;  /* 0x000000ffff037224 */ /* 0x000fe200078e000b */
[----:B---3--:R-:W-:Y:S11]  /*a1b40*/  HMMA.16816.F32 R4, R8, R18, R4 ;  /* 0x000000120804723c */ /* 0x008ff60000001804 */
[----:B------:R-:W-:Y:S11]  /*a1b50*/  @!UPT UIADD3 URZ, URZ, URZ, URZ ;  /* 0x0000003f3f3ff290 */ /* 0x000ff6000fffe03f */
[----:B------:R-:W-:Y:S01]  /*a1b60*/  @!UPT UIADD3 URZ, URZ, URZ, URZ ;  /* 0x0000003f3f3ff290 */ /* 0x000fe2000fffe03f */
[----:B------:R0:W-:Y:S01]  /*a1b70*/  STL.64 [R1+0x1690], R4 ;  /* 0x0016900401007387 */ /* 0x0001e20000100a00 */
[----:B------:R-:W-:Y:S02]  /*a1b80*/  STL.64 [R1+0x1698], R6 ;  /* 0x0016980601007387 */ /* 0x000fe40000100a00 */
[----:B------:R-:W3:Y:S02]  /*a1b90*/  LDL.LU R8, [R1+0xad0] ;  /* 0x000ad00001087983 */ /* 0x000ee40000300800 */
[----:B0-----:R-:W-:Y:S02]  /*a1ba0*/  IMAD.MOV.U32 R5, RZ, RZ, R9 ;  /* 0x000000ffff057224 */ /* 0x001fe400078e0009 */
[----:B------:R-:W-:Y:S01]  /*a1bb0*/  IMAD.MOV.U32 R4, RZ, RZ, R10 ;  /* 0x000000ffff047224 */ /* 0x000fe200078e000a */
[----:B------:R-:W3:Y:S01]  /*a1bc0*/  LDL.LU R9, [R1+0xad4] ;  /* 0x000ad40001097983 */ /* 0x000ee20000300800 */
[----:B------:R-:W2:Y:S02]  /*a1bd0*/  LDL.LU R10, [R1+0xad8] ;  /* 0x000ad800010a7983 */ /* 0x000ea40000300800 */
[----:B------:R-:W2:Y:S02]  /*a1be0*/  LDL.LU R11, [R1+0xadc] ;  /* 0x000adc00010b7983 */ /* 0x000ea40000300800 */
[----:B----4-:R-:W-:-:S02]  /*a1bf0*/  IMAD.MOV.U32 R14, RZ, RZ, R20 ;  /* 0x000000ffff0e7224 */ /* 0x010fc400078e0014 */
[----:B------:R-:W-:Y:S01]  /*a1c00*/  IMAD.MOV.U32 R15, RZ, RZ, R29 ;  /* 0x000000ffff0f7224 */ /* 0x000fe200078e001d */
[----:B--2---:R-:W-:Y:S01]  /*a1c10*/  STL.64 [R1+0x3ca0], R10 ;  /* 0x003ca00a01007387 */ /* 0x004fe20000100a00 */
[----:B---3--:R-:W-:Y:S02]  /*a1c20*/  STL.64 [R1+0x3c98], R8 ;  /* 0x003c980801007387 */ /* 0x008fe40000100a00 */
[----:B------:R-:W2:Y:S02]  /*a1c30*/  LDL.LU R20, [R1+0x3cf0] ;  /* 0x003cf00001147983 */ /* 0x000ea40000300800 */
[----:B------:R0:W-:Y:S02]  /*a1c40*/  STL.64 [R1+0x3ca8], R14 ;  /* 0x003ca80e01007387 */ /* 0x0001e40000100a00 */
[----:B0-----:R-:W-:Y:S02]  /*a1c50*/  IMAD.MOV.U32 R14, RZ, RZ, R28 ;  /* 0x000000ffff0e7224 */ /* 0x001fe400078e001c */
[----:B------:R-:W-:-:S05]  /*a1c60*/  IMAD.MOV.U32 R15, RZ, RZ, R25 ;  /* 0x000000ffff0f7224 */ /* 0x000fca00078e0019 */
[----:B------:R0:W-:Y:S01]  /*a1c70*/  STL.64 [R1+0x3cc0], R14 ;  /* 0x003cc00e01007387 */ /* 0x0001e20000100a00 */
[----:B------:R-:W3:Y:S02]  /*a1c80*/  LDL.LU R8, [R1+0xae0] ;  /* 0x000ae00001087983 */ /* 0x000ee40000300800 */
[----:B------:R-:W3:Y:S02]  /*a1c90*/  LDL.LU R9, [R1+0xae4] ;  /* 0x000ae40001097983 */ /* 0x000ee40000300800 */
[----:B------:R-:W4:Y:S01]  /*a1ca0*/  LDL.LU R10, [R1+0xae8] ;  /* 0x000ae800010a7983 */ /* 0x000f220000300800 */
[----:B------:R-:W4:Y:S01]  /*a1cb0*/  LDL.LU R11, [R1+0xaec] ;  /* 0x000aec00010b7983 */ /* 0x000f220000300800 */
[----:B0-----:R-:W-:Y:S02]  /*a1cc0*/  IMAD.MOV.U32 R14, RZ, RZ, R24 ;  /* 0x000000ffff0e7224 */ /* 0x001fe400078e0018 */
[----:B------:R-:W-:Y:S01]  /*a1cd0*/  IMAD.MOV.U32 R15, RZ, RZ, R21 ;  /* 0x000000ffff0f7224 */ /* 0x000fe200078e0015 */
[----:B------:R-:W2:Y:S01]  /*a1ce0*/  LDL.LU R24, [R1+0xb20] ;  /* 0x000b200001187983 */ /* 0x000ea20000300800 */
[----:B------:R-:W2:Y:S02]  /*a1cf0*/  LDL.LU R25, [R1+0xb24] ;  /* 0x000b240001197983 */ /* 0x000ea40000300800 */
[----:B------:R-:W2:Y:S02]  /*a1d00*/  LDL.LU R26, [R1+0xb28] ;  /* 0x000b2800011a7983 */ /* 0x000ea40000300800 */
[----:B------:R-:W2:Y:S01]  /*a1d10*/  LDL.LU R27, [R1+0xb2c] ;  /* 0x000b2c00011b7983 */ /* 0x000ea20000300800 */
[----:B------:R-:W-:Y:S04]  /*a1d20*/  STL.64 [R1+0x3cd8], R14 ;  /* 0x003cd80e01007387 */ /* 0x000fe80000100a00 */
        /* <DEDUP_REMOVED lines=21> */
[----:B------:R-:W4:Y:S02]  /*a1e80*/  LDL R16, [R1+0x100] ;  /* 0x0001000001107983 */ /* 0x000f240000100800 */
[----:B------:R-:W4:Y:S01]  /*a1e90*/  LDL R17, [R1+0x104] ;  /* 0x0001040001117983 */ /* 0x000f220000100800 */
[----:B0-----:R-:W3:Y:S04]  /*a1ea0*/  LDL R18, [R1+0x108] ;  /* 0x0001080001127983 */ /* 0x001ee80000100800 */
[----:B------:R-:W3:Y:S01]  /*a1eb0*/  LDL R19, [R1+0x10c] ;  /* 0x00010c0001137983 */ /* 0x000ee20000100800 */
[----:B--2---:R-:W-:-:S03]  /*a1ec0*/  IMAD.MOV.U32 R6, RZ, RZ, R20 ;  /* 0x000000ffff067224 */ /* 0x004fc600078e0014 */
[----:B---3--:R0:W-:Y:S01]  /*a1ed0*/  STL.64 [R1+0x3c68], R18 ;  /* 0x003c681201007387 */ /* 0x0081e20000100a00 */
[----:B----4-:R1:W-:Y:S02]  /*a1ee0*/  STL.64 [R1+0x3c60], R16 ;  /* 0x003c601001007387 */ /* 0x0103e40000100a00 */
[----:B0-----:R-:W-:Y:S02]  /*a1ef0*/  IMAD.MOV.U32 R18, RZ, RZ, R4 ;  /* 0x000000ffff127224 */ /* 0x001fe400078e0004 */
[----:B-1----:R-:W-:Y:S02]  /*a1f00*/  IMAD.MOV.U32 R16, RZ, RZ, R12 ;  /* 0x000000ffff107224 */ /* 0x002fe400078e000c */
[----:B------:R-:W-:Y:S02]  /*a1f10*/  IMAD.MOV.U32 R17, RZ, RZ, R5 ;  /* 0x000000ffff117224 */ /* 0x000fe400078e0005 */
[----:B------:R-:W-:Y:S01]  /*a1f20*/  IMAD.MOV.U32 R19, RZ, RZ, R3 ;  /* 0x000000ffff137224 */ /* 0x000fe200078e0003 */
[----:B------:R-:W2:Y:S06]  /*a1f30*/  LDL.LU R4, [R1+0xac0] ;  /* 0x000ac00001047983 */ /* 0x000eac0000300800 */
[----:B------:R-:W-:Y:S11]  /*a1f40*/  HMMA.16816.F32 R20, R16, R6, R24 ;  /* 0x000000061014723c */ /* 0x000ff60000001818 */
[----:B------:R-:W-:Y:S11]  /*a1f50*/  @!UPT UIADD3 URZ, URZ, URZ, URZ ;  /* 0x0000003f3f3ff290 */ /* 0x000ff6000fffe03f */
[----:B------:R-:W-:Y:S01]  /*a1f60*/  @!UPT UIADD3 URZ, URZ, URZ, URZ ;  /* 0x0000003f3f3ff290 */ /* 0x000fe2000fffe03f */
[----:B------:R0:W-:Y:S01]  /*a1f70*/  STL.64 [R1+0x1630], R20 ;  /* 0x0016301401007387 */ /* 0x0001e20000100a00 */
[----:B------:R1:W-:Y:S02]  /*a1f80*/  STL.64 [R1+0x1638], R22 ;  /* 0x0016381601007387 */ /* 0x0003e40000100a00 */
[----:B------:R-:W2:Y:S02]  /*a1f90*/  LDL.LU R5, [R1+0xac4] ;  /* 0x000ac40001057983 */ /* 0x000ea40000300800 */
[----:B------:R-:W2:Y:S01]  /*a1fa0*/  LDL.LU R6, [R1+0xac8] ;  /* 0x000ac80001067983 */ /* 0x000ea20000300800 */
[----:B------:R-:W2:Y:S04]  /*a1fb0*/  LDL.LU R7, [R1+0xacc] ;  /* 0x000acc0001077983 */ /* 0x000ea80000300800 */
[----:B0-----:R-:W3:Y:S01]  /*a1fc0*/  LDL.LU R20, [R1+0x1440] ;  /* 0x0014400001147983 */ /* 0x001ee20000300800 */
[----:B------:R-:W3:Y:S02]  /*a1fd0*/  LDL.LU R21, [R1+0x1444] ;  /* 0x0014440001157983 */ /* 0x000ee40000300800 */
[----:B-1----:R-:W4:Y:S02]  /*a1fe0*/  LDL.LU R22, [R1+0x1448] ;  /* 0x0014480001167983 */ /* 0x002f240000300800 */
[----:B------:R-:W4:Y:S02]  /*a1ff0*/  LDL.LU R23, [R1+0x144c] ;  /* 0x00144c0001177983 */ /* 0x000f240000300800 */
[----:B------:R-:W-:-:S07]  /*a2000*/  IMAD.MOV.U32 R15, RZ, RZ, R13 ;  /* 0x000000ffff0f7224 */ /* 0x000fce00078e000d */
[C---:B------:R-:W-:Y:S01]  /*a2010*/  HMMA.16816.F32 R12, R16.reuse, R14, R8 ;  /* 0x0000000e100c723c */ /* 0x040fe20000001808 */
[----:B----4-:R-:W-:Y:S01]  /*a2020*/  STL.64 [R1+0x3c78], R22 ;  /* 0x003c781601007387 */ /* 0x010fe20000100a00 */
[----:B---3--:R0:W-:Y:S03]  /*a2030*/  STL.64 [R1+0x3c70], R20 ;  /* 0x003c701401007387 */ /* 0x0081e60000100a00 */
[----:B0-----:R-:W3:Y:S01]  /*a2040*/  LDL.LU R20, [R1+0xaa0] ;  /* 0x000aa00001147983 */ /* 0x001ee20000300800 */
[----:B------:R-:W3:Y:S02]  /*a2050*/  LDL.LU R21, [R1+0xaa4] ;  /* 0x000aa40001157983 */ /* 0x000ee40000300800 */
[----:B------:R-:W3:Y:S02]  /*a2060*/  LDL.LU R22, [R1+0xaa8] ;  /* 0x000aa80001167983 */ /* 0x000ee40000300800 */
[----:B------:R-:W3:Y:S01]  /*a2070*/  LDL.LU R23, [R1+0xaac] ;  /* 0x000aac0001177983 */ /* 0x000ee20000300800 */
[----:B------:R-:W4:Y:S01]  /*a2080*/  LDL.64 R26, [R1+0x1e8] ;  /* 0x0001e800011a7983 */ /* 0x000f220000100a00 */
[----:B------:R-:W2:Y:S02]  /*a2090*/  LDL.LU.64 R10, [R1+0x3ce8] ;  /* 0x003ce800010a7983 */ /* 0x000ea40000300a00 */
[----:B------:R-:W2:Y:S09]  /*a20a0*/  LDL.LU.64 R8, [R1+0x3ce0] ;  /* 0x003ce00001087983 */ /* 0x000eb20000300a00 */
        /* <DEDUP_REMOVED lines=24> */
[----:B--2---:R-:W-:Y:S11]  /*a2230*/  HMMA.16816.F32 R8, R16, R14, R8 ;  /* 0x0000000e1008723c */ /* 0x004ff60000001808 */
[----:B------:R-:W-:Y:S11]  /*a2240*/  @!UPT UIADD3 URZ, URZ, URZ, URZ ;  /* 0x0000003f3f3ff290 */ /* 0x000ff6000fffe03f */
[----:B------:R-:W-:Y:S01]  /*a2250*/  @!UPT UIADD3 URZ, URZ, URZ, URZ ;  /* 0x0000003f3f3ff290 */ /* 0x000fe2000fffe03f */
[----:B------:R-:W-:Y:S01]  /*a2260*/  STL.64 [R1+0x15e0], R8 ;  /* 0x0015e00801007387 */ /* 0x000fe20000100a00 */
[----:B------:R0:W-:Y:S03]  /*a2270*/  STL.64 [R1+0x15e8], R10 ;  /* 0x0015e80a01007387 */ /* 0x0001e60000100a00 */
[----:B0-----:R-:W2:Y:S01]  /*a2280*/  LDL.LU.64 R10, [R1+0x3c88] ;  /* 0x003c8800010a7983 */ /* 0x001ea20000300a00 */
[----:B------:R0:W-:Y:S02]  /*a2290*/  STL.64 [R1+0x3b88], R14 ;  /* 0x003b880e01007387 */ /* 0x0001e40000100a00 */
[----:B0-----:R-:W-:Y:S02]  /*a22a0*/  IMAD.MOV.U32 R14, RZ, RZ, R2 ;  /* 0x000000ffff0e7224 */ /* 0x001fe400078e0002 */
[----:B------:R-:W-:-:S05]  /*a22b0*/  IMAD.MOV.U32 R15, RZ, RZ, R0 ;  /* 0x000000ffff0f7224 */ /* 0x000fca00078e0000 */
[----:B------:R0:W-:Y:S01]  /*a22c0*/  STL.64 [R1+0x3c30], R14 ;  /* 0x003c300e01007387 */ /* 0x0001e20000100a00 */
[----:B------:R-:W2:Y:S02]  /*a22d0*/  LDL.LU R12, [R1+0x1410] ;  /* 0x00141000010c7983 */ /* 0x000ea40000300800 */
[----:B------:R-:W2:Y:S01]  /*a22e0*/  LDL.LU R13, [R1+0x1414] ;  /* 0x00141400010d7983 */ /* 0x000ea20000300800 */
[----:B0-----:R-:W2:Y:S01]  /*a22f0*/  LDL.LU R14, [R1+0x1418] ;  /* 0x00141800010e7983 */ /* 0x001ea20000300800 */
[----:B------:R-:W2:Y:S03]  /*a2300*/  LDL.LU R15, [R1+0x141c] ;  /* 0x00141c00010f7983 */ /* 0x000ea60000300800 */
[----:B--2---:R0:W-:Y:S01]  /*a2310*/  STL.64 [R1+0x3c40], R14 ;  /* 0x003c400e01007387 */ /* 0x0041e20000100a00 */
[----:B------:R1:W-:Y:S03]  /*a2320*/  STL.64 [R1+0x3c38], R12 ;  /* 0x003c380c01007387 */ /* 0x0003e60000100a00 */
[----:B0-----:R-:W2:Y:S01]  /*a2330*/  LDL.64 R14, [R1+0x1c8] ;  /* 0x0001c800010e7983 */ /* 0x001ea20000100a00 */
[C---:B------:R-:W-:Y:S03]  /*a2340*/  HMMA.16816.F32 R4, R16.reuse, R10, R4 ;  /* 0x0000000a1004723c */ /* 0x040fe60000001804 */
[----:B--2---:R0:W-:Y:S01]  /*a2350*/  STL.64 [R1+0x3c48], R14 ;  /* 0x003c480e01007387 */ /* 0x0041e20000100a00 */
[----:B-1----:R-:W2:Y:S02]  /*a2360*/  LDL.LU R12, [R1+0x1430] ;  /* 0x00143000010c7983 */ /* 0x002ea40000300800 */
[----:B------:R-:W2:Y:S01]  /*a2370*/  LDL.LU R13, [R1+0x1434] ;  /* 0x00143400010d7983 */ /* 0x000ea20000300800 */
[----:B0-----:R-:W2:Y:S01]  /*a2380*/  LDL.LU R14, [R1+0x1438] ;  /* 0x00143800010e7983 */ /* 0x001ea20000300800 */
[----:B------:R-:W2:Y:S11]  /*a2390*/  LDL.LU R15, [R1+0x143c] ;  /* 0x00143c00010f7983 */ /* 0x000eb60000300800 */
[----:B------:R-:W-:Y:S04]  /*a23a0*/  @!UPT UIADD3 URZ, URZ, URZ, URZ ;  /* 0x0000003f3f3ff290 */ /* 0x000fe8000fffe03f */
[----:B------:R-:W-:Y:S02]  /*a23b0*/  STL.64 [R1+0x15d0], R4 ;  /* 0x0015d00401007387 */ /* 0x000fe40000100a00 */
[----:B------:R0:W-:Y:S02]  /*a23c0*/  STL.64 [R1+0x15d8], R6 ;  /* 0x0015d80601007387 */ /* 0x0001e40000100a00 */
[----:B0-----:R-:W3:Y:S01]  /*a23d0*/  LDL.LU.64 R6, [R1+0x3c80] ;  /* 0x003c800001067983 */ /* 0x001ee20000300a00 */
[----:B------:R0:W-:Y:S02]  /*a23e0*/  STL.64 [R1+0x3b80], R10 ;  /* 0x003b800a01007387 */ /* 0x0001e40000100a00 */
[----:B------:R-:W2:Y:S02]  /*a23f0*/  LDL.LU R8, [R1+0x13f0] ;  /* 0x0013f00001087983 */ /* 0x000ea40000300800 */
[----:B------:R-:W2:Y:S01]  /*a2400*/  LDL.LU R9, [R1+0x13f4] ;  /* 0x0013f40001097983 */ /* 0x000ea20000300800 */
[----:B0-----:R-:W2:Y:S01]  /*a2410*/  LDL.LU R10, [R1+0x13f8] ;  /* 0x0013f800010a7983 */ /* 0x001ea20000300800 */
[----:B------:R-:W2:Y:S01]  /*a2420*/  LDL.LU R11, [R1+0x13fc] ;  /* 0x0013fc00010b7983 */ /* 0x000ea20000300800 */
[----:B---3--:R-:W-:Y:S02]  /*a2430*/  HMMA.16816.F32 R16, R16, R6, R20 ;  /* 0x000000061010723c */ /* 0x008fe40000001814 */
[----:B------:R-:W3:Y:S01]  /*a2440*/  LDL.LU.64 R22, [R1+0x3c78] ;  /* 0x003c780001167983 */ /* 0x000ee20000300a00 */
[----:B------:R-:W3:Y:S11]  /*a2450*/  LDL.LU.64 R20, [R1+0x3c70] ;  /* 0x003c700001147983 */ /* 0x000ef60000300a00 */
[----:B------:R-:W-:Y:S09]  /*a2460*/  @!UPT UIADD3 URZ, URZ, URZ, URZ ;  /* 0x0000003f3f3ff290 */ /* 0x000ff2000fffe03f */
[----:B------:R-:W-:Y:S01]  /*a2470*/  STL.64 [R1+0x15c0], R16 ;  /* 0x0015c01001007387 */ /* 0x000fe20000100a00 */
[----:B------:R0:W-:Y:S03]  /*a2480*/  STL.64 [R1+0x15c8], R18 ;  /* 0x0015c81201007387 */ /* 0x0001e60000100a00 */
[----:B0-----:R-:W3:Y:S01]  /*a2490*/  LDL.LU.64 R18, [R1+0x3c68] ;  /* 0x003c680001127983 */ /* 0x001ee20000300a00 */
[----:B------:R-:W3:Y:S02]  /*a24a0*/  LDL.LU.64 R16, [R1+0x3c60] ;  /* 0x003c600001107983 */ /* 0x000ee40000300a00 */
[----:B------:R0:W-:Y:S02]  /*a24b0*/  STL.64 [R1+0x3bc0], R6 ;  /* 0x003bc00601007387 */ /* 0x0001e40000100a00 */
[----:B----4-:R-:W-:Y:S01]  /*a24c0*/  IMAD.MOV.U32 R3, RZ, RZ, R27 ;  /* 0x000000ffff037224 */ /* 0x010fe200078e001b */
[----:B0-----:R-:W4:Y:S01]  /*a24d0*/  LDL.64 R6, [R1+0x1a8] ;  /* 0x0001a80001067983 */ /* 0x001f220000100a00 */
[C---:B---3--:R-:W-:Y:S11]  /*a24e0*/  HMMA.16816.F32 R20, R16.reuse, R26, R20 ;  /* 0x0000001a1014723c */ /* 0x048ff60000001814 */
        /* <DEDUP_REMOVED lines=19> */
[C---:B--2---:R-:W-:Y:S01]  /*a2620*/  HMMA.16816.F32 R24, R16.reuse, R14, R24 ;  /* 0x0000000e1018723c */ /* 0x044fe20000001818 */
[----:B------:R-:W-:Y:S11]  /*a2630*/  IMAD.MOV.U32 R21, RZ, RZ, R15 ;  /* 0x000000ffff157224 */ /* 0x000ff600078e000f */
[----:B------:R-:W-:Y:S11]  /*a2640*/  @!UPT UIADD3 URZ, URZ, URZ, URZ ;  /* 0x0000003f3f3ff290 */ /* 0x000ff6000fffe03f */
[----:B------:R0:W-:Y:S01]  /*a2650*/  STL.64 [R1+0x1230], R24 ;  /* 0x0012301801007387 */ /* 0x0001e20000100a00 */
[----:B------:R-:W-:Y:S02]  /*a2660*/  STL.64 [R1+0x1238], R26 ;  /* 0x0012381a01007387 */ /* 0x000fe40000100a00 */
[----:B0-----:R-:W-:Y:S02]  /*a2670*/  IMAD.MOV.U32 R24, RZ, RZ, R14 ;  /* 0x000000ffff187224 */ /* 0x001fe400078e000e */
[----:B------:R-:W3:Y:S01]  /*a2680*/  LDL.LU.64 R14, [R1+0x3c40] ;  /* 0x003c4000010e7983 */ /* 0x000ee20000300a00 */
[----:B------:R-:W3:Y:S02]  /*a2690*/  LDL.LU.64 R12, [R1+0x3c38] ;  /* 0x003c3800010c7983 */ /* 0x000ee40000300a00 */
[----:B------:R0:W-:Y:S02]  /*a26a0*/  STL [R1+0x3bd8], R24 ;  /* 0x003bd81801007387 */ /* 0x0001e40000100800 */
[----:B0-----:R-:W2:Y:S01]  /*a26b0*/  LDL.LU R24, [R1+0x1400] ;  /* 0x0014000001187983 */ /* 0x001ea20000300800 */
[----:B------:R-:W2:Y:S02]  /*a26c0*/  LDL.LU R25, [R1+0x1404] ;  /* 0x0014040001197983 */ /* 0x000ea40000300800 */
[----:B------:R-:W2:Y:S02]  /*a26d0*/  LDL.LU R26, [R1+0x1408] ;  /* 0x00140800011a7983 */ /* 0x000ea40000300800 */
[----:B------:R-:W2:Y:S01]  /*a26e0*/  LDL.LU R27, [R1+0x140c] ;  /* 0x00140c00011b7983 */ /* 0x000ea20000300800 */
[----:B---3--:R-:W-:Y:S01]  /*a26f0*/  HMMA.16816.F32 R16, R16, R22, R12 ;  /* 0x000000161010723c */ /* 0x008fe2000000180c */
[----:B------:R-:W3:Y:S11]  /*a2700*/  LDL.LU.64 R14, [R1+0x3c30] ;  /* 0x003c3000010e7983 */ /* 0x000ef60000300a00 */
[----:B------:R-:W-:Y:S11]  /*a2710*/  @!UPT UIADD3 URZ, URZ, URZ, URZ ;  /* 0x0000003f3f3ff290 */ /* 0x000ff6000fffe03f */
[----:B------:R-:W-:Y:S01]  /*a2720*/  STL.64 [R1+0x1220], R16 ;  /* 0x0012201001007387 */ /* 0x000fe20000100a00 */
[----:B------:R0:W-:Y:S03]  /*a2730*/  STL.64 [R1+0x1228], R18 ;  /* 0x0012281201007387 */ /* 0x0001e60000100a00 */
[----:B0-----:R-:W2:Y:S01]  /*a2740*/  LDL.LU.64 R18, [R1+0x3c28] ;  /* 0x003c280001127983 */ /* 0x001ea20000300a00 */
[----:B------:R0:W-:Y:S02]  /*a2750*/  STL.64 [R1+0x3b20], R22 ;  /* 0x003b201601007387 */ /* 0x0001e40000100a00 */
[----:B------:R1:W-:Y:S01]  /*a2760*/  STL.64 [R1+0x3c10], R20 ;  /* 0x003c101401007387 */ /* 0x0003e20000100a00 */
[----:B0-----:R-:W2:Y:S04]  /*a2770*/  LDL.64 R22, [R1+0x108] ;  /* 0x0001080001167983 */ /* 0x001ea80000100a00 */
[----:B-1----:R-:W2:Y:S01]  /*a2780*/  LDL.64 R20, [R1+0x100] ;  /* 0x0001000001147983 */ /* 0x002ea20000100a00 */
[----:B----4-:R-:W-:-:S02]  /*a2790*/  IMAD.MOV.U32 R17, RZ, RZ, R6 ;  /* 0x000000ffff117224 */ /* 0x010fc400078e0006 */
[----:B------:R-:W-:Y:S01]  /*a27a0*/  IMAD.MOV.U32 R16, RZ, RZ, R7 ;  /* 0x000000ffff107224 */ /* 0x000fe200078e0007 */
[C---:B--2---:R-:W-:Y:S08]  /*a27b0*/  HMMA.16816.F32 R24, R20.reuse, R6, R24 ;  /* 0x000000061418723c */ /* 0x044ff00000001818 */
[C---:B---3--:R-:W-:Y:S11]  /*a27c0*/  HMMA.16816.F32 R4, R20.reuse, R14, R8 ;  /* 0x0000000e1404723c */ /* 0x048ff60000001808 */
[----:B------:R-:W-:Y:S04]  /*a27d0*/  @!UPT UIADD3 URZ, URZ, URZ, URZ ;  /* 0x0000003f3f3ff290 */ /* 0x000fe8000fffe03f */
[----:B------:R-:W-:Y:S01]  /*a27e0*/  STL.64 [R1+0xfc0], R24 ;  /* 0x000fc01801007387 */ /* 0x000fe20000100a00 */
[----:B------:R-:W-:Y:S02]  /*a27f0*/  STL.64 [R1+0xfc8], R26 ;  /* 0x000fc81a01007387 */ /* 0x000fe40000100a00 */
[----:B------:R-:W-:Y:S02]  /*a2800*/  STL.64 [R1+0x3c08], R18 ;  /* 0x003c081201007387 */ /* 0x000fe40000100a00 */
[----:B------:R-:W-:Y:S01]  /*a2810*/  STL.64 [R1+0x3c00], R16 ;  /* 0x003c001001007387 */ /* 0x000fe20000100a00 */
[----:B------:R-:W2:Y:S04]  /*a2820*/  LDL.64 R14, [R1+0x128] ;  /* 0x00012800010e7983 */ /* 0x000ea80000100a00 */
[----:B--2---:R-:W-:Y:S01]  /*a2830*/  STL.64 [R1+0x3ba0], R14 ;  /* 0x003ba00e01007387 */ /* 0x004fe20000100a00 */
[----:B------:R0:W-:Y:S02]  /*a2840*/  STL.64 [R1+0xb70], R4 ;  /* 0x000b700401007387 */ /* 0x0001e40000100a00 */
[----:B------:R1:W-:Y:S02]  /*a2850*/  STL.64 [R1+0xb78], R6 ;  /* 0x000b780601007387 */ /* 0x0003e40000100a00 */
[----:B------:R-:W2:Y:S01]  /*a2860*/  LDL.LU R8, [R1+0x1370] ;  /* 0x0013700001087983 */ /* 0x000ea20000300800 */
[----:B------:R-:W2:Y:S01]  /*a2870*/  LDL.LU R9, [R1+0x1374] ;  /* 0x0013740001097983 */ /* 0x000ea20000300800 */
[----:B------:R-:W3:Y:S02]  /*a2880*/  LDL.LU R10, [R1+0x1378] ;  /* 0x00137800010a7983 */ /* 0x000ee40000300800 */
[----:B------:R-:W3:Y:S01]  /*a2890*/  LDL.LU R11, [R1+0x137c] ;  /* 0x00137c00010b7983 */ /* 0x000ee20000300800 */
[----:B0-----:R-:W4:Y:S01]  /*a28a0*/  LDL.LU R4, [R1+0x13a0] ;  /* 0x0013a00001047983 */ /* 0x001f220000300800 */
[----:B------:R-:W4:Y:S02]  /*a28b0*/  LDL.LU R5, [R1+0x13a4] ;  /* 0x0013a40001057983 */ /* 0x000f240000300800 */
[----:B-1----:R-:W2:Y:S02]  /*a28c0*/  LDL.LU R6, [R1+0x13a8] ;  /* 0x0013a80001067983 */ /* 0x002ea40000300800 */
[----:B------:R-:W2:Y:S01]  /*a28d0*/  LDL.LU R7, [R1+0x13ac] ;  /* 0x0013ac0001077983 */ /* 0x000ea20000300800 */
[----:B------:R-:W2:Y:S01]  /*a28e0*/  LDL.LU R24, [R1+0x13b0] ;  /* 0x0013b00001187983 */ /* 0x000ea20000300800 */
[----:B------:R-:W2:Y:S02]  /*a28f0*/  LDL.LU R25, [R1+0x13b4] ;  /* 0x0013b40001197983 */ /* 0x000ea40000300800 */
[----:B------:R-:W2:Y:S02]  /*a2900*/  LDL.LU R26, [R1+0x13b8] ;  /* 0x0013b800011a7983 */ /* 0x000ea40000300800 */
[----:B------:R-:W2:Y:S01]  /*a2910*/  LDL.LU R27, [R1+0x13bc] ;  /* 0x0013bc00011b7983 */ /* 0x000ea20000300800 */
[----:B------:R-:W3:Y:S04]  /*a2920*/  LDL.64 R18, [R1+0x188] ;  /* 0x0001880001127983 */ /* 0x000ee80000100a00 */
        /* <DEDUP_REMOVED lines=10> */
[----:B0-----:R-:W3:Y:S01]  /*a29d0*/  LDL.LU R24, [R1+0x13e0] ;  /* 0x0013e00001187983 */ /* 0x001ee20000300800 */
[----:B------:R-:W3:Y:S02]  /*a29e0*/  LDL.LU R25, [R1+0x13e4] ;  /* 0x0013e40001197983 */ /* 0x000ee40000300800 */
[----:B------:R-:W3:Y:S02]  /*a29f0*/  LDL.LU R26, [R1+0x13e8] ;  /* 0x0013e800011a7983 */ /* 0x000ee40000300800 */
[----:B------:R-:W3:Y:S01]  /*a2a00*/  LDL.LU R27, [R1+0x13ec] ;  /* 0x0013ec00011b7983 */ /* 0x000ee20000300800 */
[----:B------:R0:W-:Y:S01]  /*a2a10*/  STL.64 [R1+0x3bd0], R6 ;  /* 0x003bd00601007387 */ /* 0x0001e20000100a00 */
[----:B----4-:R1:W-:Y:S03]  /*a2a20*/  STL.64 [R1+0x3bc8], R4 ;  /* 0x003bc80401007387 */ /* 0x0103e60000100a00 */
[----:B0-----:R-:W2:Y:S04]  /*a2a30*/  LDL.64 R6, [R1+0x158] ;  /* 0x0001580001067983 */ /* 0x001ea80000100a00 */
[----:B--2---:R0:W-:Y:S01]  /*a2a40*/  STL.64 [R1+0x3bf0], R6 ;  /* 0x003bf00601007387 */ /* 0x0041e20000100a00 */
[----:B-1----:R-:W2:Y:S02]  /*a2a50*/  LDL.LU R4, [R1+0x13c0] ;  /* 0x0013c00001047983 */ /* 0x002ea40000300800 */
[----:B------:R-:W2:Y:S01]  /*a2a60*/  LDL.LU R5, [R1+0x13c4] ;  /* 0x0013c40001057983 */ /* 0x000ea20000300800 */
[----:B0-----:R-:W2:Y:S01]  /*a2a70*/  LDL.LU R6, [R1+0x13c8] ;  /* 0x0013c80001067983 */ /* 0x001ea20000300800 */
[----:B------:R-:W2:Y:S02]  /*a2a80*/  LDL.LU R7, [R1+0x13cc] ;  /* 0x0013cc0001077983 */ /* 0x000ea40000300800 */
[----:B------:R-:W4:Y:S01]  /*a2a90*/  LDL.64 R14, [R1+0x138] ;  /* 0x00013800010e7983 */ /* 0x000f220000100a00 */
[----:B---3--:R-:W-:Y:S01]  /*a2aa0*/  HMMA.16816.F32 R24, R20, R18, R24 ;  /* 0x000000121418723c */ /* 0x008fe20000001818 */
        /* <DEDUP_REMOVED lines=8> */
[----:B------:R-:W-:-:S02]  /*a2b30*/  IMAD.MOV.U32 R12, RZ, RZ, R20 ;  /* 0x000000ffff0c7224 */ /* 0x000fc400078e0014 */
[----:B------:R-:W-:Y:S02]  /*a2b40*/  IMAD.MOV.U32 R3, RZ, RZ, R21 ;  /* 0x000000ffff037224 */ /* 0x000fe400078e0015 */
[----:B------:R-:W-:Y:S02]  /*a2b50*/  IMAD.MOV.U32 R2, RZ, RZ, R22 ;  /* 0x000000ffff027224 */ /* 0x000fe400078e0016 */
[----:B------:R-:W-:Y:S02]  /*a2b60*/  IMAD.MOV.U32 R0, RZ, RZ, R23 ;  /* 0x000000ffff007224 */ /* 0x000fe400078e0017 */
[----:B------:R-:W-:Y:S02]  /*a2b70*/  IMAD.MOV.U32 R23, RZ, RZ, R18 ;  /* 0x000000ffff177224 */ /* 0x000fe400078e0012 */
[----:B------:R-:W-:Y:S01]  /*a2b80*/  IMAD.MOV.U32 R22, RZ, RZ, R19 ;  /* 0x000000ffff167224 */ /* 0x000fe200078e0013 */
        /* <DEDUP_REMOVED lines=9> */
[----:B------:R-:W4:Y:S02]  /*a2c20*/  LDL.LU.64 R24, [R1+0x3c18] ;  /* 0x003c180001187983 */ /* 0x000f240000300a00 */
[----:B------:R-:W2:Y:S02]  /*a2c30*/  LDL.LU.64 R20, [R1+0x3c10] ;  /* 0x003c100001147983 */ /* 0x000ea40000300a00 */
[----:B------:R-:W4:Y:S01]  /*a2c40*/  LDL.LU.64 R18, [R1+0x3c08] ;  /* 0x003c080001127983 */ /* 0x000f220000300a00 */
[----:B------:R-:W3:Y:S01]  /*a2c50*/  LDL.LU.64 R16, [R1+0x3c00] ;  /* 0x003c000001107983 */ /* 0x000ee20000300a00 */
[----:B------:R0:W-:Y:S02]  /*a2c60*/  STL.64 [R1+0x3b60], R22 ;  /* 0x003b601601007387 */ /* 0x0001e40000100a00 */
[----:B0-----:R-:W-:-:S02]  /*a2c70*/  IMAD.MOV.U32 R22, RZ, RZ, R2 ;  /* 0x000000ffff167224 */ /* 0x001fc400078e0002 */
[----:B------:R-:W-:Y:S01]  /*a2c80*/  IMAD.MOV.U32 R23, RZ, RZ, R0 ;  /* 0x000000ffff177224 */ /* 0x000fe200078e0000 */
[----:B--2---:R0:W-:Y:S02]  /*a2c90*/  STL.64 [R1+0x3b58], R20 ;  /* 0x003b581401007387 */ /* 0x0041e40000100a00 */
[----:B0-----:R-:W-:Y:S02]  /*a2ca0*/  IMAD.MOV.U32 R20, RZ, RZ, R12 ;  /* 0x000000ffff147224 */ /* 0x001fe400078e000c */
[----:B------:R-:W-:-:S07]  /*a2cb0*/  IMAD.MOV.U32 R21, RZ, RZ, R3 ;  /* 0x000000ffff157224 */ /* 0x000fce00078e0003 */
[----:B----4-:R-:W-:Y:S01]  /*a2cc0*/  HMMA.16816.F32 R20, R20, R18, R24 ;  /* 0x000000121414723c */ /* 0x010fe20000001818 */
[----:B------:R-:W2:Y:S11]  /*a2cd0*/  LDL.LU.64 R26, [R1+0x3bf8] ;  /* 0x003bf800011a7983 */ /* 0x000eb60000300a00 */
[----:B------:R-:W-:Y:S11]  /*a2ce0*/  @!UPT UIADD3 URZ, URZ, URZ, URZ ;  /* 0x0000003f3f3ff290 */ /* 0x000ff6000fffe03f */
        /* <DEDUP_REMOVED lines=8> */
[----:B0-----:R-:W2:Y:S01]  /*a2d70*/  LDL.LU.64 R20, [R1+0x100] ;  /* 0x0001000001147983 */ /* 0x001ea20000300a00 */
[----:B------:R-:W2:Y:S02]  /*a2d80*/  LDL.LU.64 R22, [R1+0x108] ;  /* 0x0001080001167983 */ /* 0x000ea40000300a00 */
[----:B------:R0:W-:Y:S02]  /*a2d90*/  STL.64 [R1+0x3af0], R18 ;  /* 0x003af01201007387 */ /* 0x0001e40000100a00 */
[----:B0-----:R-:W-:-:S02]  /*a2da0*/  IMAD.MOV.U32 R19, RZ, RZ, R26 ;  /* 0x000000ffff137224 */ /* 0x001fc400078e001a */
        /* <DEDUP_REMOVED lines=14> */
[----:B0-----:R-:W2:Y:S01]  /*a2e90*/  LDL.LU R24, [R1+0x3bd8] ;  /* 0x003bd80001187983 */ /* 0x001ea20000300800 */
        /* <DEDUP_REMOVED lines=31> */
[----:B----4-:R-:W-:Y:S11]  /*a3090*/  HMMA.16816.F32 R8, R20, R14, R8 ;  /* 0x0000000e1408723c */ /* 0x010ff60000001808 */
[----:B------:R-:W-:Y:S11]  /*a30a0*/  @!UPT UIADD3 URZ, URZ, URZ, URZ ;  /* 0x0000003f3f3ff290 */ /* 0x000ff6000fffe03f */
[----:B------:R-:W-:Y:S01]  /*a30b0*/  @!UPT UIADD3 URZ, URZ, URZ, URZ ;  /* 0x0000003f3f3ff290 */ /* 0x000fe2000fffe03f */
[----:B------:R-:W-:Y:S01]  /*a30c0*/  STL.64 [R1+0xb10], R8 ;  /* 0x000b100801007387 */ /* 0x000fe20000100a00 */
[----:B------:R0:W-:Y:S03]  /*a30d0*/  STL.64 [R1+0xb18], R10 ;  /* 0x000b180a01007387 */ /* 0x0001e60000100a00 */
[----:B0-----:R-:W4:Y:S01]  /*a30e0*/  LDL.LU.64 R10, [R1+0x3b80] ;  /* 0x003b8000010a7983 */ /* 0x001f220000300a00 */
[----:B------:R0:W-:Y:S02]  /*a30f0*/  STL.64 [R1+0x3a60], R14 ;  /* 0x003a600e01007387 */ /* 0x0001e40000100a00 */
[----:B------:R-:W4:Y:S02]  /*a3100*/  LDL.LU R12, [R1+0x1150] ;  /* 0x00115000010c7983 */ /* 0x000f240000300800 */
[----:B------:R-:W4:Y:S01]  /*a3110*/  LDL.LU R13, [R1+0x1154] ;  /* 0x00115400010d7983 */ /* 0x000f220000300800 */
[----:B0-----:R-:W4:Y:S01]  /*a3120*/  LDL.LU R14, [R1+0x1158] ;  /* 0x00115800010e7983 */ /* 0x001f220000300800 */
[----:B------:R-:W4:Y:S02]  /*a3130*/  LDL.LU R15, [R1+0x115c] ;  /* 0x00115c00010f7983 */ /* 0x000f240000300800 */
[----:B------:R-:W-:-:S02]  /*a3140*/  IMAD.MOV.U32 R9, RZ, RZ, R22 ;  /* 0x000000ffff097224 */ /* 0x000fc400078e0016 */
[----:B------:R-:W-:Y:S02]  /*a3150*/  IMAD.MOV.U32 R8, RZ, RZ, R23 ;  /* 0x000000ffff087224 */ /* 0x000fe400078e0017 */
[----:B------:R-:W-:Y:S02]  /*a3160*/  IMAD.MOV.U32 R28, RZ, RZ, R20 ;  /* 0x000000ffff1c7224 */ /* 0x000fe400078e0014 */
[----:B------:R-:W-:Y:S01]  /*a3170*/  IMAD.MOV.U32 R27, RZ, RZ, R21 ;  /* 0x000000ffff1b7224 */ /* 0x000fe200078e0015 */
[----:B----4-:R-:W-:Y:S11]  /*a3180*/  HMMA.16816.F32 R12, R20, R10, R12 ;  /* 0x0000000a140c723c */ /* 0x010ff6000000180c */
[----:B------:R-:W-:Y:S11]  /*a3190*/  @!UPT UIADD3 URZ, URZ, URZ, URZ ;  /* 0x0000003f3f3ff290 */ /* 0x000ff6000fffe03f */
[----:B------:R-:W-:Y:S01]  /*a31a0*/  @!UPT UIADD3 URZ, URZ, URZ, URZ ;  /* 0x0000003f3f3ff290 */ /* 0x000fe2000fffe03f */
[----:B------:R0:W-:Y:S01]  /*a31b0*/  STL.64 [R1+0xb00], R12 ;  /* 0x000b000c01007387 */ /* 0x0001e20000100a00 */
[----:B------:R1:W-:Y:S02]  /*a31c0*/  STL.64 [R1+0xb08], R14 ;  /* 0x000b080e01007387 */ /* 0x0003e40000100a00 */
[----:B------:R-:W3:Y:S02]  /*a31d0*/  LDL.LU.64 R22, [R1+0x3b78] ;  /* 0x003b780001167983 */ /* 0x000ee40000300a00 */
[----:B------:R-:W3:Y:S01]  /*a31e0*/  LDL.LU.64 R20, [R1+0x3b70] ;  /* 0x003b700001147983 */ /* 0x000ee20000300a00 */
[----:B0-----:R-:W4:Y:S01]  /*a31f0*/  LDL.LU R12, [R1+0x9d0] ;  /* 0x0009d000010c7983 */ /* 0x001f220000300800 */
[----:B------:R-:W4:Y:S02]  /*a3200*/  LDL.LU R13, [R1+0x9d4] ;  /* 0x0009d400010d7983 */ /* 0x000f240000300800 */
[----:B-1----:R-:W2:Y:S02]  /*a3210*/  LDL.LU R14, [R1+0x9d8] ;  /* 0x0009d800010e7983 */ /* 0x002ea40000300800 */
[----:B------:R-:W2:Y:S02]  /*a3220*/  LDL.LU R15, [R1+0x9dc] ;  /* 0x0009dc00010f7983 */ /* 0x000ea40000300800 */
[----:B--2---:R0:W-:Y:S01]  /*a3230*/  STL.64 [R1+0x3a70], R14 ;  /* 0x003a700e01007387 */ /* 0x0041e20000100a00 */
[----:B----4-:R1:W-:Y:S02]  /*a3240*/  STL.64 [R1+0x3a68], R12 ;  /* 0x003a680c01007387 */ /* 0x0103e40000100a00 */
[----:B0-----:R-:W-:-:S02]  /*a3250*/  IMAD.MOV.U32 R14, RZ, RZ, R3 ;  /* 0x000000ffff0e7224 */ /* 0x001fc400078e0003 */
[----:B------:R-:W-:Y:S01]  /*a3260*/  IMAD.MOV.U32 R15, RZ, RZ, R29 ;  /* 0x000000ffff0f7224 */ /* 0x000fe200078e001d */
[----:B------:R-:W2:Y:S01]  /*a3270*/  LDL.LU R3, [R1+0x3b68] ;  /* 0x003b680001037983 */ /* 0x000ea20000300800 */
[----:B-1----:R-:W-:Y:S02]  /*a3280*/  IMAD.MOV.U32 R12, RZ, RZ, R28 ;  /* 0x000000ffff0c7224 */ /* 0x002fe400078e001c */
[----:B------:R-:W-:Y:S01]  /*a3290*/  IMAD.MOV.U32 R13, RZ, RZ, R27 ;  /* 0x000000ffff0d7224 */ /* 0x000fe200078e001b */
[----:B------:R0:W-:Y:S02]  /*a32a0*/  STL.64 [R1+0x3a80], R14 ;  /* 0x003a800e01007387 */ /* 0x0001e40000100a00 */
[----:B0-----:R-:W-:Y:S02]  /*a32b0*/  IMAD.MOV.U32 R14, RZ, RZ, R9 ;  /* 0x000000ffff0e7224 */ /* 0x001fe400078e0009 */
[----:B------:R-:W-:-:S07]  /*a32c0*/  IMAD.MOV.U32 R15, RZ, RZ, R8 ;  /* 0x000000ffff0f7224 */ /* 0x000fce00078e0008 */
[----:B---3--:R-:W-:Y:S01]  /*a32d0*/  HMMA.16816.F32 R12, R12, R6, R20 ;  /* 0x000000060c0c723c */ /* 0x008fe20000001814 */
[----:B------:R0:W-:Y:S01]  /*a32e0*/  STL.64 [R1+0x3a58], R10 ;  /* 0x003a580a01007387 */ /* 0x0001e20000100a00 */
[----:B------:R-:W3:Y:S03]  /*a32f0*/  LDL.LU.64 R8, [R1+0x60] ;  /* 0x0000600001087983 */ /* 0x000ee60000300a00 */
[----:B0-----:R-:W3:Y:S01]  /*a3300*/  LDL.LU.64 R10, [R1+0x68] ;  /* 0x00006800010a7983 */ /* 0x001ee20000300a00 */
[----:B------:R-:W4:Y:S02]  /*a3310*/  LDL.LU.64 R22, [R1+0x3b60] ;  /* 0x003b600001167983 */ /* 0x000f240000300a00 */
[----:B------:R-:W2:Y:S11]  /*a3320*/  LDL.LU.64 R20, [R1+0x3b58] ;  /* 0x003b580001147983 */ /* 0x000eb60000300a00 */
[----:B------:R-:W-:Y:S04]  /*a3330*/  @!UPT UIADD3 URZ, URZ, URZ, URZ ;  /* 0x0000003f3f3ff290 */ /* 0x000fe8000fffe03f */
[----:B------:R-:W-:Y:S01]  /*a3340*/  STL.64 [R1+0xfa0], R12 ;  /* 0x000fa00c01007387 */ /* 0x000fe20000100a00 */
[----:B------:R0:W-:Y:S02]  /*a3350*/  STL.64 [R1+0xfa8], R14 ;  /* 0x000fa80e01007387 */ /* 0x0001e40000100a00 */
[----:B0-----:R-:W-:Y:S02]  /*a3360*/  IMAD.MOV.U32 R14, RZ, RZ, R5 ;  /* 0x000000ffff0e7224 */ /* 0x001fe400078e0005 */
        /* <DEDUP_REMOVED lines=23> */
[----:B------:R-:W2:Y:S02]  /*a34e0*/  LDL.64 R18, [R1+0x198] ;  /* 0x0001980001127983 */ /* 0x000ea40000100a00 */
[----:B--2---:R0:W-:Y:S01]  /*a34f0*/  STL.64 [R1+0x3b00], R18 ;  /* 0x003b001201007387 */ /* 0x0041e20000100a00 */
[----:B------:R-:W-:Y:S02]  /*a3500*/  STL.64 [R1+0x3ad8], R14 ;  /* 0x003ad80e01007387 */ /* 0x000fe40000100a00 */
[----:B------:R-:W-:Y:S02]  /*a3510*/  STL.64 [R1+0x3ad0], R12 ;  /* 0x003ad00c01007387 */ /* 0x000fe40000100a00 */
[----:B0-----:R-:W-:-:S02]  /*a3520*/  IMAD.MOV.U32 R18, RZ, RZ, R17 ;  /* 0x000000ffff127224 */ /* 0x001fc400078e0011 */
[----:B------:R-:W-:-:S05]  /*a3530*/  IMAD.MOV.U32 R19, RZ, RZ, R16 ;  /* 0x000000ffff137224 */ /* 0x000fca00078e0010 */
[----:B------:R0:W-:Y:S01]  /*a3540*/  STL.64 [R1+0x3b18], R18 ;  /* 0x003b181201007387 */ /* 0x0001e20000100a00 */
[----:B------:R-:W2:Y:S02]  /*a3550*/  LDL.LU R16, [R1+0xa60] ;  /* 0x000a600001107983 */ /* 0x000ea40000300800 */
[----:B------:R-:W2:Y:S01]  /*a3560*/  LDL.LU R17, [R1+0xa64] ;  /* 0x000a640001117983 */ /* 0x000ea20000300800 */
[----:B0-----:R-:W2:Y:S01]  /*a3570*/  LDL.LU R18, [R1+0xa68] ;  /* 0x000a680001127983 */ /* 0x001ea20000300800 */
[----:B------:R-:W2:Y:S02]  /*a3580*/  LDL.LU R19, [R1+0xa6c] ;  /* 0x000a6c0001137983 */ /* 0x000ea40000300800 */
[----:B----4-:R-:W-:Y:S02]  /*a3590*/  IMAD.MOV.U32 R14, RZ, RZ, R23 ;  /* 0x000000ffff0e7224 */ /* 0x010fe400078e0017 */
[----:B------:R-:W-:Y:S02]  /*a35a0*/  IMAD.MOV.U32 R15, RZ, RZ, R22 ;  /* 0x000000ffff0f7224 */ /* 0x000fe400078e0016 */
[----:B------:R-:W-:-:S02]  /*a35b0*/  IMAD.MOV.U32 R22, RZ, RZ, R24 ;  /* 0x000000ffff167224 */ /* 0x000fc400078e0018 */
[----:B------:R-:W-:Y:S01]  /*a35c0*/  IMAD.MOV.U32 R23, RZ, RZ, R21 ;  /* 0x000000ffff177224 */ /* 0x000fe200078e0015 */
[----:B--2---:R-:W-:Y:S01]  /*a35d0*/  STL.64 [R1+0x3b30], R18 ;  /* 0x003b301201007387 */ /* 0x004fe20000100a00 */
[----:B------:R0:W-:Y:S03]  /*a35e0*/  STL.64 [R1+0x3b28], R16 ;  /* 0x003b281001007387 */ /* 0x0001e60000100a00 */
[----:B------:R-:W-:Y:S01]  /*a35f0*/  STL.64 [R1+0x3b38], R22 ;  /* 0x003b381601007387 */ /* 0x000fe20000100a00 */
[----:B0-----:R-:W2:Y:S01]  /*a3600*/  LDL.LU R16, [R1+0xa70] ;  /* 0x000a700001107983 */ /* 0x001ea20000300800 */
[----:B------:R-:W2:Y:S02]  /*a3610*/  LDL.LU R17, [R1+0xa74] ;  /* 0x000a740001117983 */ /* 0x000ea40000300800 */
[----:B------:R-:W4:Y:S02]  /*a3620*/  LDL.LU R18, [R1+0xa78] ;  /* 0x000a780001127983 */ /* 0x000f240000300800 */
[----:B------:R-:W4:Y:S02]  /*a3630*/  LDL.LU R19, [R1+0xa7c] ;  /* 0x000a7c0001137983 */ /* 0x000f240000300800 */
[----:B------:R-:W-:Y:S01]  /*a3640*/  IMAD.MOV.U32 R26, RZ, RZ, R20 ;  /* 0x000000ffff1a7224 */ /* 0x000fe200078e0014 */
[----:B----4-:R-:W-:Y:S01]  /*a3650*/  STL.64 [R1+0x3b50], R18 ;  /* 0x003b501201007387 */ /* 0x010fe20000100a00 */
[----:B--2---:R0:W-:Y:S03]  /*a3660*/  STL.64 [R1+0x3b48], R16 ;  /* 0x003b481001007387 */ /* 0x0041e60000100a00 */
[----:B0-----:R-:W3:Y:S01]  /*a3670*/  LDL.LU R16, [R1+0xa90] ;  /* 0x000a900001107983 */ /* 0x001ee20000300800 */
[----:B------:R-:W3:Y:S02]  /*a3680*/  LDL.LU R17, [R1+0xa94] ;  /* 0x000a940001117983 */ /* 0x000ee40000300800 */
[----:B------:R-:W3:Y:S02]  /*a3690*/  LDL.LU R18, [R1+0xa98] ;  /* 0x000a980001127983 */ /* 0x000ee40000300800 */
[----:B------:R-:W3:Y:S01]  /*a36a0*/  LDL.LU R19, [R1+0xa9c] ;  /* 0x000a9c0001137983 */ /* 0x000ee20000300800 */
[----:B------:R-:W2:Y:S01]  /*a36b0*/  LDL.LU R20, [R1+0xa80] ;  /* 0x000a800001147983 */ /* 0x000ea20000300800 */
[----:B------:R-:W2:Y:S02]  /*a36c0*/  LDL.LU R21, [R1+0xa84] ;  /* 0x000a840001157983 */ /* 0x000ea40000300800 */
[----:B------:R-:W2:Y:S02]  /*a36d0*/  LDL.LU R22, [R1+0xa88] ;  /* 0x000a880001167983 */ /* 0x000ea40000300800 */
[----:B------:R-:W2:Y:S01]  /*a36e0*/  LDL.LU R23, [R1+0xa8c] ;  /* 0x000a8c0001177983 */ /* 0x000ea20000300800 */
[----:B------:R0:W-:Y:S01]  /*a36f0*/  STL.64 [R1+0x3af8], R14 ;  /* 0x003af80e01007387 */ /* 0x0001e20000100a00 */
        /* <DEDUP_REMOVED lines=16> */
[----:B------:R-:W-:-:S07]  /*a3800*/  IMAD.MOV.U32 R27, RZ, RZ, R3 ;  /* 0x000000ffff1b7224 */ /* 0x000fce00078e0003 */
        /* <DEDUP_REMOVED lines=18> */
[C---:B----4-:R-:W-:Y:S11]  /*a3930*/  HMMA.16816.F32 R20, R8.reuse, R26, R20 ;  /* 0x0000001a0814723c */ /* 0x050ff60000001814 */
[----:B------:R-:W-:Y:S11]  /*a3940*/  @!UPT UIADD3 URZ, URZ, URZ, URZ ;  /* 0x0000003f3f3ff290 */ /* 0x000ff6000fffe03f */
[----:B------:R-:W-:Y:S01]  /*a3950*/  @!UPT UIADD3 URZ, URZ, URZ, URZ ;  /* 0x0000003f3f3ff290 */ /* 0x000fe2000fffe03f */
        /* <DEDUP_REMOVED lines=38> */
[----:B------:R0:W-:Y:S02]  /*a3bc0*/  STL [R1+0x3a20], R24 ;  /* 0x003a201801007387 */ /* 0x0001e40000100800 */
        /* <DEDUP_REMOVED lines=18> */
[----:B------:R-:W-:Y:S02]  /*a3cf0*/  STL.64 [R1+0x39e8], R18 ;  /* 0x0039e81201007387 */ /* 0x000fe40000100a00 */
[----:B------:R-:W-:Y:S01]  /*a3d00*/  STL [R1+0x39e0], R17 ;  /* 0x0039e01101007387 */ /* 0x000fe20000100800 */
        /* <DEDUP_REMOVED lines=26> */
[----:B0-----:R-:W3:Y:S01]  /*a3eb0*/  LDL.LU.64 R14, [R1+0x3a70] ;  /* 0x003a7000010e7983 */ /* 0x001ee20000300a00 */
[----:B------:R-:W3:Y:S02]  /*a3ec0*/  LDL.LU.64 R12, [R1+0x3a68] ;  /* 0x003a6800010c7983 */ /* 0x000ee40000300a00 */
[----:B------:R-:W-:Y:S02]  /*a3ed0*/  IMAD.MOV.U32 R18, RZ, RZ, R2 ;  /* 0x000000ffff127224 */ /* 0x000fe400078e0002 */
[----:B------:R-:W-:-:S07]  /*a3ee0*/  IMAD.MOV.U32 R19, RZ, RZ, R0 ;  /* 0x000000ffff137224 */ /* 0x000fce00078e0000 */
[C---:B---3--:R-:W-:Y:S01]  /*a3ef0*/  HMMA.16816.F32 R16, R8.reuse, R18, R12 ;  /* 0x000000120810723c */ /* 0x048fe2000000180c */
[----:B------:R-:W3:Y:S11]  /*a3f00*/  LDL.LU.64 R14, [R1+0x3a60] ;  /* 0x003a6000010e7983 */ /* 0x000ef60000300a00 */
[----:B------:R-:W-:Y:S11]  /*a3f10*/  @!UPT UIADD3 URZ, URZ, URZ, URZ ;  /* 0x0000003f3f3ff290 */ /* 0x000ff6000fffe03f */
[----:B------:R-:W-:Y:S01]  /*a3f20*/  STL.64 [R1+0x1530], R16 ;  /* 0x0015301001007387 */ /* 0x000fe20000100a00 */
[----:B------:R3:W-:Y:S02]  /*a3f30*/  STL.64 [R1+0x1538], R18 ;  /* 0x0015381201007387 */ /* 0x0007e40000100a00 */
[----:B------:R-:W-:Y:S02]  /*a3f40*/  IMAD.MOV.U32 R2, RZ, RZ, R10 ;  /* 0x000000ffff027224 */ /* 0x000fe400078e000a */
[----:B------:R-:W-:Y:S01]  /*a3f50*/  IMAD.MOV.U32 R0, RZ, RZ, R11 ;  /* 0x000000ffff007224 */ /* 0x000fe200078e000b */
[----:B---3--:R-:W-:Y:S11]  /*a3f60*/  HMMA.16816.F32 R16, R8, R14, R24 ;  /* 0x0000000e0810723c */ /* 0x008ff60000001818 */
[----:B------:R-:W-:Y:S11]  /*a3f70*/  @!UPT UIADD3 URZ, URZ, URZ, URZ ;  /* 0x0000003f3f3ff290 */ /* 0x000ff6000fffe03f */
[----:B------:R-:W-:Y:S01]  /*a3f80*/  @!UPT UIADD3 URZ, URZ, URZ, URZ ;  /* 0x0000003f3f3ff290 */ /* 0x000fe2000fffe03f */
[----:B------:R-:W-:Y:S01]  /*a3f90*/  STL.64 [R1+0x1520], R16 ;  /* 0x0015201001007387 */ /* 0x000fe20000100a00 */
[----:B------:R-:W-:Y:S02]  /*a3fa0*/  STL.64 [R1+0x1528], R18 ;  /* 0x0015281201007387 */ /* 0x000fe40000100a00 */
[----:B------:R-:W4:Y:S02]  /*a3fb0*/  LDL.LU.64 R10, [R1+0x3a58] ;  /* 0x003a5800010a7983 */ /* 0x000f240000300a00 */
[----:B------:R0:W-:Y:S01]  /*a3fc0*/  STL.64 [R1+0x39b8], R14 ;  /* 0x0039b80e01007387 */ /* 0x0001e20000100a00 */
[----:B------:R-:W3:Y:S04]  /*a3fd0*/  LDL R12, [R1+0xf0] ;  /* 0x0000f000010c7983 */ /* 0x000ee80000100800 */
[----:B------:R-:W3:Y:S04]  /*a3fe0*/  LDL R13, [R1+0xf4] ;  /* 0x0000f400010d7983 */ /* 0x000ee80000100800 */
[----:B0-----:R-:W2:Y:S04]  /*a3ff0*/  LDL R14, [R1+0xf8] ;  /* 0x0000f800010e7983 */ /* 0x001ea80000100800 */
[----:B------:R-:W2:Y:S01]  /*a4000*/  LDL R15, [R1+0xfc] ;  /* 0x0000fc00010f7983 */ /* 0x000ea20000100800 */
[----:B------:R-:W-:-:S02]  /*a4010*/  IMAD.MOV.U32 R4, RZ, RZ, R8 ;  /* 0x000000ffff047224 */ /* 0x000fc400078e0008 */
[----:B------:R-:W-:Y:S01]  /*a4020*/  IMAD.MOV.U32 R3, RZ, RZ, R9 ;  /* 0x000000ffff037224 */ /* 0x000fe200078e0009 */
[----:B--2---:R0:W-:Y:S01]  /*a4030*/  STL.64 [R1+0x3a48], R14 ;  /* 0x003a480e01007387 */ /* 0x0041e20000100a00 */
[----:B---3--:R1:W-:Y:S02]  /*a4040*/  STL.64 [R1+0x3a40], R12 ;  /* 0x003a400c01007387 */ /* 0x0083e40000100a00 */
[----:B0-----:R-:W-:Y:S02]  /*a4050*/  IMAD.MOV.U32 R14, RZ, RZ, R2 ;  /* 0x000000ffff0e7224 */ /* 0x001fe400078e0002 */
[----:B-1----:R-:W-:Y:S02]  /*a4060*/  IMAD.MOV.U32 R12, RZ, RZ, R4 ;  /* 0x000000ffff0c7224 */ /* 0x002fe400078e0004 */
[----:B------:R-:W-:Y:S02]  /*a4070*/  IMAD.MOV.U32 R13, RZ, RZ, R3 ;  /* 0x000000ffff0d7224 */ /* 0x000fe400078e0003 */
[----:B------:R-:W-:-:S07]  /*a4080*/  IMAD.MOV.U32 R15, RZ, RZ, R0 ;  /* 0x000000ffff0f7224 */ /* 0x000fce00078e0000 */
[C---:B----4-:R-:W-:Y:S01]  /*a4090*/  HMMA.16816.F32 R16, R12.reuse, R10, R20 ;  /* 0x0000000a0c10723c */ /* 0x050fe20000001814 */
[----:B------:R0:W-:Y:S01]  /*a40a0*/  STL.64 [R1+0x3a08], R10 ;  /* 0x003a080a01007387 */ /* 0x0001e20000100a00 */
[----:B------:R-:W2:Y:S11]  /*a40b0*/  LDL.LU R8, [R1+0xf70] ;  /* 0x000f700001087983 */ /* 0x000eb60000300800 */
[----:B------:R-:W-:Y:S10]  /*a40c0*/  @!UPT UIADD3 URZ, URZ, URZ, URZ ;  /* 0x0000003f3f3ff290 */ /* 0x000ff4000fffe03f */
[----:B------:R-:W-:Y:S01]  /*a40d0*/  STL.64 [R1+0x1510], R16 ;  /* 0x0015101001007387 */ /* 0x000fe20000100a00 */
[----:B------:R-:W-:Y:S02]  /*a40e0*/  STL.64 [R1+0x1518], R18 ;  /* 0x0015181201007387 */ /* 0x000fe40000100a00 */
[----:B------:R-:W2:Y:S02]  /*a40f0*/  LDL.LU R9, [R1+0xf74] ;  /* 0x000f740001097983 */ /* 0x000ea40000300800 */
[----:B0-----:R-:W3:Y:S01]  /*a4100*/  LDL.LU R10, [R1+0xf78] ;  /* 0x000f7800010a7983 */ /* 0x001ee20000300800 */
[----:B------:R-:W3:Y:S01]  /*a4110*/  LDL.LU R11, [R1+0xf7c] ;  /* 0x000f7c00010b7983 */ /* 0x000ee20000300800 */
[----:B------:R-:W4:Y:S03]  /*a4120*/  LDL.64 R26, [R1+0x1e8] ;  /* 0x0001e800011a7983 */ /* 0x000f260000100a00 */
[----:B----4-:R0:W-:Y:S01]  /*a4130*/  STL.64 [R1+0x3a50], R26 ;  /* 0x003a501a01007387 */ /* 0x0101e20000100a00 */
[----:B------:R-:W4:Y:S02]  /*a4140*/  LDL.LU R24, [R1+0x9a0] ;  /* 0x0009a00001187983 */ /* 0x000f240000300800 */
[----:B------:R-:W4:Y:S01]  /*a4150*/  LDL.LU R25, [R1+0x9a4] ;  /* 0x0009a40001197983 */ /* 0x000f220000300800 */
[----:B0-----:R-:W4:Y:S01]  /*a4160*/  LDL.LU R26, [R1+0x9a8] ;  /* 0x0009a800011a7983 */ /* 0x001f220000300800 */
[----:B------:R-:W4:Y:S02]  /*a4170*/  LDL.LU R27, [R1+0x9ac] ;  /* 0x0009ac00011b7983 */ /* 0x000f240000300800 */
[----:B---3--:R-:W-:Y:S02]  /*a4180*/  STL.64 [R1+0x3a18], R10 ;  /* 0x003a180a01007387 */ /* 0x008fe40000100a00 */
[----:B--2---:R0:W-:Y:S02]  /*a4190*/  STL.64 [R1+0x3a10], R8 ;  /* 0x003a100801007387 */ /* 0x0041e40000100a00 */
        /* <DEDUP_REMOVED lines=11> */
[----:B------:R-:W2:Y:S02]  /*a4250*/  LDL.LU R16, [R1+0xf50] ;  /* 0x000f500001107983 */ /* 0x000ea40000300800 */
[----:B------:R-:W2:Y:S02]  /*a4260*/  LDL.LU R17, [R1+0xf54] ;  /* 0x000f540001117983 */ /* 0x000ea40000300800 */
[----:B------:R-:W2:Y:S01]  /*a4270*/  LDL.LU R18, [R1+0xf58] ;  /* 0x000f580001127983 */ /* 0x000ea20000300800 */
[----:B------:R-:W2:Y:S01]  /*a4280*/  LDL.LU R19, [R1+0xf5c] ;  /* 0x000f5c0001137983 */ /* 0x000ea20000300800 */
[----:B----4-:R-:W-:Y:S03]  /*a4290*/  HMMA.16816.F32 R12, R12, R6, R24 ;  /* 0x000000060c0c723c */ /* 0x010fe60000001818 */
[----:B--2---:R-:W-:Y:S01]  /*a42a0*/  STL.64 [R1+0x39f8], R18 ;  /* 0x0039f81201007387 */ /* 0x004fe20000100a00 */
[----:B------:R0:W-:Y:S03]  /*a42b0*/  STL.64 [R1+0x39f0], R16 ;  /* 0x0039f01001007387 */ /* 0x0001e60000100a00 */
[----:B0-----:R-:W2:Y:S01]  /*a42c0*/  LDL.LU R16, [R1+0xf60] ;  /* 0x000f600001107983 */ /* 0x001ea20000300800 */
[----:B------:R-:W2:Y:S02]  /*a42d0*/  LDL.LU R17, [R1+0xf64] ;  /* 0x000f640001117983 */ /* 0x000ea40000300800 */
[----:B------:R-:W2:Y:S02]  /*a42e0*/  LDL.LU R18, [R1+0xf68] ;  /* 0x000f680001127983 */ /* 0x000ea40000300800 */
[----:B------:R-:W2:Y:S01]  /*a42f0*/  LDL.LU R19, [R1+0xf6c] ;  /* 0x000f6c0001137983 */ /* 0x000ea20000300800 */
[----:B------:R-:W4:Y:S10]  /*a4300*/  LDL.LU.64 R26, [R1+0x3a50] ;  /* 0x003a5000011a7983 */ /* 0x000f340000300a00 */
[----:B------:R-:W-:Y:S02]  /*a4310*/  STL.64 [R1+0x1500], R12 ;  /* 0x0015000c01007387 */ /* 0x000fe40000100a00 */
[----:B------:R0:W-:Y:S02]  /*a4320*/  STL.64 [R1+0x1508], R14 ;  /* 0x0015080e01007387 */ /* 0x0001e40000100a00 */
[----:B0-----:R-:W4:Y:S01]  /*a4330*/  LDL.LU.64 R14, [R1+0x3a48] ;  /* 0x003a4800010e7983 */ /* 0x001f220000300a00 */
[----:B------:R-:W4:Y:S02]  /*a4340*/  LDL.LU.64 R12, [R1+0x3a40] ;  /* 0x003a4000010c7983 */ /* 0x000f240000300a00 */
[----:B------:R0:W-:Y:S02]  /*a4350*/  STL.64 [R1+0x3960], R6 ;  /* 0x0039600601007387 */ /* 0x0001e40000100a00 */
[----:B------:R-:W2:Y:S01]  /*a4360*/  LDL.LU R4, [R1+0xf20] ;  /* 0x000f200001047983 */ /* 0x000ea20000300800 */
[----:B------:R-:W2:Y:S04]  /*a4370*/  LDL.LU R5, [R1+0xf24] ;  /* 0x000f240001057983 */ /* 0x000ea80000300800 */
        /* <DEDUP_REMOVED lines=8> */
[----:B----4-:R-:W-:Y:S01]  /*a4400*/  HMMA.16816.F32 R8, R12, R26, R8 ;  /* 0x0000001a0c08723c */ /* 0x010fe20000001808 */
        /* <DEDUP_REMOVED lines=9> */
[----:B------:R-:W4:Y:S02]  /*a44a0*/  LDL.LU.64 R8, [R1+0x3a30] ;  /* 0x003a300001087983 */ /* 0x000f240000300a00 */
[----:B------:R-:W4:Y:S02]  /*a44b0*/  LDL.LU.64 R26, [R1+0x3a28] ;  /* 0x003a2800011a7983 */ /* 0x000f240000300a00 */
[----:B------:R-:W2:Y:S01]  /*a44c0*/  LDL.LU R24, [R1+0x3a20] ;  /* 0x003a200001187983 */ /* 0x000ea20000300800 */
[C---:B----4-:R-:W-:Y:S11]  /*a44d0*/  HMMA.16816.F32 R8, R12.reuse, R26, R8 ;  /* 0x0000001a0c08723c */ /* 0x050ff60000001808 */
[----:B------:R-:W-:Y:S11]  /*a44e0*/  @!UPT UIADD3 URZ, URZ, URZ, URZ ;  /* 0x0000003f3f3ff290 */ /* 0x000ff6000fffe03f */
[----:B------:R-:W-:Y:S01]  /*a44f0*/  @!UPT UIADD3 URZ, URZ, URZ, URZ ;  /* 0x0000003f3f3ff290 */ /* 0x000fe2000fffe03f */
[----:B------:R-:W-:Y:S01]  /*a4500*/  STL.64 [R1+0xf80], R8 ;  /* 0x000f800801007387 */ /* 0x000fe20000100a00 */
[----:B------:R0:W-:Y:S03]  /*a4510*/  STL.64 [R1+0xf88], R10 ;  /* 0x000f880a01007387 */ /* 0x0001e60000100a00 */
[----:B0-----:R-:W4:Y:S01]  /*a4520*/  LDL.LU.64 R10, [R1+0x3a18] ;  /* 0x003a1800010a7983 */ /* 0x001f220000300a00 */
[----:B------:R-:W4:Y:S02]  /*a4530*/  LDL.LU.64 R8, [R1+0x3a10] ;  /* 0x003a100001087983 */ /* 0x000f240000300a00 */
[----:B------:R0:W-:Y:S02]  /*a4540*/  STL.64 [R1+0x3900], R26 ;  /* 0x0039001a01007387 */ /* 0x0001e40000100a00 */
[----:B---3--:R-:W-:Y:S01]  /*a4550*/  IMAD.MOV.U32 R3, RZ, RZ, R23 ;  /* 0x000000ffff037224 */ /* 0x008fe200078e0017 */
[----:B0-----:R-:W3:Y:S01]  /*a4560*/  LDL.64 R26, [R1+0x188] ;  /* 0x00018800011a7983 */ /* 0x001ee20000100a00 */
[C---:B----4-:R-:W-:Y:S11]  /*a4570*/  HMMA.16816.F32 R8, R12.reuse, R22, R8 ;  /* 0x000000160c08723c */ /* 0x050ff60000001808 */
[----:B------:R-:W-:Y:S11]  /*a4580*/  @!UPT UIADD3 URZ, URZ, URZ, URZ ;  /* 0x0000003f3f3ff290 */ /* 0x000ff6000fffe03f */
[----:B------:R-:W-:Y:S01]  /*a4590*/  @!UPT UIADD3 URZ, URZ, URZ, URZ ;  /* 0x0000003f3f3ff290 */ /* 0x000fe2000fffe03f */
        /* <DEDUP_REMOVED lines=13> */
[----:B------:R-:W3:Y:S01]  /*a4670*/  LDL.LU R20, [R1+0xf30] ;  /* 0x000f300001147983 */ /* 0x000ee20000300800 */
[----:B------:R-:W3:Y:S04]  /*a4680*/  LDL.LU R21, [R1+0xf34] ;  /* 0x000f340001157983 */ /* 0x000ee80000300800 */
[----:B0-----:R-:W3:Y:S01]  /*a4690*/  LDL.LU R22, [R1+0xf38] ;  /* 0x000f380001167983 */ /* 0x001ee20000300800 */
[----:B------:R-:W3:Y:S02]  /*a46a0*/  LDL.LU R23, [R1+0xf3c] ;  /* 0x000f3c0001177983 */ /* 0x000ee40000300800 */
[----:B------:R-:W-:Y:S01]  /*a46b0*/  IMAD.MOV.U32 R9, RZ, RZ, R7 ;  /* 0x000000ffff097224 */ /* 0x000fe200078e0007 */
[----:B--2---:R-:W-:Y:S11]  /*a46c0*/  HMMA.16816.F32 R16, R12, R6, R16 ;  /* 0x000000060c10723c */ /* 0x004ff60000001810 */
[----:B------:R-:W-:Y:S11]  /*a46d0*/  @!UPT UIADD3 URZ, URZ, URZ, URZ ;  /* 0x0000003f3f3ff290 */ /* 0x000ff6000fffe03f */
[----:B------:R-:W-:Y:S01]  /*a46e0*/  @!UPT UIADD3 URZ, URZ, URZ, URZ ;  /* 0x0000003f3f3ff290 */ /* 0x000fe2000fffe03f */
[----:B------:R-:W-:Y:S01]  /*a46f0*/  STL.64 [R1+0xf50], R16 ;  /* 0x000f501001007387 */ /* 0x000fe20000100a00 */
[----:B------:R0:W-:Y:S03]  /*a4700*/  STL.64 [R1+0xf58], R18 ;  /* 0x000f581201007387 */ /* 0x0001e60000100a00 */
[----:B0-----:R-:W2:Y:S01]  /*a4710*/  LDL.LU.64 R18, [R1+0x39e8] ;  /* 0x0039e80001127983 */ /* 0x001ea20000300a00 */
[----:B------:R-:W2:Y:S02]  /*a4720*/  LDL.LU R17, [R1+0x39e0] ;  /* 0x0039e00001117983 */ /* 0x000ea40000300800 */
[----:B------:R-:W-:Y:S02]  /*a4730*/  IMAD.MOV.U32 R16, RZ, RZ, R6 ;  /* 0x000000ffff107224 */ /* 0x000fe400078e0006 */
[----:B------:R-:W3:Y:S01]  /*a4740*/  LDL.LU.64 R6, [R1+0x39d8] ;  /* 0x0039d80001067983 */ /* 0x000ee20000300a00 */
[----:B------:R-:W3:Y:S02]  /*a4750*/  LDL.LU.64 R4, [R1+0x39d0] ;  /* 0x0039d00001047983 */ /* 0x000ee40000300a00 */
[----:B----4-:R0:W-:Y:S02]  /*a4760*/  STL.64 [R1+0x3948], R10 ;  /* 0x0039480a01007387 */ /* 0x0101e40000100a00 */
[----:B------:R3:W-:Y:S02]  /*a4770*/  STL.64 [R1+0x3940], R8 ;  /* 0x0039400801007387 */ /* 0x0007e40000100a00 */
[----:B0-----:R-:W-:-:S02]  /*a4780*/  IMAD.MOV.U32 R10, RZ, RZ, R24 ;  /* 0x000000ffff0a7224 */ /* 0x001fc400078e0018 */
[----:B--2---:R-:W-:-:S07]  /*a4790*/  IMAD.MOV.U32 R11, RZ, RZ, R17 ;  /* 0x000000ffff0b7224 */ /* 0x004fce00078e0011 */
[C---:B---3--:R-:W-:Y:S01]  /*a47a0*/  HMMA.16816.F32 R8, R12.reuse, R10, R4 ;  /* 0x0000000a0c08723c */ /* 0x048fe20000001804 */
[----:B------:R-:W2:Y:S01]  /*a47b0*/  LDL.LU.64 R6, [R1+0x39c8] ;  /* 0x0039c80001067983 */ /* 0x000ea20000300a00 */
[----:B------:R-:W2:Y:S11]  /*a47c0*/  LDL.LU.64 R4, [R1+0x39c0] ;  /* 0x0039c00001047983 */ /* 0x000eb60000300a00 */
[----:B------:R-:W-:Y:S10]  /*a47d0*/  @!UPT UIADD3 URZ, URZ, URZ, URZ ;  /* 0x0000003f3f3ff290 */ /* 0x000ff4000fffe03f */
[----:B------:R-:W-:Y:S01]  /*a47e0*/  STL.64 [R1+0xae0], R8 ;  /* 0x000ae00801007387 */ /* 0x000fe20000100a00 */
[----:B------:R0:W-:Y:S02]  /*a47f0*/  STL.64 [R1+0xae8], R10 ;  /* 0x000ae80a01007387 */ /* 0x0001e40000100a00 */
[----:B0-----:R-:W-:Y:S07]  /*a4800*/  HMMA.16816.F32 R8, R12, R26, R20 ;  /* 0x0000001a0c08723c */ /* 0x001fee0000001814 */
[----:B------:R-:W-:-:S02]  /*a4810*/  IMAD.MOV.U32 R20, RZ, RZ, R26 ;  /* 0x000000ffff147224 */ /* 0x000fc400078e001a */
[----:B------:R-:W-:Y:S11]  /*a4820*/  IMAD.MOV.U32 R17, RZ, RZ, R27 ;  /* 0x000000ffff117224 */ /* 0x000ff600078e001b */
[----:B------:R-:W-:Y:S03]  /*a4830*/  @!UPT UIADD3 URZ, URZ, URZ, URZ ;  /* 0x0000003f3f3ff290 */ /* 0x000fe6000fffe03f */
[----:B------:R-:W-:Y:S01]  /*a4840*/  STL.64 [R1+0xaf0], R8 ;  /* 0x000af00801007387 */ /* 0x000fe20000100a00 */
[----:B------:R-:W-:Y:S02]  /*a4850*/  STL.64 [R1+0xaf8], R10 ;  /* 0x000af80a01007387 */ /* 0x000fe40000100a00 */
[----:B------:R0:W-:Y:S02]  /*a4860*/  STL [R1+0x3988], R20 ;  /* 0x0039881401007387 */ /* 0x0001e40000100800 */
        /* <DEDUP_REMOVED lines=9> */
[----:B0-----:R-:W4:Y:S02]  /*a4900*/  LDL.LU R20, [R1+0xef0] ;  /* 0x000ef00001147983 */ /* 0x001f240000300800 */
[----:B------:R-:W4:Y:S02]  /*a4910*/  LDL.LU R21, [R1+0xef4] ;  /* 0x000ef40001157983 */ /* 0x000f240000300800 */
[----:B------:R-:W2:Y:S01]  /*a4920*/  LDL.LU R22, [R1+0xef8] ;  /* 0x000ef80001167983 */ /* 0x000ea20000300800 */
[----:B------:R-:W2:Y:S01]  /*a4930*/  LDL.LU R23, [R1+0xefc] ;  /* 0x000efc0001177983 */ /* 0x000ea20000300800 */
[----:B------:R-:W3:Y:S02]  /*a4940*/  LDL.LU R12, [R1+0xf10] ;  /* 0x000f1000010c7983 */ /* 0x000ee40000300800 */
[----:B------:R-:W3:Y:S02]  /*a4950*/  LDL.LU R13, [R1+0xf14] ;  /* 0x000f1400010d7983 */ /* 0x000ee40000300800 */
[----:B------:R-:W3:Y:S01]  /*a4960*/  LDL.LU R14, [R1+0xf18] ;  /* 0x000f1800010e7983 */ /* 0x000ee20000300800 */
[----:B------:R-:W3:Y:S04]  /*a4970*/  LDL.LU R15, [R1+0xf1c] ;  /* 0x000f1c00010f7983 */ /* 0x000ee80000300800 */
[----:B--2---:R0:W-:Y:S01]  /*a4980*/  STL.64 [R1+0x3998], R22 ;  /* 0x0039981601007387 */ /* 0x0041e20000100a00 */
[----:B----4-:R-:W-:Y:S03]  /*a4990*/  STL.64 [R1+0x3990], R20 ;  /* 0x0039901401007387 */ /* 0x010fe60000100a00 */
[----:B0-----:R-:W2:Y:S04]  /*a49a0*/  LDL.64 R22, [R1+0x158] ;  /* 0x0001580001167983 */ /* 0x001ea80000100a00 */
[----:B--2---:R0:W-:Y:S04]  /*a49b0*/  STL.64 [R1+0x39b0], R22 ;  /* 0x0039b01601007387 */ /* 0x0041e80000100a00 */
[----:B0-----:R-:W2:Y:S01]  /*a49c0*/  LDL.64 R22, [R1+0x168] ;  /* 0x0001680001167983 */ /* 0x001ea20000100a00 */
[----:B------:R0:W-:Y:S02]  /*a49d0*/  STL.64 [R1+0x3980], R26 ;  /* 0x0039801a01007387 */ /* 0x0001e40000100a00 */
[----:B---3--:R1:W-:Y:S01]  /*a49e0*/  STL.64 [R1+0x3978], R24 ;  /* 0x0039781801007387 */ /* 0x0083e20000100a00 */
[----:B0-----:R-:W3:Y:S04]  /*a49f0*/  LDL.64 R26, [R1+0x148] ;  /* 0x00014800011a7983 */ /* 0x001ee80000100a00 */
[----:B---3--:R0:W-:Y:S01]  /*a4a00*/  STL.64 [R1+0x39a0], R26 ;  /* 0x0039a01a01007387 */ /* 0x0081e20000100a00 */
[----:B-1----:R-:W2:Y:S03]  /*a4a10*/  LDL.LU.64 R24, [R1+0xf0] ;  /* 0x0000f00001187983 */ /* 0x002ea60000300a00 */
[----:B0-----:R-:W2:Y:S01]  /*a4a20*/  LDL.LU.64 R26, [R1+0xf8] ;  /* 0x0000f800011a7983 */ /* 0x001ea20000300a00 */
[----:B------:R-:W3:Y:S02]  /*a4a30*/  LDL.LU R8, [R1+0xec0] ;  /* 0x000ec00001087983 */ /* 0x000ee40000300800 */
[----:B------:R-:W3:Y:S02]  /*a4a40*/  LDL.LU R9, [R1+0xec4] ;  /* 0x000ec40001097983 */ /* 0x000ee40000300800 */
[----:B------:R-:W4:Y:S01]  /*a4a50*/  LDL.LU R10, [R1+0xec8] ;  /* 0x000ec800010a7983 */ /* 0x000f220000300800 */
[----:B------:R-:W4:Y:S01]  /*a4a60*/  LDL.LU R11, [R1+0xecc] ;  /* 0x000ecc00010b7983 */ /* 0x000f220000300800 */
[----:B------:R-:W2:Y:S02]  /*a4a70*/  LDL.LU R4, [R1+0xed0] ;  /* 0x000ed00001047983 */ /* 0x000ea40000300800 */
[----:B------:R-:W2:Y:S02]  /*a4a80*/  LDL.LU R5, [R1+0xed4] ;  /* 0x000ed40001057983 */ /* 0x000ea40000300800 */
[----:B------:R-:W2:Y:S01]  /*a4a90*/  LDL.LU R6, [R1+0xed8] ;  /* 0x000ed80001067983 */ /* 0x000ea20000300800 */
[----:B------:R-:W2:Y:S04]  /*a4aa0*/  LDL.LU R7, [R1+0xedc] ;  /* 0x000edc0001077983 */ /* 0x000ea80000300800 */
[----:B--2---:R0:W-:Y:S01]  /*a4ab0*/  STL.64 [R1+0x3970], R6 ;  /* 0x0039700601007387 */ /* 0x0041e20000100a00 */
[----:B------:R1:W-:Y:S03]  /*a4ac0*/  STL.64 [R1+0x3968], R4 ;  /* 0x0039680401007387 */ /* 0x0003e60000100a00 */
[----:B0-----:R-:W2:Y:S01]  /*a4ad0*/  LDL.64 R6, [R1+0x138] ;  /* 0x0001380001067983 */ /* 0x001ea20000100a00 */
[----:B------:R-:W-:Y:S03]  /*a4ae0*/  HMMA.16816.F32 R12, R24, R22, R12 ;  /* 0x00000016180c723c */ /* 0x000fe6000000180c */
[----:B--2---:R0:W-:Y:S01]  /*a4af0*/  STL.64 [R1+0x39a8], R6 ;  /* 0x0039a80601007387 */ /* 0x0041e20000100a00 */
[----:B-1----:R-:W2:Y:S02]  /*a4b00*/  LDL.LU R4, [R1+0xf00] ;  /* 0x000f000001047983 */ /* 0x002ea40000300800 */
[----:B------:R-:W2:Y:S01]  /*a4b10*/  LDL.LU R5, [R1+0xf04] ;  /* 0x000f040001057983 */ /* 0x000ea20000300800 */
[----:B0-----:R-:W2:Y:S01]  /*a4b20*/  LDL.LU R6, [R1+0xf08] ;  /* 0x000f080001067983 */ /* 0x001ea20000300800 */
[----:B------:R-:W2:Y:S02]  /*a4b30*/  LDL.LU R7, [R1+0xf0c] ;  /* 0x000f0c0001077983 */ /* 0x000ea40000300800 */
[----:B----4-:R0:W-:Y:S02]  /*a4b40*/  STL.64 [R1+0x3958], R10 ;  /* 0x0039580a01007387 */ /* 0x0101e40000100a00 */
[----:B---3--:R-:W-:Y:S01]  /*a4b50*/  STL.64 [R1+0x3950], R8 ;  /* 0x0039500801007387 */ /* 0x008fe20000100a00 */
[----:B0-----:R-:W3:Y:S01]  /*a4b60*/  LDL.64 R10, [R1+0x128] ;  /* 0x00012800010a7983 */ /* 0x001ee20000100a00 */
[----:B------:R-:W-:Y:S09]  /*a4b70*/  STL.64 [R1+0x3880], R18 ;  /* 0x0038801201007387 */ /* 0x000ff20000100a00 */
[----:B------:R0:W-:Y:S02]  /*a4b80*/  STL.64 [R1+0xad0], R12 ;  /* 0x000ad00c01007387 */ /* 0x0001e40000100a00 */
[----:B------:R1:W-:Y:S02]  /*a4b90*/  STL.64 [R1+0xad8], R14 ;  /* 0x000ad80e01007387 */ /* 0x0003e40000100a00 */
[----:B0-----:R-:W-:Y:S01]  /*a4ba0*/  IMAD.MOV.U32 R13, RZ, RZ, R22 ;  /* 0x000000ffff0d7224 */ /* 0x001fe200078e0016 */
[----:B-1----:R-:W4:Y:S01]  /*a4bb0*/  LDL.LU.64 R14, [R1+0x39b8] ;  /* 0x0039b800010e7983 */ /* 0x002f220000300a00 */
[----:B------:R-:W-:-:S02]  /*a4bc0*/  IMAD.MOV.U32 R12, RZ, RZ, R23 ;  /* 0x000000ffff0c7224 */ /* 0x000fc400078e0017 */
[----:B------:R-:W2:Y:S02]  /*a4bd0*/  LDL.LU.64 R22, [R1+0x39b0] ;  /* 0x0039b00001167983 */ /* 0x000ea40000300a00 */
[----:B--2---:R-:W-:Y:S01]  /*a4be0*/  HMMA.16816.F32 R4, R24, R22, R4 ;  /* 0x000000161804723c */ /* 0x004fe20000001804 */
[----:B------:R-:W-:Y:S02]  /*a4bf0*/  IMAD.MOV.U32 R19, RZ, RZ, R22 ;  /* 0x000000ffff137224 */ /* 0x000fe400078e0016 */
[----:B------:R-:W-:Y:S11]  /*a4c00*/  IMAD.MOV.U32 R18, RZ, RZ, R23 ;  /* 0x000000ffff127224 */ /* 0x000ff600078e0017 */
[----:B------:R-:W-:Y:S09]  /*a4c10*/  @!UPT UIADD3 URZ, URZ, URZ, URZ ;  /* 0x0000003f3f3ff290 */ /* 0x000ff2000fffe03f */
[----:B------:R0:W-:Y:S01]  /*a4c20*/  STL.64 [R1+0xac0], R4 ;  /* 0x000ac00401007387 */ /* 0x0001e20000100a00 */
[----:B------:R1:W-:Y:S02]  /*a4c30*/  STL.64 [R1+0xac8], R6 ;  /* 0x000ac80601007387 */ /* 0x0003e40000100a00 */
[----:B0-----:R-:W-:Y:S01]  /*a4c40*/  IMAD.MOV.U32 R5, RZ, RZ, R26 ;  /* 0x000000ffff057224 */ /* 0x001fe200078e001a */
[----:B-1----:R-:W2:Y:S01]  /*a4c50*/  LDL.LU.64 R6, [R1+0x39a8] ;  /* 0x0039a80001067983 */ /* 0x002ea20000300a00 */
[----:B------:R-:W-:Y:S02]  /*a4c60*/  IMAD.MOV.U32 R4, RZ, RZ, R27 ;  /* 0x000000ffff047224 */ /* 0x000fe400078e001b */
[----:B------:R-:W2:Y:S02]  /*a4c70*/  LDL.LU.64 R26, [R1+0x39a0] ;  /* 0x0039a000011a7983 */ /* 0x000ea40000300a00 */
[----:B------:R-:W2:Y:S01]  /*a4c80*/  LDL.LU.64 R22, [R1+0x3998] ;  /* 0x0039980001167983 */ /* 0x000ea20000300a00 */
[----:B------:R-:W2:Y:S01]  /*a4c90*/  LDL.LU.64 R20, [R1+0x3990] ;  /* 0x0039900001147983 */ /* 0x000ea20000300a00 */
[----:B------:R-:W-:-:S02]  /*a4ca0*/  IMAD.MOV.U32 R9, RZ, RZ, R24 ;  /* 0x000000ffff097224 */ /* 0x000fc400078e0018 */
[----:B------:R-:W-:Y:S02]  /*a4cb0*/  IMAD.MOV.U32 R8, RZ, RZ, R25 ;  /* 0x000000ffff087224 */ /* 0x000fe400078e0019 */
[----:B------:R0:W-:Y:S01]  /*a4cc0*/  STL.64 [R1+0x3920], R18 ;  /* 0x0039201201007387 */ /* 0x0001e20000100a00 */
[----:B------:R1:W-:Y:S01]  /*a4cd0*/  STL.64 [R1+0x3918], R16 ;  /* 0x0039181001007387 */ /* 0x0003e20000100a00 */
[----:B0-----:R-:W-:Y:S02]  /*a4ce0*/  IMAD.MOV.U32 R18, RZ, RZ, R5 ;  /* 0x000000ffff127224 */ /* 0x001fe400078e0005 */
[----:B-1----:R-:W-:Y:S02]  /*a4cf0*/  IMAD.MOV.U32 R16, RZ, RZ, R9 ;  /* 0x000000ffff107224 */ /* 0x002fe400078e0009 */
[----:B------:R-:W-:Y:S02]  /*a4d00*/  IMAD.MOV.U32 R17, RZ, RZ, R8 ;  /* 0x000000ffff117224 */ /* 0x000fe400078e0008 */
[----:B------:R-:W-:-:S07]  /*a4d10*/  IMAD.MOV.U32 R19, RZ, RZ, R4 ;  /* 0x000000ffff137224 */ /* 0x000fce00078e0004 */
        /* <DEDUP_REMOVED lines=8> */
[----:B------:R-:W2:Y:S01]  /*a4da0*/  LDL.LU.64 R26, [R1+0x3980] ;  /* 0x00398000011a7983 */ /* 0x000ea20000300a00 */
[----:B------:R-:W2:Y:S02]  /*a4db0*/  LDL.LU.64 R24, [R1+0x3978] ;  /* 0x0039780001187983 */ /* 0x000ea40000300a00 */
[----:B------:R-:W-:Y:S01]  /*a4dc0*/  IMAD.MOV.U32 R23, RZ, RZ, R7 ;  /* 0x000000ffff177224 */ /* 0x000fe200078e0007 */
[C---:B--2---:R-:W-:Y:S11]  /*a4dd0*/  HMMA.16816.F32 R24, R16.reuse, R6, R24 ;  /* 0x000000061018723c */ /* 0x044ff60000001818 */
[----:B------:R-:W-:Y:S11]  /*a4de0*/  @!UPT UIADD3 URZ, URZ, URZ, URZ ;  /* 0x0000003f3f3ff290 */ /* 0x000ff6000fffe03f */
[----:B------:R-:W-:Y:S01]  /*a4df0*/  @!UPT UIADD3 URZ, URZ, URZ, URZ ;  /* 0x0000003f3f3ff290 */ /* 0x000fe2000fffe03f */
[----:B------:R0:W-:Y:S01]  /*a4e00*/  STL.64 [R1+0xaa0], R24 ;  /* 0x000aa01801007387 */ /* 0x0001e20000100a00 */
[----:B------:R-:W-:Y:S02]  /*a4e10*/  STL.64 [R1+0xaa8], R26 ;  /* 0x000aa81a01007387 */ /* 0x000fe40000100a00 */
[----:B0-----:R-:W-:Y:S02]  /*a4e20*/  IMAD.MOV.U32 R24, RZ, RZ, R6 ;  /* 0x000000ffff187224 */ /* 0x001fe400078e0006 */
[----:B------:R-:W3:Y:S01]  /*a4e30*/  LDL.LU.64 R6, [R1+0x3970] ;  /* 0x0039700001067983 */ /* 0x000ee20000300a00 */
[----:B------:R-:W3:Y:S02]  /*a4e40*/  LDL.LU.64 R4, [R1+0x3968] ;  /* 0x0039680001047983 */ /* 0x000ee40000300a00 */
[----:B------:R-:W-:Y:S02]  /*a4e50*/  STL.64 [R1+0x3938], R22 ;  /* 0x0039381601007387 */ /* 0x000fe40000100a00 */
[----:B------:R0:W-:Y:S02]  /*a4e60*/  STL.64 [R1+0x3930], R20 ;  /* 0x0039301401007387 */ /* 0x0001e40000100a00 */
[----:B0-----:R-:W2:Y:S01]  /*a4e70*/  LDL.LU R20, [R1+0xeb0] ;  /* 0x000eb00001147983 */ /* 0x001ea20000300800 */
[----:B------:R-:W2:Y:S02]  /*a4e80*/  LDL.LU R21, [R1+0xeb4] ;  /* 0x000eb40001157983 */ /* 0x000ea40000300800 */
[----:B------:R-:W2:Y:S02]  /*a4e90*/  LDL.LU R22, [R1+0xeb8] ;  /* 0x000eb80001167983 */ /* 0x000ea40000300800 */
[----:B------:R-:W2:Y:S01]  /*a4ea0*/  LDL.LU R23, [R1+0xebc] ;  /* 0x000ebc0001177983 */ /* 0x000ea20000300800 */
[----:B------:R0:W-:Y:S04]  /*a4eb0*/  STL [R1+0x3928], R24 ;  /* 0x0039281801007387 */ /* 0x0001e80000100800 */
        /* <DEDUP_REMOVED lines=21> */
[----:B------:R0:W-:Y:S02]  /*a5010*/  STL.64 [R1+0x3808], R14 ;  /* 0x0038080e01007387 */ /* 0x0001e40000100a00 */
[----:B0-----:R-:W-:Y:S02]  /*a5020*/  IMAD.MOV.U32 R14, RZ, RZ, R5 ;  /* 0x000000ffff0e7224 */ /* 0x001fe400078e0005 */
[----:B------:R-:W-:Y:S01]  /*a5030*/  IMAD.MOV.U32 R15, RZ, RZ, R4 ;  /* 0x000000ffff0f7224 */ /* 0x000fe200078e0004 */
[C---:B--2---:R-:W-:Y:S08]  /*a5040*/  HMMA.16816.F32 R20, R16.reuse, R10, R20 ;  /* 0x0000000a1014723c */ /* 0x044ff00000001814 */
[----:B---3--:R-:W-:Y:S11]  /*a5050*/  HMMA.16816.F32 R16, R16, R6, R24 ;  /* 0x000000061010723c */ /* 0x008ff60000001818 */
[----:B------:R-:W-:Y:S04]  /*a5060*/  @!UPT UIADD3 URZ, URZ, URZ, URZ ;  /* 0x0000003f3f3ff290 */ /* 0x000fe8000fffe03f */
[----:B------:R-:W-:Y:S01]  /*a5070*/  STL.64 [R1+0xa70], R20 ;  /* 0x000a701401007387 */ /* 0x000fe20000100a00 */
[----:B------:R0:W-:Y:S03]  /*a5080*/  STL.64 [R1+0xa78], R22 ;  /* 0x000a781601007387 */ /* 0x0001e60000100a00 */
[----:B0-----:R-:W2:Y:S01]  /*a5090*/  LDL.LU.64 R22, [R1+0x3938] ;  /* 0x0039380001167983 */ /* 0x001ea20000300a00 */
[----:B------:R-:W3:Y:S02]  /*a50a0*/  LDL.LU.64 R20, [R1+0x3930] ;  /* 0x0039300001147983 */ /* 0x000ee40000300a00 */
[----:B------:R-:W-:Y:S02]  /*a50b0*/  STL.64 [R1+0x3800], R10 ;  /* 0x0038000a01007387 */ /* 0x000fe40000100a00 */
[----:B------:R-:W3:Y:S01]  /*a50c0*/  LDL.LU R24, [R1+0x3928] ;  /* 0x0039280001187983 */ /* 0x000ee20000300800 */
[----:B------:R-:W-:Y:S01]  /*a50d0*/  STL.64 [R1+0xea0], R16 ;  /* 0x000ea01001007387 */ /* 0x000fe20000100a00 */
[----:B------:R0:W-:Y:S03]  /*a50e0*/  STL.64 [R1+0xea8], R18 ;  /* 0x000ea81201007387 */ /* 0x0001e60000100a00 */
[----:B0-----:R-:W4:Y:S01]  /*a50f0*/  LDL.LU.64 R18, [R1+0x3920] ;  /* 0x0039200001127983 */ /* 0x001f220000300a00 */
[----:B------:R-:W4:Y:S02]  /*a5100*/  LDL.LU.64 R16, [R1+0x3918] ;  /* 0x0039180001107983 */ /* 0x000f240000300a00 */
[----:B------:R0:W-:Y:S02]  /*a5110*/  STL.64 [R1+0x3810], R6 ;  /* 0x0038100601007387 */ /* 0x0001e40000100a00 */
[----:B------:R2:W-:Y:S01]  /*a5120*/  STL.64 [R1+0x3818], R14 ;  /* 0x0038180e01007387 */ /* 0x0005e20000100a00 */
[----:B------:R-:W4:Y:S01]  /*a5130*/  LDL.LU R4, [R1+0x8d0] ;  /* 0x0008d00001047983 */ /* 0x000f220000300800 */
[----:B------:R-:W4:Y:S03]  /*a5140*/  LDL.LU R5, [R1+0x8d4] ;  /* 0x0008d40001057983 */ /* 0x000f260000300800 */
[----:B0-----:R-:W4:Y:S01]  /*a5150*/  LDL.LU R6, [R1+0x8d8] ;  /* 0x0008d80001067983 */ /* 0x001f220000300800 */
[----:B------:R-:W4:Y:S02]  /*a5160*/  LDL.LU R7, [R1+0x8dc] ;  /* 0x0008dc0001077983 */ /* 0x000f240000300800 */
[----:B--2---:R-:W-:-:S02]  /*a5170*/  IMAD.MOV.U32 R15, RZ, RZ, R23 ;  /* 0x000000ffff0f7224 */ /* 0x004fc400078e0017 */
[----:B---3--:R-:W-:Y:S01]  /*a5180*/  IMAD.MOV.U32 R14, RZ, RZ, R24 ;  /* 0x000000ffff0e7224 */ /* 0x008fe200078e0018 */
[----:B----4-:R-:W-:Y:S01]  /*a5190*/  STL.64 [R1+0x3828], R6 ;  /* 0x0038280601007387 */ /* 0x010fe20000100a00 */
[----:B------:R0:W-:Y:S03]  /*a51a0*/  STL.64 [R1+0x3820], R4 ;  /* 0x0038200401007387 */ /* 0x0001e60000100a00 */
        /* <DEDUP_REMOVED lines=19> */
[----:B0-----:R-:W-:Y:S02]  /*a52e0*/  IMAD.MOV.U32 R14, RZ, RZ, R13 ;  /* 0x000000ffff0e7224 */ /* 0x001fe400078e000d */
[----:B------:R-:W-:-:S05]  /*a52f0*/  IMAD.MOV.U32 R15, RZ, RZ, R12 ;  /* 0x000000ffff0f7224 */ /* 0x000fca00078e000c */
[----:B------:R0:W-:Y:S01]  /*a5300*/  STL.64 [R1+0x3878], R14 ;  /* 0x0038780e01007387 */ /* 0x0001e20000100a00 */
[----:B------:R-:W2:Y:S02]  /*a5310*/  LDL.LU R12, [R1+0x920] ;  /* 0x00092000010c7983 */ /* 0x000ea40000300800 */
[----:B------:R-:W2:Y:S01]  /*a5320*/  LDL.LU R13, [R1+0x924] ;  /* 0x00092400010d7983 */ /* 0x000ea20000300800 */
[----:B0-----:R-:W3:Y:S01]  /*a5330*/  LDL.LU R14, [R1+0x928] ;  /* 0x00092800010e7983 */ /* 0x001ee20000300800 */
[----:B------:R-:W3:Y:S02]  /*a5340*/  LDL.LU R15, [R1+0x92c] ;  /* 0x00092c00010f7983 */ /* 0x000ee40000300800 */
[----:B------:R-:W-:Y:S02]  /*a5350*/  IMAD.MOV.U32 R18, RZ, RZ, R20 ;  /* 0x000000ffff127224 */ /* 0x000fe400078e0014 */
        /* <DEDUP_REMOVED lines=10> */
[----:B0-----:R-:W-:-:S02]  /*a5400*/  IMAD.MOV.U32 R18, RZ, RZ, R16 ;  /* 0x000000ffff127224 */ /* 0x001fc400078e0010 */
[----:B------:R-:W-:-:S05]  /*a5410*/  IMAD.MOV.U32 R19, RZ, RZ, R9 ;  /* 0x000000ffff137224 */ /* 0x000fca00078e0009 */
[----:B------:R0:W-:Y:S01]  /*a5420*/  STL.64 [R1+0x38c8], R18 ;  /* 0x0038c81201007387 */ /* 0x0001e20000100a00 */
[----:B------:R-:W4:Y:S02]  /*a5430*/  LDL.LU R16, [R1+0x960] ;  /* 0x0009600001107983 */ /* 0x000f240000300800 */
[----:B------:R-:W4:Y:S01]  /*a5440*/  LDL.LU R17, [R1+0x964] ;  /* 0x0009640001117983 */ /* 0x000f220000300800 */
[----:B0-----:R-:W2:Y:S01]  /*a5450*/  LDL.LU R18, [R1+0x968] ;  /* 0x0009680001127983 */ /* 0x001ea20000300800 */
[----:B------:R-:W2:Y:S02]  /*a5460*/  LDL.LU R19, [R1+0x96c] ;  /* 0x00096c0001137983 */ /* 0x000ea40000300800 */
[----:B------:R-:W-:Y:S02]  /*a5470*/  IMAD.MOV.U32 R22, RZ, RZ, R8 ;  /* 0x000000ffff167224 */ /* 0x000fe400078e0008 */
[----:B------:R-:W-:Y:S01]  /*a5480*/  IMAD.MOV.U32 R23, RZ, RZ, R3 ;  /* 0x000000ffff177224 */ /* 0x000fe200078e0003 */
[----:B--2---:R-:W-:Y:S01]  /*a5490*/  STL.64 [R1+0x38e0], R18 ;  /* 0x0038e01201007387 */ /* 0x004fe20000100a00 */
[----:B----4-:R0:W-:Y:S03]  /*a54a0*/  STL.64 [R1+0x38d8], R16 ;  /* 0x0038d81001007387 */ /* 0x0101e60000100a00 */
[----:B------:R1:W-:Y:S01]  /*a54b0*/  STL.64 [R1+0x38f8], R22 ;  /* 0x0038f81601007387 */ /* 0x0003e20000100a00 */
[----:B0-----:R-:W2:Y:S01]  /*a54c0*/  LDL.LU R16, [R1+0x970] ;  /* 0x0009700001107983 */ /* 0x001ea20000300800 */
[----:B------:R-:W2:Y:S02]  /*a54d0*/  LDL.LU R17, [R1+0x974] ;  /* 0x0009740001117983 */ /* 0x000ea40000300800 */
[----:B------:R-:W4:Y:S02]  /*a54e0*/  LDL.LU R18, [R1+0x978] ;  /* 0x0009780001127983 */ /* 0x000f240000300800 */
[----:B------:R-:W4:Y:S01]  /*a54f0*/  LDL.LU R19, [R1+0x97c] ;  /* 0x00097c0001137983 */ /* 0x000f220000300800 */
[----:B------:R-:W2:Y:S01]  /*a5500*/  LDL.LU R20, [R1+0x980] ;  /* 0x0009800001147983 */ /* 0x000ea20000300800 */
        /* <DEDUP_REMOVED lines=11> */
[----:B0-----:R-:W2:Y:S01]  /*a55c0*/  LDL.LU.64 R16, [R1+0x50] ;  /* 0x0000500001107983 */ /* 0x001ea20000300a00 */
[----:B------:R-:W2:Y:S02]  /*a55d0*/  LDL.LU.64 R18, [R1+0x58] ;  /* 0x0000580001127983 */ /* 0x000ea40000300a00 */
[----:B---3--:R-:W-:Y:S02]  /*a55e0*/  STL.64 [R1+0x38a8], R14 ;  /* 0x0038a80e01007387 */ /* 0x008fe40000100a00 */
[----:B------:R0:W-:Y:S02]  /*a55f0*/  STL.64 [R1+0x38a0], R12 ;  /* 0x0038a00c01007387 */ /* 0x0001e40000100a00 */
        /* <DEDUP_REMOVED lines=28> */
[----:B------:R-:W4:Y:S05]  /*a57c0*/  LDL.LU.64 R20, [R1+0x3908] ;  /* 0x0039080001147983 */ /* 0x000f2a0000300a00 */
[----:B------:R-:W-:Y:S02]  /*a57d0*/  STL.64 [R1+0x1670], R24 ;  /* 0x0016701801007387 */ /* 0x000fe40000100a00 */
[----:B------:R0:W-:Y:S02]  /*a57e0*/  STL.64 [R1+0x1678], R26 ;  /* 0x0016781a01007387 */ /* 0x0001e40000100a00 */
[----:B0-----:R-:W4:Y:S01]  /*a57f0*/  LDL.LU.64 R26, [R1+0x3900] ;  /* 0x00390000011a7983 */ /* 0x001f220000300a00 */
[----:B------:R-:W-:-:S02]  /*a5800*/  IMAD.MOV.U32 R2, RZ, RZ, R18 ;  /* 0x000000ffff027224 */ /* 0x000fc400078e0012 */
[----:B------:R-:W-:Y:S02]  /*a5810*/  IMAD.MOV.U32 R0, RZ, RZ, R19 ;  /* 0x000000ffff007224 */ /* 0x000fe400078e0013 */
[----:B------:R-:W-:Y:S01]  /*a5820*/  IMAD.MOV.U32 R3, RZ, RZ, R17 ;  /* 0x000000ffff037224 */ /* 0x000fe200078e0011 */
[----:B----4-:R-:W-:Y:S11]  /*a5830*/  HMMA.16816.F32 R20, R16, R26, R20 ;  /* 0x0000001a1014723c */ /* 0x010ff60000001814 */
[----:B------:R-:W-:Y:S11]  /*a5840*/  @!UPT UIADD3 URZ, URZ, URZ, URZ ;  /* 0x0000003f3f3ff290 */ /* 0x000ff6000fffe03f */
[----:B------:R-:W-:Y:S01]  /*a5850*/  @!UPT UIADD3 URZ, URZ, URZ, URZ ;  /* 0x0000003f3f3ff290 */ /* 0x000fe2000fffe03f */
[----:B------:R0:W-:Y:S01]  /*a5860*/  STL.64 [R1+0x1660], R20 ;  /* 0x0016601401007387 */ /* 0x0001e20000100a00 */
[----:B------:R1:W-:Y:S02]  /*a5870*/  STL.64 [R1+0x1668], R22 ;  /* 0x0016681601007387 */ /* 0x0003e40000100a00 */
[----:B0-----:R-:W-:Y:S01]  /*a5880*/  IMAD.MOV.U32 R20, RZ, RZ, R16 ;  /* 0x000000ffff147224 */ /* 0x001fe200078e0010 */
[----:B-1----:R-:W4:Y:S01]  /*a5890*/  LDL.LU.64 R22, [R1+0x38f8] ;  /* 0x0038f80001167983 */ /* 0x002f220000300a00 */
[----:B------:R-:W4:Y:S02]  /*a58a0*/  LDL.LU.64 R18, [R1+0x38f0] ;  /* 0x0038f00001127983 */ /* 0x000f240000300a00 */
[----:B------:R-:W4:Y:S02]  /*a58b0*/  LDL.LU.64 R16, [R1+0x38e8] ;  /* 0x0038e80001107983 */ /* 0x000f240000300a00 */
[----:B------:R0:W-:Y:S02]  /*a58c0*/  STL.64 [R1+0x37f8], R26 ;  /* 0x0037f81a01007387 */ /* 0x0001e40000100a00 */
[----:B------:R-:W-:-:S02]  /*a58d0*/  IMAD.MOV.U32 R24, RZ, RZ, R20 ;  /* 0x000000ffff187224 */ /* 0x000fc400078e0014 */
[----:B------:R-:W-:Y:S02]  /*a58e0*/  IMAD.MOV.U32 R25, RZ, RZ, R3 ;  /* 0x000000ffff197224 */ /* 0x000fe400078e0003 */
[----:B0-----:R-:W-:Y:S02]  /*a58f0*/  IMAD.MOV.U32 R26, RZ, RZ, R2 ;  /* 0x000000ffff1a7224 */ /* 0x001fe400078e0002 */
[----:B------:R-:W-:-:S07]  /*a5900*/  IMAD.MOV.U32 R27, RZ, RZ, R0 ;  /* 0x000000ffff1b7224 */ /* 0x000fce00078e0000 */
[C---:B----4-:R-:W-:Y:S01]  /*a5910*/  HMMA.16816.F32 R20, R24.reuse, R22, R16 ;  /* 0x000000161814723c */ /* 0x050fe20000001810 */
[----:B------:R-:W4:Y:S01]  /*a5920*/  LDL.LU.64 R18, [R1+0x38e0] ;  /* 0x0038e00001127983 */ /* 0x000f220000300a00 */
[----:B------:R-:W4:Y:S11]  /*a5930*/  LDL.LU.64 R16, [R1+0x38d8] ;  /* 0x0038d80001107983 */ /* 0x000f360000300a00 */
[----:B------:R-:W-:Y:S10]  /*a5940*/  @!UPT UIADD3 URZ, URZ, URZ, URZ ;  /* 0x0000003f3f3ff290 */ /* 0x000ff4000fffe03f */
        /* <DEDUP_REMOVED lines=42> */
[----:B0-----:R-:W2:Y:S01]  /*a5bf0*/  LDL.LU.64 R14, [R1+0x3878] ;  /* 0x00387800010e7983 */ /* 0x001ea20000300a00 */
[----:B------:R0:W-:Y:S02]  /*a5c00*/  STL.64 [R1+0x37c8], R18 ;  /* 0x0037c81201007387 */ /* 0x0001e40000100a00 */
[----:B------:R-:W4:Y:S02]  /*a5c10*/  LDL.LU R16, [R1+0x8b0] ;  /* 0x0008b00001107983 */ /* 0x000f240000300800 */
[----:B------:R-:W4:Y:S01]  /*a5c20*/  LDL.LU R17, [R1+0x8b4] ;  /* 0x0008b40001117983 */ /* 0x000f220000300800 */
[----:B0-----:R-:W4:Y:S01]  /*a5c30*/  LDL.LU R18, [R1+0x8b8] ;  /* 0x0008b80001127983 */ /* 0x001f220000300800 */
[----:B------:R-:W4:Y:S01]  /*a5c40*/  LDL.LU R19, [R1+0x8bc] ;  /* 0x0008bc0001137983 */ /* 0x000f220000300800 */
        /* <DEDUP_REMOVED lines=39> */
[----:B0-----:R-:W4:Y:S01]  /*a5ec0*/  LDL.LU.64 R10, [R1+0x3800] ;  /* 0x00380000010a7983 */ /* 0x001f220000300a00 */
[----:B------:R2:W-:Y:S02]  /*a5ed0*/  STL.64 [R1+0x37a8], R14 ;  /* 0x0037a80e01007387 */ /* 0x0005e40000100a00 */
[C---:B--2---:R-:W-:Y:S08]  /*a5ee0*/  HMMA.16816.F32 R12, R24.reuse, R6, R20 ;  /* 0x00000006180c723c */ /* 0x044ff00000001814 */
[----:B----4-:R-:W-:Y:S01]  /*a5ef0*/  HMMA.16816.F32 R16, R24, R10, R16 ;  /* 0x0000000a1810723c */ /* 0x010fe20000001810 */
[----:B------:R0:W-:Y:S11]  /*a5f00*/  STL.64 [R1+0x36f0], R10 ;  /* 0x0036f00a01007387 */ /* 0x0001f60000100a00 */
[----:B------:R-:W-:Y:S11]  /*a5f10*/  @!UPT UIADD3 URZ, URZ, URZ, URZ ;  /* 0x0000003f3f3ff290 */ /* 0x000ff6000fffe03f */
[----:B------:R-:W-:Y:S01]  /*a5f20*/  STL.64 [R1+0x1410], R16 ;  /* 0x0014101001007387 */ /* 0x000fe20000100a00 */
[----:B------:R-:W-:Y:S02]  /*a5f30*/  STL.64 [R1+0x1418], R18 ;  /* 0x0014181201007387 */ /* 0x000fe40000100a00 */
[----:B------:R-:W2:Y:S02]  /*a5f40*/  LDL.LU R8, [R1+0xe20] ;  /* 0x000e200001087983 */ /* 0x000ea40000300800 */
[----:B------:R-:W-:Y:S01]  /*a5f50*/  STL.64 [R1+0x1400], R12 ;  /* 0x0014000c01007387 */ /* 0x000fe20000100a00 */
[----:B------:R-:W-:Y:S01]  /*a5f60*/  STL.64 [R1+0x1408], R14 ;  /* 0x0014080e01007387 */ /* 0x000fe20000100a00 */
[----:B------:R-:W2:Y:S02]  /*a5f70*/  LDL.LU R9, [R1+0xe24] ;  /* 0x000e240001097983 */ /* 0x000ea40000300800 */
[----:B0-----:R-:W3:Y:S02]  /*a5f80*/  LDL.LU R10, [R1+0xe28] ;  /* 0x000e2800010a7983 */ /* 0x001ee40000300800 */
        /* <DEDUP_REMOVED lines=17> */
[----:B------:R-:W2:Y:S01]  /*a60a0*/  LDL.64 R18, [R1+0x1c8] ;  /* 0x0001c80001127983 */ /* 0x000ea20000100a00 */
[----:B0-----:R-:W4:Y:S01]  /*a60b0*/  LDL.64 R22, [R1+0x1e8] ;  /* 0x0001e80001167983 */ /* 0x001f220000100a00 */
[----:B---3--:R0:W-:Y:S02]  /*a60c0*/  STL.64 [R1+0x3780], R10 ;  /* 0x0037800a01007387 */ /* 0x0081e40000100a00 */
[----:B------:R1:W-:Y:S01]  /*a60d0*/  STL.64 [R1+0x3778], R8 ;  /* 0x0037780801007387 */ /* 0x0003e20000100a00 */
[----:B0-----:R-:W4:Y:S04]  /*a60e0*/  LDL R10, [R1+0xe8] ;  /* 0x0000e800010a7983 */ /* 0x001f280000100800 */
[----:B-1----:R-:W4:Y:S04]  /*a60f0*/  LDL R8, [R1+0xe0] ;  /* 0x0000e00001087983 */ /* 0x002f280000100800 */
[----:B------:R-:W4:Y:S04]  /*a6100*/  LDL R9, [R1+0xe4] ;  /* 0x0000e40001097983 */ /* 0x000f280000100800 */
[----:B------:R-:W4:Y:S01]  /*a6110*/  LDL R11, [R1+0xec] ;  /* 0x0000ec00010b7983 */ /* 0x000f220000100800 */
[----:B------:R-:W3:Y:S02]  /*a6120*/  LDL.LU R12, [R1+0xe50] ;  /* 0x000e5000010c7983 */ /* 0x000ee40000300800 */
[----:B------:R-:W3:Y:S02]  /*a6130*/  LDL.LU R13, [R1+0xe54] ;  /* 0x000e5400010d7983 */ /* 0x000ee40000300800 */
[----:B------:R-:W2:Y:S01]  /*a6140*/  LDL.LU R14, [R1+0xe58] ;  /* 0x000e5800010e7983 */ /* 0x000ea20000300800 */
[----:B------:R-:W2:Y:S04]  /*a6150*/  LDL.LU R15, [R1+0xe5c] ;  /* 0x000e5c00010f7983 */ /* 0x000ea80000300800 */
[----:B--2---:R-:W-:Y:S01]  /*a6160*/  STL.64 [R1+0x37c0], R14 ;  /* 0x0037c00e01007387 */ /* 0x004fe20000100a00 */
[----:B---3--:R0:W-:Y:S03]  /*a6170*/  STL.64 [R1+0x37b8], R12 ;  /* 0x0037b80c01007387 */ /* 0x0081e60000100a00 */
[----:B0-----:R-:W2:Y:S01]  /*a6180*/  LDL.LU R12, [R1+0xe60] ;  /* 0x000e6000010c7983 */ /* 0x001ea20000300800 */
[----:B------:R-:W2:Y:S02]  /*a6190*/  LDL.LU R13, [R1+0xe64] ;  /* 0x000e6400010d7983 */ /* 0x000ea40000300800 */
[----:B------:R-:W2:Y:S02]  /*a61a0*/  LDL.LU R14, [R1+0xe68] ;  /* 0x000e6800010e7983 */ /* 0x000ea40000300800 */
[----:B------:R-:W2:Y:S01]  /*a61b0*/  LDL.LU R15, [R1+0xe6c] ;  /* 0x000e6c00010f7983 */ /* 0x000ea20000300800 */
[----:B------:R0:W-:Y:S01]  /*a61c0*/  STL.64 [R1+0x3760], R6 ;  /* 0x0037600601007387 */ /* 0x0001e20000100a00 */
[----:B------:R-:W3:Y:S02]  /*a61d0*/  LDL.LU R4, [R1+0xe30] ;  /* 0x000e300001047983 */ /* 0x000ee40000300800 */
[----:B------:R-:W3:Y:S01]  /*a61e0*/  LDL.LU R5, [R1+0xe34] ;  /* 0x000e340001057983 */ /* 0x000ee20000300800 */
[----:B0-----:R-:W2:Y:S01]  /*a61f0*/  LDL.LU R6, [R1+0xe38] ;  /* 0x000e380001067983 */ /* 0x001ea20000300800 */
[----:B------:R-:W2:Y:S01]  /*a6200*/  LDL.LU R7, [R1+0xe3c] ;  /* 0x000e3c0001077983 */ /* 0x000ea20000300800 */
[----:B----4-:R-:W-:Y:S02]  /*a6210*/  HMMA.16816.F32 R24, R8, R22, R24 ;  /* 0x000000160818723c */ /* 0x010fe40000001818 */
[----:B--2---:R0:W-:Y:S01]  /*a6220*/  STL.64 [R1+0x3790], R6 ;  /* 0x0037900601007387 */ /* 0x0041e20000100a00 */
[----:B---3--:R-:W-:Y:S02]  /*a6230*/  STL.64 [R1+0x3788], R4 ;  /* 0x0037880401007387 */ /* 0x008fe40000100a00 */
[----:B0-----:R-:W-:-:S02]  /*a6240*/  IMAD.MOV.U32 R6, RZ, RZ, R2 ;  /* 0x000000ffff067224 */ /* 0x001fc400078e0002 */
[----:B------:R-:W-:-:S05]  /*a6250*/  IMAD.MOV.U32 R7, RZ, RZ, R0 ;  /* 0x000000ffff077224 */ /* 0x000fca00078e0000 */
[----:B------:R0:W-:Y:S04]  /*a6260*/  STL.64 [R1+0x37b0], R6 ;  /* 0x0037b00601007387 */ /* 0x0001e80000100a00 */
[----:B0-----:R-:W2:Y:S07]  /*a6270*/  LDL.64 R6, [R1+0x1a8] ;  /* 0x0001a80001067983 */ /* 0x001eae0000100a00 */
[----:B------:R0:W-:Y:S02]  /*a6280*/  STL.64 [R1+0xe90], R24 ;  /* 0x000e901801007387 */ /* 0x0001e40000100a00 */
[----:B------:R1:W-:Y:S02]  /*a6290*/  STL.64 [R1+0xe98], R26 ;  /* 0x000e981a01007387 */ /* 0x0003e40000100a00 */
[----:B0-----:R-:W-:Y:S01]  /*a62a0*/  IMAD.MOV.U32 R25, RZ, RZ, R22 ;  /* 0x000000ffff197224 */ /* 0x001fe200078e0016 */
[----:B-1----:R-:W3:Y:S01]  /*a62b0*/  LDL.LU.64 R26, [R1+0x37f8] ;  /* 0x0037f800011a7983 */ /* 0x002ee20000300a00 */
[----:B------:R-:W-:-:S02]  /*a62c0*/  IMAD.MOV.U32 R24, RZ, RZ, R23 ;  /* 0x000000ffff187224 */ /* 0x000fc400078e0017 */
[----:B------:R-:W3:Y:S02]  /*a62d0*/  LDL.LU.64 R22, [R1+0x37f0] ;  /* 0x0037f00001167983 */ /* 0x000ee40000300a00 */
[----:B------:R-:W3:Y:S01]  /*a62e0*/  LDL.LU.64 R20, [R1+0x37e8] ;  /* 0x0037e80001147983 */ /* 0x000ee20000300a00 */
        /* <DEDUP_REMOVED lines=14> */
[----:B------:R0:W-:Y:S03]  /*a63d0*/  STL.64 [R1+0xe78], R22 ;  /* 0x000e781601007387 */ /* 0x0001e60000100a00 */
[----:B0-----:R-:W3:Y:S01]  /*a63e0*/  LDL.LU.64 R22, [R1+0x37d0] ;  /* 0x0037d00001167983 */ /* 0x001ee20000300a00 */
[----:B------:R-:W-:Y:S02]  /*a63f0*/  IMAD.MOV.U32 R21, RZ, RZ, R18 ;  /* 0x000000ffff157224 */ /* 0x000fe400078e0012 */
[----:B------:R-:W4:Y:S01]  /*a6400*/  LDL.LU.64 R18, [R1+0x37c8] ;  /* 0x0037c80001127983 */ /* 0x000f220000300a00 */
[----:B---3--:R-:W-:Y:S01]  /*a6410*/  HMMA.16816.F32 R12, R8, R22, R12 ;  /* 0x00000016080c723c */ /* 0x008fe2000000180c */
[----:B----4-:R-:W-:Y:S01]  /*a6420*/  STL.64 [R1+0x37a0], R18 ;  /* 0x0037a01201007387 */ /* 0x010fe20000100a00 */
[----:B------:R0:W-:Y:S02]  /*a6430*/  STL [R1+0x3798], R17 ;  /* 0x0037981101007387 */ /* 0x0001e40000100800 */
[----:B------:R-:W3:Y:S01]  /*a6440*/  LDL.LU R16, [R1+0xe40] ;  /* 0x000e400001107983 */ /* 0x000ee20000300800 */
[----:B0-----:R-:W3:Y:S01]  /*a6450*/  LDL.LU R17, [R1+0xe44] ;  /* 0x000e440001117983 */ /* 0x001ee20000300800 */
[----:B------:R-:W3:Y:S02]  /*a6460*/  LDL.LU R18, [R1+0xe48] ;  /* 0x000e480001127983 */ /* 0x000ee40000300800 */
[----:B------:R-:W3:Y:S11]  /*a6470*/  LDL.LU R19, [R1+0xe4c] ;  /* 0x000e4c0001137983 */ /* 0x000ef60000300800 */
[----:B------:R-:W-:Y:S04]  /*a6480*/  @!UPT UIADD3 URZ, URZ, URZ, URZ ;  /* 0x0000003f3f3ff290 */ /* 0x000fe8000fffe03f */
[----:B------:R-:W-:Y:S01]  /*a6490*/  STL.64 [R1+0xe60], R12 ;  /* 0x000e600c01007387 */ /* 0x000fe20000100a00 */
[----:B------:R0:W-:Y:S03]  /*a64a0*/  STL.64 [R1+0xe68], R14 ;  /* 0x000e680e01007387 */ /* 0x0001e60000100a00 */
[----:B0-----:R-:W4:Y:S01]  /*a64b0*/  LDL.LU.64 R14, [R1+0x37c0] ;  /* 0x0037c000010e7983 */ /* 0x001f220000300a00 */
[----:B------:R-:W4:Y:S02]  /*a64c0*/  LDL.LU.64 R12, [R1+0x37b8] ;  /* 0x0037b800010c7983 */ /* 0x000f240000300a00 */
[----:B------:R0:W-:Y:S02]  /*a64d0*/  STL.64 [R1+0x3728], R22 ;  /* 0x0037281601007387 */ /* 0x0001e40000100a00 */
[----:B------:R-:W-:Y:S02]  /*a64e0*/  STL [R1+0x3720], R21 ;  /* 0x0037201501007387 */ /* 0x000fe40000100800 */
[----:B--2---:R-:W-:-:S02]  /*a64f0*/  IMAD.MOV.U32 R27, RZ, RZ, R6 ;  /* 0x000000ffff1b7224 */ /* 0x004fc400078e0006 */
[----:B------:R-:W-:Y:S01]  /*a6500*/  IMAD.MOV.U32 R26, RZ, RZ, R7 ;  /* 0x000000ffff1a7224 */ /* 0x000fe200078e0007 */
[----:B0-----:R-:W2:Y:S01]  /*a6510*/  LDL.64 R22, [R1+0x188] ;  /* 0x0001880001167983 */ /* 0x001ea20000100a00 */
[C---:B----4-:R-:W-:Y:S03]  /*a6520*/  HMMA.16816.F32 R12, R8.reuse, R6, R12 ;  /* 0x00000006080c723c */ /* 0x050fe6000000180c */
[----:B------:R-:W3:Y:S11]  /*a6530*/  LDL.LU.64 R6, [R1+0x37b0] ;  /* 0x0037b00001067983 */ /* 0x000ef60000300a00 */
[----:B------:R-:W-:Y:S09]  /*a6540*/  @!UPT UIADD3 URZ, URZ, URZ, URZ ;  /* 0x0000003f3f3ff290 */ /* 0x000ff2000fffe03f */
[----:B------:R0:W-:Y:S01]  /*a6550*/  STL.64 [R1+0xa60], R12 ;  /* 0x000a600c01007387 */ /* 0x0001e20000100a00 */
[----:B------:R1:W-:Y:S02]  /*a6560*/  STL.64 [R1+0xa68], R14 ;  /* 0x000a680e01007387 */ /* 0x0003e40000100a00 */
[----:B0-----:R-:W-:Y:S02]  /*a6570*/  IMAD.MOV.U32 R12, RZ, RZ, R14 ;  /* 0x000000ffff0c7224 */ /* 0x001fe400078e000e */
[----:B-1----:R-:W4:Y:S03]  /*a6580*/  LDL.LU.64 R14, [R1+0x37a8] ;  /* 0x0037a800010e7983 */ /* 0x002f260000300a00 */
[----:B------:R-:W-:Y:S01]  /*a6590*/  STL [R1+0x2a64], R12 ;  /* 0x002a640c01007387 */ /* 0x000fe20000100800 */
[----:B---3--:R-:W-:Y:S01]  /*a65a0*/  HMMA.16816.F32 R8, R8, R6, R16 ;  /* 0x000000060808723c */ /* 0x008fe20000001810 */
[----:B------:R-:W3:Y:S01]  /*a65b0*/  LDL.LU.64 R18, [R1+0x37a0] ;  /* 0x0037a00001127983 */ /* 0x000ee20000300a00 */
[----:B------:R-:W3:Y:S02]  /*a65c0*/  LDL.LU R17, [R1+0x3798] ;  /* 0x0037980001117983 */ /* 0x000ee40000300800 */
[----:B------:R-:W3:Y:S02]  /*a65d0*/  LDL.LU.64 R6, [R1+0x3790] ;  /* 0x0037900001067983 */ /* 0x000ee40000300a00 */
[----:B------:R-:W3:Y:S11]  /*a65e0*/  LDL.LU.64 R4, [R1+0x3788] ;  /* 0x0037880001047983 */ /* 0x000ef60000300a00 */
[----:B------:R-:W-:Y:S06]  /*a65f0*/  @!UPT UIADD3 URZ, URZ, URZ, URZ ;  /* 0x0000003f3f3ff290 */ /* 0x000fec000fffe03f */
[----:B------:R-:W-:Y:S01]  /*a6600*/  STL.64 [R1+0xa30], R8 ;  /* 0x000a300801007387 */ /* 0x000fe20000100a00 */
[----:B------:R-:W-:Y:S02]  /*a6610*/  IMAD.MOV.U32 R13, RZ, RZ, R10 ;  /* 0x000000ffff0d7224 */ /* 0x000fe400078e000a */
[----:B------:R0:W-:Y:S02]  /*a6620*/  STL.64 [R1+0xa38], R10 ;  /* 0x000a380a01007387 */ /* 0x0001e40000100a00 */
[----:B0-----:R-:W3:Y:S01]  /*a6630*/  LDL.LU.64 R10, [R1+0x3780] ;  /* 0x00378000010a7983 */ /* 0x001ee20000300a00 */
[----:B------:R-:W3:Y:S02]  /*a6640*/  LDL.LU.64 R8, [R1+0x3778] ;  /* 0x0037780001087983 */ /* 0x000ee40000300a00 */
[----:B------:R0:W-:Y:S02]  /*a6650*/  STL [R1+0x2a68], R13 ;  /* 0x002a680d01007387 */ /* 0x0001e40000100800 */
[----:B----4-:R1:W-:Y:S01]  /*a6660*/  STL.64 [R1+0x3708], R14 ;  /* 0x0037080e01007387 */ /* 0x0103e20000100a00 */
[----:B0-----:R-:W3:Y:S01]  /*a6670*/  LDL.LU.64 R12, [R1+0xe0] ;  /* 0x0000e000010c7983 */ /* 0x001ee20000300a00 */
[----:B-1----:R-:W3:Y:S02]  /*a6680*/  LDL.LU.64 R14, [R1+0xe8] ;  /* 0x0000e800010e7983 */ /* 0x002ee40000300a00 */
[----:B--2---:R-:W-:Y:S01]  /*a6690*/  IMAD.MOV.U32 R25, RZ, RZ, R22 ;  /* 0x000000ffff197224 */ /* 0x004fe200078e0016 */
[----:B---3--:R-:W-:Y:S01]  /*a66a0*/  HMMA.16816.F32 R4, R12, R22, R4 ;  /* 0x000000160c04723c */ /* 0x008fe20000001804 */
[----:B------:R-:W-:-:S02]  /*a66b0*/  IMAD.MOV.U32 R3, RZ, RZ, R13 ;  /* 0x000000ffff037224 */ /* 0x000fc400078e000d */
[----:B------:R-:W-:Y:S02]  /*a66c0*/  IMAD.MOV.U32 R2, RZ, RZ, R14 ;  /* 0x000000ffff027224 */ /* 0x000fe400078e000e */
[----:B------:R-:W-:Y:S11]  /*a66d0*/  IMAD.MOV.U32 R0, RZ, RZ, R15 ;  /* 0x000000ffff007224 */ /* 0x000ff600078e000f */
[----:B------:R-:W-:Y:S07]  /*a66e0*/  @!UPT UIADD3 URZ, URZ, URZ, URZ ;  /* 0x0000003f3f3ff290 */ /* 0x000fee000fffe03f */
[----:B------:R0:W-:Y:S01]  /*a66f0*/  STL.64 [R1+0xa50], R4 ;  /* 0x000a500401007387 */ /* 0x0001e20000100a00 */
[----:B------:R1:W-:Y:S02]  /*a6700*/  STL.64 [R1+0xa58], R6 ;  /* 0x000a580601007387 */ /* 0x0003e40000100a00 */
[----:B------:R2:W-:Y:S02]  /*a6710*/  STL.64 [R1+0x36d0], R26 ;  /* 0x0036d01a01007387 */ /* 0x0005e40000100a00 */
[----:B------:R3:W-:Y:S02]  /*a6720*/  STL.64 [R1+0x36c8], R24 ;  /* 0x0036c81801007387 */ /* 0x0007e40000100a00 */
[----:B0-----:R-:W-:Y:S01]  /*a6730*/  IMAD.MOV.U32 R4, RZ, RZ, R12 ;  /* 0x000000ffff047224 */ /* 0x001fe200078e000c */
[----:B-1----:R-:W4:Y:S01]  /*a6740*/  LDL.64 R6, [R1+0x168] ;  /* 0x0001680001067983 */ /* 0x002f220000100a00 */
[----:B--2---:R-:W-:Y:S02]  /*a6750*/  IMAD.MOV.U32 R26, RZ, RZ, R2 ;  /* 0x000000ffff1a7224 */ /* 0x004fe400078e0002 */
[----:B---3--:R-:W-:-:S02]  /*a6760*/  IMAD.MOV.U32 R25, RZ, RZ, R3 ;  /* 0x000000ffff197224 */ /* 0x008fc400078e0003 */
[----:B------:R-:W-:Y:S02]  /*a6770*/  IMAD.MOV.U32 R24, RZ, RZ, R4 ;  /* 0x000000ffff187224 */ /* 0x000fe400078e0004 */
[----:B------:R-:W-:-:S07]  /*a6780*/  IMAD.MOV.U32 R27, RZ, RZ, R0 ;  /* 0x000000ffff1b7224 */ /* 0x000fce00078e0000 */
[C---:B------:R-:W-:Y:S01]  /*a6790*/  HMMA.16816.F32 R8, R24.reuse, R18, R8 ;  /* 0x000000121808723c */ /* 0x040fe20000001808 */
[----:B------:R-:W-:Y:S11]  /*a67a0*/  STL.64 [R1+0x3758], R18 ;  /* 0x0037581201007387 */ /* 0x000ff60000100a00 */
[----:B------:R-:W-:Y:S11]  /*a67b0*/  @!UPT UIADD3 URZ, URZ, URZ, URZ ;  /* 0x0000003f3f3ff290 */ /* 0x000ff6000fffe03f */
[----:B------:R-:W-:Y:S01]  /*a67c0*/  STL.64 [R1+0xa40], R8 ;  /* 0x000a400801007387 */ /* 0x000fe20000100a00 */
[----:B------:R-:W-:Y:S02]  /*a67d0*/  STL.64 [R1+0xa48], R10 ;  /* 0x000a480a01007387 */ /* 0x000fe40000100a00 */
[----:B------:R0:W-:Y:S02]  /*a67e0*/  STL [R1+0x3750], R17 ;  /* 0x0037501101007387 */ /* 0x0001e40000100800 */
[----:B------:R-:W2:Y:S01]  /*a67f0*/  LDL.LU R16, [R1+0xe00] ;  /* 0x000e000001107983 */ /* 0x000ea20000300800 */
[----:B0-----:R-:W2:Y:S01]  /*a6800*/  LDL.LU R17, [R1+0xe04] ;  /* 0x000e040001117983 */ /* 0x001ea20000300800 */
[----:B------:R-:W3:Y:S02]  /*a6810*/  LDL.LU R18, [R1+0xe08] ;  /* 0x000e080001127983 */ /* 0x000ee40000300800 */
[----:B------:R-:W3:Y:S02]  /*a6820*/  LDL.LU R19, [R1+0xe0c] ;  /* 0x000e0c0001137983 */ /* 0x000ee40000300800 */
[----:B------:R-:W-:Y:S01]  /*a6830*/  IMAD.MOV.U32 R29, RZ, RZ, R23 ;  /* 0x000000ffff1d7224 */ /* 0x000fe200078e0017 */
[----:B---3--:R-:W-:Y:S01]  /*a6840*/  STL.64 [R1+0x3770], R18 ;  /* 0x0037701201007387 */ /* 0x008fe20000100a00 */
[----:B--2---:R0:W-:Y:S03]  /*a6850*/  STL.64 [R1+0x3768], R16 ;  /* 0x0037681001007387 */ /* 0x0041e60000100a00 */
[----:B0-----:R-:W4:Y:S01]  /*a6860*/  LDL.LU R16, [R1+0xe10] ;  /* 0x000e100001107983 */ /* 0x001f220000300800 */
[----:B------:R-:W4:Y:S02]  /*a6870*/  LDL.LU R17, [R1+0xe14] ;  /* 0x000e140001117983 */ /* 0x000f240000300800 */
[----:B------:R-:W4:Y:S02]  /*a6880*/  LDL.LU R18, [R1+0xe18] ;  /* 0x000e180001127983 */ /* 0x000f240000300800 */
[----:B------:R-:W4:Y:S01]  /*a6890*/  LDL.LU R19, [R1+0xe1c] ;  /* 0x000e1c0001137983 */ /* 0x000f220000300800 */
[----:B------:R-:W2:Y:S01]  /*a68a0*/  LDL.LU R8, [R1+0xdc0] ;  /* 0x000dc00001087983 */ /* 0x000ea20000300800 */
        /* <DEDUP_REMOVED lines=12> */
[----:B------:R-:W2:Y:S02]  /*a6970*/  LDL.LU R12, [R1+0xdd0] ;  /* 0x000dd000010c7983 */ /* 0x000ea40000300800 */
[----:B------:R-:W2:Y:S02]  /*a6980*/  LDL.LU R13, [R1+0xdd4] ;  /* 0x000dd400010d7983 */ /* 0x000ea40000300800 */
[----:B------:R-:W2:Y:S01]  /*a6990*/  LDL.LU R14, [R1+0xdd8] ;  /* 0x000dd800010e7983 */ /* 0x000ea20000300800 */
[----:B------:R-:W2:Y:S01]  /*a69a0*/  LDL.LU R15, [R1+0xddc] ;  /* 0x000ddc00010f7983 */ /* 0x000ea20000300800 */
[----:B----4-:R-:W-:Y:S03]  /*a69b0*/  HMMA.16816.F32 R16, R24, R6, R16 ;  /* 0x000000061810723c */ /* 0x010fe60000001810 */
[----:B--2---:R0:W-:Y:S01]  /*a69c0*/  STL.64 [R1+0x3718], R14 ;  /* 0x0037180e01007387 */ /* 0x0041e20000100a00 */
[----:B------:R1:W-:Y:S03]  /*a69d0*/  STL.64 [R1+0x3710], R12 ;  /* 0x0037100c01007387 */ /* 0x0003e60000100a00 */
[----:B0-----:R-:W2:Y:S04]  /*a69e0*/  LDL.64 R14, [R1+0x138] ;  /* 0x00013800010e7983 */ /* 0x001ea80000100a00 */
[----:B--2---:R0:W-:Y:S01]  /*a69f0*/  STL.64 [R1+0x3740], R14 ;  /* 0x0037400e01007387 */ /* 0x0041e20000100a00 */
[----:B-1----:R-:W2:Y:S02]  /*a6a00*/  LDL.LU R12, [R1+0xdf0] ;  /* 0x000df000010c7983 */ /* 0x002ea40000300800 */
[----:B------:R-:W2:Y:S01]  /*a6a10*/  LDL.LU R13, [R1+0xdf4] ;  /* 0x000df400010d7983 */ /* 0x000ea20000300800 */
[----:B0-----:R-:W2:Y:S01]  /*a6a20*/  LDL.LU R14, [R1+0xdf8] ;  /* 0x000df800010e7983 */ /* 0x001ea20000300800 */
[----:B------:R-:W2:Y:S02]  /*a6a30*/  LDL.LU R15, [R1+0xdfc] ;  /* 0x000dfc00010f7983 */ /* 0x000ea40000300800 */
[----:B---3--:R0:W-:Y:S02]  /*a6a40*/  STL.64 [R1+0x3700], R10 ;  /* 0x0037000a01007387 */ /* 0x0081e40000100a00 */
[----:B------:R-:W-:Y:S01]  /*a6a50*/  STL.64 [R1+0x36f8], R8 ;  /* 0x0036f80801007387 */ /* 0x000fe20000100a00 */
[----:B0-----:R-:W3:Y:S02]  /*a6a60*/  LDL.64 R10, [R1+0x128] ;  /* 0x00012800010a7983 */ /* 0x001ee40000100a00 */
[----:B------:R-:W-:Y:S02]  /*a6a70*/  STL.64 [R1+0xa20], R16 ;  /* 0x000a201001007387 */ /* 0x000fe40000100a00 */
[----:B------:R0:W-:Y:S02]  /*a6a80*/  STL.64 [R1+0xa28], R18 ;  /* 0x000a281201007387 */ /* 0x0001e40000100a00 */
[----:B0-----:R-:W4:Y:S01]  /*a6a90*/  LDL.LU.64 R18, [R1+0x3770] ;  /* 0x0037700001127983 */ /* 0x001f220000300a00 */
[----:B------:R-:W4:Y:S02]  /*a6aa0*/  LDL.LU.64 R16, [R1+0x3768] ;  /* 0x0037680001107983 */ /* 0x000f240000300a00 */
[----:B------:R-:W-:-:S02]  /*a6ab0*/  IMAD.MOV.U32 R28, RZ, RZ, R6 ;  /* 0x000000ffff1c7224 */ /* 0x000fc400078e0006 */
[----:B------:R-:W-:Y:S02]  /*a6ac0*/  IMAD.MOV.U32 R4, RZ, RZ, R7 ;  /* 0x000000ffff047224 */ /* 0x000fe400078e0007 */
[----:B------:R-:W2:Y:S01]  /*a6ad0*/  LDL.LU.64 R6, [R1+0x3760] ;  /* 0x0037600001067983 */ /* 0x000ea20000300a00 */
        /* <DEDUP_REMOVED lines=8> */
[----:B------:R-:W3:Y:S02]  /*a6b60*/  LDL.LU R17, [R1+0x3750] ;  /* 0x0037500001117983 */ /* 0x000ee40000300800 */
[----:B------:R-:W3:Y:S02]  /*a6b70*/  LDL.LU.64 R22, [R1+0x3748] ;  /* 0x0037480001167983 */ /* 0x000ee40000300a00 */
[----:B--2---:R-:W-:Y:S01]  /*a6b80*/  STL.64 [R1+0x36e8], R6 ;  /* 0x0036e80601007387 */ /* 0x004fe20000100a00 */
[----:B------:R0:W-:Y:S04]  /*a6b90*/  STL.64 [R1+0x36e0], R4 ;  /* 0x0036e00401007387 */ /* 0x0001e80000100a00 */
[----:B0-----:R-:W2:Y:S01]  /*a6ba0*/  LDL.LU R4, [R1+0xdb0] ;  /* 0x000db00001047983 */ /* 0x001ea20000300800 */
[----:B------:R-:W2:Y:S02]  /*a6bb0*/  LDL.LU R5, [R1+0xdb4] ;  /* 0x000db40001057983 */ /* 0x000ea40000300800 */
[----:B------:R-:W2:Y:S02]  /*a6bc0*/  LDL.LU R6, [R1+0xdb8] ;  /* 0x000db80001067983 */ /* 0x000ea40000300800 */
[----:B------:R-:W2:Y:S01]  /*a6bd0*/  LDL.LU R7, [R1+0xdbc] ;  /* 0x000dbc0001077983 */ /* 0x000ea20000300800 */
[----:B---3--:R-:W-:Y:S01]  /*a6be0*/  HMMA.16816.F32 R12, R24, R22, R12 ;  /* 0x00000016180c723c */ /* 0x008fe2000000180c */
[----:B----4-:R-:W-:Y:S01]  /*a6bf0*/  STL.64 [R1+0x3630], R18 ;  /* 0x0036301201007387 */ /* 0x010fe20000100a00 */
[----:B------:R0:W-:Y:S02]  /*a6c00*/  STL [R1+0x3628], R16 ;  /* 0x0036281001007387 */ /* 0x0001e40000100800 */
[----:B------:R1:W-:Y:S02]  /*a6c10*/  STL [R1+0x36d8], R17 ;  /* 0x0036d81101007387 */ /* 0x0003e40000100800 */
[----:B------:R-:W-:-:S02]  /*a6c20*/  IMAD.MOV.U32 R2, RZ, RZ, R22 ;  /* 0x000000ffff027224 */ /* 0x000fc400078e0016 */
[----:B------:R-:W-:Y:S01]  /*a6c30*/  IMAD.MOV.U32 R0, RZ, RZ, R23 ;  /* 0x000000ffff007224 */ /* 0x000fe200078e0017 */
[----:B0-----:R-:W3:Y:S01]  /*a6c40*/  LDL.LU R16, [R1+0xda0] ;  /* 0x000da00001107983 */ /* 0x001ee20000300800 */
[----:B-1----:R-:W3:Y:S02]  /*a6c50*/  LDL.LU R17, [R1+0xda4] ;  /* 0x000da40001117983 */ /* 0x002ee40000300800 */
[----:B------:R-:W3:Y:S02]  /*a6c60*/  LDL.LU R18, [R1+0xda8] ;  /* 0x000da80001127983 */ /* 0x000ee40000300800 */
[----:B------:R-:W3:Y:S09]  /*a6c70*/  LDL.LU R19, [R1+0xdac] ;  /* 0x000dac0001137983 */ /* 0x000ef20000300800 */
        /* <DEDUP_REMOVED lines=12> */
[----:B------:R-:W2:Y:S02]  /*a6d40*/  LDL.LU R21, [R1+0x3720] ;  /* 0x0037200001157983 */ /* 0x000ea40000300800 */
[----:B------:R-:W2:Y:S02]  /*a6d50*/  LDL.LU.64 R14, [R1+0x3718] ;  /* 0x00371800010e7983 */ /* 0x000ea40000300a00 */
[----:B------:R-:W2:Y:S02]  /*a6d60*/  LDL.LU.64 R12, [R1+0x3710] ;  /* 0x00371000010c7983 */ /* 0x000ea40000300a00 */
[C---:B--2---:R-:W-:Y:S01]  /*a6d70*/  HMMA.16816.F32 R12, R24.reuse, R10, R12 ;  /* 0x0000000a180c723c */ /* 0x044fe2000000180c */
[----:B----4-:R-:W-:Y:S01]  /*a6d80*/  STL.64 [R1+0x3688], R22 ;  /* 0x0036881601007387 */ /* 0x010fe20000100a00 */
[----:B------:R-:W-:Y:S11]  /*a6d90*/  STL [R1+0x3680], R20 ;  /* 0x0036801401007387 */ /* 0x000ff60000100800 */
[----:B------:R-:W-:Y:S10]  /*a6da0*/  @!UPT UIADD3 URZ, URZ, URZ, URZ ;  /* 0x0000003f3f3ff290 */ /* 0x000ff4000fffe03f */
[----:B------:R0:W-:Y:S01]  /*a6db0*/  STL.64 [R1+0x9e0], R12 ;  /* 0x0009e00c01007387 */ /* 0x0001e20000100a00 */
[----:B------:R1:W-:Y:S02]  /*a6dc0*/  STL.64 [R1+0x9e8], R14 ;  /* 0x0009e80e01007387 */ /* 0x0003e40000100a00 */
[----:B0-----:R-:W-:Y:S01]  /*a6dd0*/  IMAD.MOV.U32 R13, RZ, RZ, R10 ;  /* 0x000000ffff0d7224 */ /* 0x001fe200078e000a */
[----:B-1----:R-:W2:Y:S01]  /*a6de0*/  LDL.LU.64 R14, [R1+0x3708] ;  /* 0x00370800010e7983 */ /* 0x002ea20000300a00 */
[----:B------:R-:W-:Y:S02]  /*a6df0*/  IMAD.MOV.U32 R12, RZ, RZ, R11 ;  /* 0x000000ffff0c7224 */ /* 0x000fe400078e000b */
        /* <DEDUP_REMOVED lines=17> */
[----:B------:R-:W4:Y:S01]  /*a6f10*/  LDL.LU.64 R8, [R1+0x40] ;  /* 0x0000400001087983 */ /* 0x000f220000300a00 */
[----:B0-----:R-:W4:Y:S01]  /*a6f20*/  LDL.LU.64 R10, [R1+0x48] ;  /* 0x00004800010a7983 */ /* 0x001f220000300a00 */
[----:B---3--:R-:W-:Y:S03]  /*a6f30*/  HMMA.16816.F32 R24, R24, R6, R16 ;  /* 0x000000061818723c */ /* 0x008fe60000001810 */
[----:B------:R-:W3:Y:S11]  /*a6f40*/  LDL.LU R17, [R1+0x36d8] ;  /* 0x0036d80001117983 */ /* 0x000ef60000300800 */
[----:B------:R-:W-:Y:S09]  /*a6f50*/  @!UPT UIADD3 URZ, URZ, URZ, URZ ;  /* 0x0000003f3f3ff290 */ /* 0x000ff2000fffe03f */
[----:B------:R-:W-:Y:S01]  /*a6f60*/  STL.64 [R1+0x9b0], R24 ;  /* 0x0009b01801007387 */ /* 0x000fe20000100a00 */
[----:B------:R0:W-:Y:S03]  /*a6f70*/  STL.64 [R1+0x9b8], R26 ;  /* 0x0009b81a01007387 */ /* 0x0001e60000100a00 */
[----:B0-----:R-:W3:Y:S01]  /*a6f80*/  LDL.LU.64 R26, [R1+0x36d0] ;  /* 0x0036d000011a7983 */ /* 0x001ee20000300a00 */
[----:B------:R-:W3:Y:S02]  /*a6f90*/  LDL.LU.64 R24, [R1+0x36c8] ;  /* 0x0036c80001187983 */ /* 0x000ee40000300a00 */
[----:B------:R0:W-:Y:S02]  /*a6fa0*/  STL.64 [R1+0x35d8], R6 ;  /* 0x0035d80601007387 */ /* 0x0001e40000100a00 */
[----:B0-----:R-:W-:Y:S02]  /*a6fb0*/  IMAD.MOV.U32 R6, RZ, RZ, R13 ;  /* 0x000000ffff067224 */ /* 0x001fe400078e000d */
[----:B------:R-:W-:-:S05]  /*a6fc0*/  IMAD.MOV.U32 R7, RZ, RZ, R12 ;  /* 0x000000ffff077224 */ /* 0x000fca00078e000c */
[----:B------:R-:W-:Y:S01]  /*a6fd0*/  STL.64 [R1+0x3658], R6 ;  /* 0x0036580601007387 */ /* 0x000fe20000100a00 */
[----:B--2---:R-:W-:Y:S02]  /*a6fe0*/  STL [R1+0x3650], R5 ;  /* 0x0036500501007387 */ /* 0x004fe40000100800 */
[----:B------:R-:W2:Y:S02]  /*a6ff0*/  LDL.LU R12, [R1+0x7f0] ;  /* 0x0007f000010c7983 */ /* 0x000ea40000300800 */
[----:B------:R-:W2:Y:S01]  /*a7000*/  LDL.LU R13, [R1+0x7f4] ;  /* 0x0007f400010d7983 */ /* 0x000ea20000300800 */
[----:B------:R-:W2:Y:S01]  /*a7010*/  LDL.LU R14, [R1+0x7f8] ;  /* 0x0007f800010e7983 */ /* 0x000ea20000300800 */
[----:B------:R-:W2:Y:S02]  /*a7020*/  LDL.LU R15, [R1+0x7fc] ;  /* 0x0007fc00010f7983 */ /* 0x000ea40000300800 */
[----:B------:R-:W-:Y:S01]  /*a7030*/  IMAD.MOV.U32 R19, RZ, RZ, R29 ;  /* 0x000000ffff137224 */ /* 0x000fe200078e001d */
[----:B--2---:R-:W-:Y:S01]  /*a7040*/  STL.64 [R1+0x35f8], R14 ;  /* 0x0035f80e01007387 */ /* 0x004fe20000100a00 */
[----:B------:R0:W-:Y:S03]  /*a7050*/  STL.64 [R1+0x35f0], R12 ;  /* 0x0035f00c01007387 */ /* 0x0001e60000100a00 */
[----:B0-----:R-:W2:Y:S01]  /*a7060*/  LDL.LU R12, [R1+0x800] ;  /* 0x00080000010c7983 */ /* 0x001ea20000300800 */
[----:B------:R-:W2:Y:S02]  /*a7070*/  LDL.LU R13, [R1+0x804] ;  /* 0x00080400010d7983 */ /* 0x000ea40000300800 */
[----:B------:R-:W2:Y:S02]  /*a7080*/  LDL.LU R14, [R1+0x808] ;  /* 0x00080800010e7983 */ /* 0x000ea40000300800 */
[----:B------:R-:W2:Y:S02]  /*a7090*/  LDL.LU R15, [R1+0x80c] ;  /* 0x00080c00010f7983 */ /* 0x000ea40000300800 */
[----:B---3--:R-:W-:-:S02]  /*a70a0*/  IMAD.MOV.U32 R18, RZ, RZ, R25 ;  /* 0x000000ffff127224 */ /* 0x008fc400078e0019 */
[----:B------:R-:W3:Y:S03]  /*a70b0*/  LDL.LU R25, [R1+0x36c0] ;  /* 0x0036c00001197983 */ /* 0x000ee60000300800 */
[----:B------:R-:W-:Y:S01]  /*a70c0*/  STL.64 [R1+0x3648], R18 ;  /* 0x0036481201007387 */ /* 0x000fe20000100a00 */
[----:B--2---:R0:W-:Y:S01]  /*a70d0*/  STL.64 [R1+0x3608], R14 ;  /* 0x0036080e01007387 */ /* 0x0041e20000100a00 */
[----:B------:R-:W-:Y:S02]  /*a70e0*/  STL.64 [R1+0x3600], R12 ;  /* 0x0036000c01007387 */ /* 0x000fe40000100a00 */
[----:B0-----:R-:W-:Y:S02]  /*a70f0*/  IMAD.MOV.U32 R15, RZ, RZ, R4 ;  /* 0x000000ffff0f7224 */ /* 0x001fe400078e0004 */
[----:B------:R-:W2:Y:S01]  /*a7100*/  LDL.LU R4, [R1+0x840] ;  /* 0x0008400001047983 */ /* 0x000ea20000300800 */
[----:B------:R-:W2:Y:S02]  /*a7110*/  LDL.LU R5, [R1+0x844] ;  /* 0x0008440001057983 */ /* 0x000ea40000300800 */
[----:B------:R-:W2:Y:S02]  /*a7120*/  LDL.LU R6, [R1+0x848] ;  /* 0x0008480001067983 */ /* 0x000ea40000300800 */
[----:B------:R-:W2:Y:S02]  /*a7130*/  LDL.LU R7, [R1+0x84c] ;  /* 0x00084c0001077983 */ /* 0x000ea40000300800 */
        /* <DEDUP_REMOVED lines=11> */
[----:B--2---:R-:W-:Y:S01]  /*a71f0*/  STL.64 [R1+0x3698], R6 ;  /* 0x0036980601007387 */ /* 0x004fe20000100a00 */
[----:B------:R-:W-:Y:S03]  /*a7200*/  STL.64 [R1+0x3690], R4 ;  /* 0x0036900401007387 */ /* 0x000fe60000100a00 */
[----:B------:R0:W-:Y:S02]  /*a7210*/  STL.64 [R1+0x36a0], R22 ;  /* 0x0036a01601007387 */ /* 0x0001e40000100a00 */
[----:B------:R-:W2:Y:S01]  /*a7220*/  LDL.LU R20, [R1+0x880] ;  /* 0x0008800001147983 */ /* 0x000ea20000300800 */
[----:B------:R-:W2:Y:S04]  /*a7230*/  LDL.LU R21, [R1+0x884] ;  /* 0x0008840001157983 */ /* 0x000ea80000300800 */
        /* <DEDUP_REMOVED lines=8> */
[----:B------:R-:W2:Y:S01]  /*a72c0*/  LDL.LU R4, [R1+0x870] ;  /* 0x0008700001047983 */ /* 0x000ea20000300800 */
[----:B------:R-:W2:Y:S02]  /*a72d0*/  LDL.LU R5, [R1+0x874] ;  /* 0x0008740001057983 */ /* 0x000ea40000300800 */
[----:B------:R-:W2:Y:S02]  /*a72e0*/  LDL.LU R6, [R1+0x878] ;  /* 0x0008780001067983 */ /* 0x000ea40000300800 */
[----:B------:R-:W2:Y:S01]  /*a72f0*/  LDL.LU R7, [R1+0x87c] ;  /* 0x00087c0001077983 */ /* 0x000ea20000300800 */
[----:B------:R-:W2:Y:S01]  /*a7300*/  LDL.64 R18, [R1+0x198] ;  /* 0x0001980001127983 */ /* 0x000ea20000100a00 */
[----:B------:R-:W-:-:S02]  /*a7310*/  IMAD.MOV.U32 R14, RZ, RZ, R28 ;  /* 0x000000ffff0e7224 */ /* 0x000fc400078e001c */
[----:B---3--:R-:W-:Y:S02]  /*a7320*/  IMAD.MOV.U32 R26, RZ, RZ, R25 ;  /* 0x000000ffff1a7224 */ /* 0x008fe400078e0019 */
[----:B------:R-:W-:Y:S01]  /*a7330*/  IMAD.MOV.U32 R27, RZ, RZ, R24 ;  /* 0x000000ffff1b7224 */ /* 0x000fe200078e0018 */
[----:B--2---:R0:W-:Y:S01]  /*a7340*/  STL.64 [R1+0x3670], R18 ;  /* 0x0036701201007387 */ /* 0x0041e20000100a00 */
[----:B------:R-:W2:Y:S02]  /*a7350*/  LDL.LU R16, [R1+0x850] ;  /* 0x0008500001107983 */ /* 0x000ea40000300800 */
[----:B------:R-:W2:Y:S01]  /*a7360*/  LDL.LU R17, [R1+0x854] ;  /* 0x0008540001117983 */ /* 0x000ea20000300800 */
[----:B0-----:R-:W2:Y:S01]  /*a7370*/  LDL.LU R18, [R1+0x858] ;  /* 0x0008580001127983 */ /* 0x001ea20000300800 */
[----:B------:R-:W2:Y:S02]  /*a7380*/  LDL.LU R19, [R1+0x85c] ;  /* 0x00085c0001137983 */ /* 0x000ea40000300800 */
[----:B------:R0:W-:Y:S02]  /*a7390*/  STL.64 [R1+0x3620], R14 ;  /* 0x0036200e01007387 */ /* 0x0001e40000100a00 */
[----:B------:R-:W3:Y:S01]  /*a73a0*/  LDL.LU R12, [R1+0x820] ;  /* 0x00082000010c7983 */ /* 0x000ee20000300800 */
[----:B------:R-:W3:Y:S04]  /*a73b0*/  LDL.LU R13, [R1+0x824] ;  /* 0x00082400010d7983 */ /* 0x000ee80000300800 */
[----:B0-----:R-:W2:Y:S01]  /*a73c0*/  LDL.LU R14, [R1+0x828] ;  /* 0x00082800010e7983 */ /* 0x001ea20000300800 */
[----:B------:R-:W2:Y:S01]  /*a73d0*/  LDL.LU R15, [R1+0x82c] ;  /* 0x00082c00010f7983 */ /* 0x000ea20000300800 */
[C---:B----4-:R-:W-:Y:S02]  /*a73e0*/  HMMA.16816.F32 R24, R8.reuse, R26, R20 ;  /* 0x0000001a0818723c */ /* 0x050fe40000001814 */
[----:B--2---:R-:W-:Y:S01]  /*a73f0*/  STL.64 [R1+0x3640], R14 ;  /* 0x0036400e01007387 */ /* 0x004fe20000100a00 */
[----:B---3--:R0:W-:Y:S03]  /*a7400*/  STL.64 [R1+0x3638], R12 ;  /* 0x0036380c01007387 */ /* 0x0081e60000100a00 */
[----:B0-----:R-:W2:Y:S01]  /*a7410*/  LDL.LU R12, [R1+0x830] ;  /* 0x00083000010c7983 */ /* 0x001ea20000300800 */
[----:B------:R-:W2:Y:S02]  /*a7420*/  LDL.LU R13, [R1+0x834] ;  /* 0x00083400010d7983 */ /* 0x000ea40000300800 */
[----:B------:R-:W2:Y:S02]  /*a7430*/  LDL.LU R14, [R1+0x838] ;  /* 0x00083800010e7983 */ /* 0x000ea40000300800 */
[----:B------:R-:W2:Y:S01]  /*a7440*/  LDL.LU R15, [R1+0x83c] ;  /* 0x00083c00010f7983 */ /* 0x000ea20000300800 */
[----:B------:R-:W3:Y:S01]  /*a7450*/  LDL.LU.64 R22, [R1+0x36b8] ;  /* 0x0036b80001167983 */ /* 0x000ee20000300a00 */
[----:B------:R-:W3:Y:S10]  /*a7460*/  LDL.LU.64 R20, [R1+0x36b0] ;  /* 0x0036b00001147983 */ /* 0x000ef40000300a00 */
[----:B------:R-:W-:Y:S02]  /*a7470*/  STL.64 [R1+0x14f0], R24 ;  /* 0x0014f01801007387 */ /* 0x000fe40000100a00 */
[----:B------:R0:W-:Y:S02]  /*a7480*/  STL.64 [R1+0x14f8], R26 ;  /* 0x0014f81a01007387 */ /* 0x0001e40000100a00 */
        /* <DEDUP_REMOVED lines=10> */
[----:B0-----:R-:W2:Y:S01]  /*a7530*/  LDL.LU R26, [R1+0x7d8] ;  /* 0x0007d800011a7983 */ /* 0x001ea20000300800 */
[----:B------:R-:W2:Y:S01]  /*a7540*/  LDL.LU R27, [R1+0x7dc] ;  /* 0x0007dc00011b7983 */ /* 0x000ea20000300800 */
[C---:B---3--:R-:W-:Y:S02]  /*a7550*/  HMMA.16816.F32 R20, R8.reuse, R22, R4 ;  /* 0x000000160814723c */ /* 0x048fe40000001804 */
[----:B--2---:R-:W-:Y:S01]  /*a7560*/  STL.64 [R1+0x3618], R26 ;  /* 0x0036181a01007387 */ /* 0x004fe20000100a00 */
[----:B----4-:R0:W-:Y:S03]  /*a7570*/  STL.64 [R1+0x3610], R24 ;  /* 0x0036101801007387 */ /* 0x0101e60000100a00 */
        /* <DEDUP_REMOVED lines=8> */
[----:B0-----:R-:W3:Y:S01]  /*a7600*/  LDL.LU.64 R22, [R1+0x3688] ;  /* 0x0036880001167983 */ /* 0x001ee20000300a00 */
[----:B------:R-:W4:Y:S01]  /*a7610*/  LDL.LU R20, [R1+0x3680] ;  /* 0x0036800001147983 */ /* 0x000f220000300800 */
[C---:B---3--:R-:W-:Y:S11]  /*a7620*/  HMMA.16816.F32 R4, R8.reuse, R22, R4 ;  /* 0x000000160804723c */ /* 0x048ff60000001804 */
[----:B------:R-:W-:Y:S11]  /*a7630*/  @!UPT UIADD3 URZ, URZ, URZ, URZ ;  /* 0x0000003f3f3ff290 */ /* 0x000ff6000fffe03f */
[----:B------:R-:W-:Y:S01]  /*a7640*/  @!UPT UIADD3 URZ, URZ, URZ, URZ ;  /* 0x0000003f3f3ff290 */ /* 0x000fe2000fffe03f */
[----:B------:R-:W-:Y:S01]  /*a7650*/  STL.64 [R1+0x14c0], R4 ;  /* 0x0014c00401007387 */ /* 0x000fe20000100a00 */
[----:B------:R0:W-:Y:S03]  /*a7660*/  STL.64 [R1+0x14c8], R6 ;  /* 0x0014c80601007387 */ /* 0x0001e60000100a00 */
[----:B0-----:R-:W3:Y:S01]  /*a7670*/  LDL.LU.64 R6, [R1+0x3678] ;  /* 0x0036780001067983 */ /* 0x001ee20000300a00 */
[----:B------:R-:W-:Y:S01]  /*a7680*/  STL.64 [R1+0x3588], R22 ;  /* 0x0035881601007387 */ /* 0x000fe20000100a00 */
[C---:B---3--:R-:W-:Y:S02]  /*a7690*/  HMMA.16816.F32 R4, R8.reuse, R6, R16 ;  /* 0x000000060804723c */ /* 0x048fe40000001810 */
[----:B------:R-:W3:Y:S11]  /*a76a0*/  LDL.LU.64 R18, [R1+0x3670] ;  /* 0x0036700001127983 */ /* 0x000ef60000300a00 */
[----:B------:R-:W-:Y:S10]  /*a76b0*/  @!UPT UIADD3 URZ, URZ, URZ, URZ ;  /* 0x0000003f3f3ff290 */ /* 0x000ff4000fffe03f */
[----:B------:R-:W-:Y:S01]  /*a76c0*/  STL.64 [R1+0x13f0], R4 ;  /* 0x0013f00401007387 */ /* 0x000fe20000100a00 */
[----:B------:R0:W-:Y:S03]  /*a76d0*/  STL.64 [R1+0x13f8], R6 ;  /* 0x0013f80601007387 */ /* 0x0001e60000100a00 */
[----:B0-----:R-:W2:Y:S01]  /*a76e0*/  LDL.LU.64 R6, [R1+0x3668] ;  /* 0x0036680001067983 */ /* 0x001ea20000300a00 */
[----:B------:R-:W2:Y:S02]  /*a76f0*/  LDL.LU.64 R4, [R1+0x3660] ;  /* 0x0036600001047983 */ /* 0x000ea40000300a00 */
[----:B------:R-:W-:Y:S02]  /*a7700*/  IMAD.MOV.U32 R23, RZ, RZ, R3 ;  /* 0x000000ffff177224 */ /* 0x000fe400078e0003 */
        /* <DEDUP_REMOVED lines=8> */
[----:B------:R-:W3:Y:S02]  /*a7790*/  LDL.LU R5, [R1+0x3650] ;  /* 0x0036500001057983 */ /* 0x000ee40000300800 */
        /* <DEDUP_REMOVED lines=14> */
[----:B0-----:R-:W2:Y:S01]  /*a7880*/  LDL.LU.64 R14, [R1+0x3620] ;  /* 0x00362000010e7983 */ /* 0x001ea20000300a00 */
[----:B------:R-:W-:Y:S01]  /*a7890*/  STL.64 [R1+0x3550], R18 ;  /* 0x0035501201007387 */ /* 0x000fe20000100a00 */
        /* <DEDUP_REMOVED lines=8> */
[----:B---3--:R-:W-:Y:S02]  /*a7920*/  IMAD.MOV.U32 R18, RZ, RZ, R16 ;  /* 0x000000ffff127224 */ /* 0x008fe400078e0010 */
[----:B------:R-:W-:-:S07]  /*a7930*/  IMAD.MOV.U32 R19, RZ, RZ, R5 ;  /* 0x000000ffff137224 */ /* 0x000fce00078e0005 */
        /* <DEDUP_REMOVED lines=8> */
[----:B-1----:R-:W2:Y:S02]  /*a79c0*/  LDL.LU R18, [R1+0xd38] ;  /* 0x000d380001127983 */ /* 0x002ea40000300800 */
[----:B------:R-:W2:Y:S02]  /*a79d0*/  LDL.LU R19, [R1+0xd3c] ;  /* 0x000d3c0001137983 */ /* 0x000ea40000300800 */
[----:B--2---:R0:W-:Y:S01]  /*a79e0*/  STL.64 [R1+0x3560], R18 ;  /* 0x0035601201007387 */ /* 0x0041e20000100a00 */
[----:B---3--:R-:W-:Y:S02]  /*a79f0*/  STL.64 [R1+0x3558], R16 ;  /* 0x0035581001007387 */ /* 0x008fe40000100a00 */
[----:B0-----:R-:W-:-:S02]  /*a7a00*/  IMAD.MOV.U32 R18, RZ, RZ, R4 ;  /* 0x000000ffff127224 */ /* 0x001fc400078e0004 */
[----:B------:R-:W-:-:S05]  /*a7a10*/  IMAD.MOV.U32 R19, RZ, RZ, R3 ;  /* 0x000000ffff137224 */ /* 0x000fca00078e0003 */
[----:B------:R0:W-:Y:S02]  /*a7a20*/  STL.64 [R1+0x3570], R18 ;  /* 0x0035701201007387 */ /* 0x0001e40000100a00 */
[----:B0-----:R-:W-:Y:S02]  /*a7a30*/  IMAD.MOV.U32 R18, RZ, RZ, R2 ;  /* 0x000000ffff127224 */ /* 0x001fe400078e0002 */
[----:B------:R-:W-:-:S07]  /*a7a40*/  IMAD.MOV.U32 R19, RZ, RZ, R0 ;  /* 0x000000ffff137224 */ /* 0x000fce00078e0000 */
[----:B------:R-:W-:Y:S01]  /*a7a50*/  HMMA.16816.F32 R16, R8, R18, R12 ;  /* 0x000000120810723c */ /* 0x000fe2000000180c */
[----:B------:R-:W2:Y:S11]  /*a7a60*/  LDL.LU.64 R14, [R1+0x35e8] ;  /* 0x0035e800010e7983 */ /* 0x000eb60000300a00 */
[----:B------:R-:W-:Y:S11]  /*a7a70*/  @!UPT UIADD3 URZ, URZ, URZ, URZ ;  /* 0x0000003f3f3ff290 */ /* 0x000ff6000fffe03f */
[----:B------:R-:W-:Y:S01]  /*a7a80*/  STL.64 [R1+0x1390], R16 ;  /* 0x0013901001007387 */ /* 0x000fe20000100a00 */
[----:B------:R0:W-:Y:S03]  /*a7a90*/  STL.64 [R1+0x1398], R18 ;  /* 0x0013981201007387 */ /* 0x0001e60000100a00 */
[----:B0-----:R-:W3:Y:S01]  /*a7aa0*/  LDL.64 R18, [R1+0x1a8] ;  /* 0x0001a80001127983 */ /* 0x001ee20000100a00 */
[----:B----4-:R-:W-:-:S03]  /*a7ab0*/  IMAD.MOV.U32 R22, RZ, RZ, R20 ;  /* 0x000000ffff167224 */ /* 0x010fc600078e0014 */
[----:B---3--:R0:W-:Y:S01]  /*a7ac0*/  STL.64 [R1+0x3580], R18 ;  /* 0x0035801201007387 */ /* 0x0081e20000100a00 */
[----:B------:R-:W3:Y:S02]  /*a7ad0*/  LDL.LU R16, [R1+0x7e0] ;  /* 0x0007e00001107983 */ /* 0x000ee40000300800 */
[----:B------:R-:W3:Y:S01]  /*a7ae0*/  LDL.LU R17, [R1+0x7e4] ;  /* 0x0007e40001117983 */ /* 0x000ee20000300800 */
[----:B0-----:R-:W3:Y:S01]  /*a7af0*/  LDL.LU R18, [R1+0x7e8] ;  /* 0x0007e80001127983 */ /* 0x001ee20000300800 */
[----:B------:R-:W3:Y:S02]  /*a7b00*/  LDL.LU R19, [R1+0x7ec] ;  /* 0x0007ec0001137983 */ /* 0x000ee40000300800 */
[C---:B---3--:R-:W-:Y:S08]  /*a7b10*/  HMMA.16816.F32 R20, R8.reuse, R22, R16 ;  /* 0x000000160814723c */ /* 0x048ff00000001810 */
[----:B------:R-:W-:Y:S11]  /*a7b20*/  HMMA.16816.F32 R16, R8, R6, R24 ;  /* 0x000000060810723c */ /* 0x000ff60000001818 */
[----:B------:R-:W-:Y:S04]  /*a7b30*/  @!UPT UIADD3 URZ, URZ, URZ, URZ ;  /* 0x0000003f3f3ff290 */ /* 0x000fe8000fffe03f */
[----:B------:R-:W-:Y:S01]  /*a7b40*/  STL.64 [R1+0x1380], R20 ;  /* 0x0013801401007387 */ /* 0x000fe20000100a00 */
[----:B------:R0:W-:Y:S07]  /*a7b50*/  STL.64 [R1+0x1388], R22 ;  /* 0x0013881601007387 */ /* 0x0001ee0000100a00 */
[----:B------:R-:W-:Y:S02]  /*a7b60*/  STL.64 [R1+0x1370], R16 ;  /* 0x0013701001007387 */ /* 0x000fe40000100a00 */
[----:B------:R-:W-:Y:S01]  /*a7b70*/  STL.64 [R1+0x1378], R18 ;  /* 0x0013781201007387 */ /* 0x000fe20000100a00 */
[----:B------:R-:W3:Y:S01]  /*a7b80*/  LDL.64 R26, [R1+0x1e8] ;  /* 0x0001e800011a7983 */ /* 0x000ee20000100a00 */
[----:B------:R-:W-:-:S02]  /*a7b90*/  IMAD.MOV.U32 R4, RZ, RZ, R8 ;  /* 0x000000ffff047224 */ /* 0x000fc400078e0008 */
[----:B------:R-:W-:Y:S02]  /*a7ba0*/  IMAD.MOV.U32 R3, RZ, RZ, R9 ;  /* 0x000000ffff037224 */ /* 0x000fe400078e0009 */
[----:B------:R-:W-:Y:S02]  /*a7bb0*/  IMAD.MOV.U32 R2, RZ, RZ, R10 ;  /* 0x000000ffff027224 */ /* 0x000fe400078e000a */
[----:B------:R-:W-:Y:S02]  /*a7bc0*/  IMAD.MOV.U32 R0, RZ, RZ, R11 ;  /* 0x000000ffff007224 */ /* 0x000fe400078e000b */
[----:B------:R-:W-:Y:S01]  /*a7bd0*/  IMAD.MOV.U32 R24, RZ, RZ, R4 ;  /* 0x000000ffff187224 */ /* 0x000fe200078e0004 */
[----:B---3--:R-:W-:Y:S01]  /*a7be0*/  STL.64 [R1+0x35c0], R26 ;  /* 0x0035c01a01007387 */ /* 0x008fe20000100a00 */
[----:B------:R-:W2:Y:S02]  /*a7bf0*/  LDL.LU R8, [R1+0x7c0] ;  /* 0x0007c00001087983 */ /* 0x000ea40000300800 */
[----:B------:R-:W2:Y:S02]  /*a7c00*/  LDL.LU R9, [R1+0x7c4] ;  /* 0x0007c40001097983 */ /* 0x000ea40000300800 */
[----:B------:R-:W2:Y:S01]  /*a7c10*/  LDL.LU R10, [R1+0x7c8] ;  /* 0x0007c800010a7983 */ /* 0x000ea20000300800 */
[----:B------:R-:W2:Y:S01]  /*a7c20*/  LDL.LU R11, [R1+0x7cc] ;  /* 0x0007cc00010b7983 */ /* 0x000ea20000300800 */
[----:B------:R-:W3:Y:S02]  /*a7c30*/  LDL.LU R4, [R1+0x7b0] ;  /* 0x0007b00001047983 */ /* 0x000ee40000300800 */
[----:B------:R-:W3:Y:S02]  /*a7c40*/  LDL.LU R5, [R1+0x7b4] ;  /* 0x0007b40001057983 */ /* 0x000ee40000300800 */
[----:B------:R-:W3:Y:S01]  /*a7c50*/  LDL.LU R6, [R1+0x7b8] ;  /* 0x0007b80001067983 */ /* 0x000ee20000300800 */
[----:B------:R-:W3:Y:S01]  /*a7c60*/  LDL.LU R7, [R1+0x7bc] ;  /* 0x0007bc0001077983 */ /* 0x000ee20000300800 */
[----:B0-----:R-:W4:Y:S03]  /*a7c70*/  LDL.64 R22, [R1+0x1c8] ;  /* 0x0001c80001167983 */ /* 0x001f260000100a00 */
        /* <DEDUP_REMOVED lines=76> */
[----:B------:R-:W-:Y:S02]  /*a8140*/  STL [R1+0x3480], R27 ;  /* 0x0034801b01007387 */ /* 0x000fe40000100800 */
[----:B------:R-:W-:Y:S02]  /*a8150*/  STL [R1+0x3534], R26 ;  /* 0x0035341a01007387 */ /* 0x000fe40000100800 */
[----:B------:R0:W-:Y:S01]  /*a8160*/  STL [R1+0x3530], R25 ;  /* 0x0035301901007387 */ /* 0x0001e20000100800 */
[----:B------:R-:W3:Y:S04]  /*a8170*/  LDL.LU R24, [R1+0xd20] ;  /* 0x000d200001187983 */ /* 0x000ee80000300800 */
[----:B0-----:R-:W3:Y:S01]  /*a8180*/  LDL.LU R25, [R1+0xd24] ;  /* 0x000d240001197983 */ /* 0x001ee20000300800 */
[----:B------:R-:W3:Y:S02]  /*a8190*/  LDL.LU R26, [R1+0xd28] ;  /* 0x000d2800011a7983 */ /* 0x000ee40000300800 */
        /* <DEDUP_REMOVED lines=15> */
[----:B0-----:R-:W4:Y:S01]  /*a8290*/  LDL.LU.64 R18, [R1+0x3580] ;  /* 0x0035800001127983 */ /* 0x001f220000300a00 */
[----:B------:R0:W-:Y:S03]  /*a82a0*/  STL.64 [R1+0x3460], R22 ;  /* 0x0034601601007387 */ /* 0x0001e60000100a00 */
[----:B0-----:R-:W2:Y:S01]  /*a82b0*/  LDL.64 R22, [R1+0x188] ;  /* 0x0001880001167983 */ /* 0x001ea20000100a00 */
[C---:B----4-:R-:W-:Y:S01]  /*a82c0*/  HMMA.16816.F32 R12, R8.reuse, R18, R12 ;  /* 0x00000012080c723c */ /* 0x050fe2000000180c */
[----:B------:R-:W-:Y:S11]  /*a82d0*/  IMAD.MOV.U32 R3, RZ, RZ, R19 ;  /* 0x000000ffff037224 */ /* 0x000ff600078e0013 */
[----:B------:R-:W-:Y:S11]  /*a82e0*/  @!UPT UIADD3 URZ, URZ, URZ, URZ ;  /* 0x0000003f3f3ff290 */ /* 0x000ff6000fffe03f */
[----:B------:R0:W-:Y:S01]  /*a82f0*/  STL.64 [R1+0x910], R12 ;  /* 0x0009100c01007387 */ /* 0x0001e20000100a00 */
[----:B------:R1:W-:Y:S02]  /*a8300*/  STL.64 [R1+0x918], R14 ;  /* 0x0009180e01007387 */ /* 0x0003e40000100a00 */
[----:B0-----:R-:W-:Y:S01]  /*a8310*/  IMAD.MOV.U32 R12, RZ, RZ, R18 ;  /* 0x000000ffff0c7224 */ /* 0x001fe200078e0012 */
[----:B-1----:R-:W4:Y:S01]  /*a8320*/  LDL.LU.64 R14, [R1+0x3578] ;  /* 0x00357800010e7983 */ /* 0x002f220000300a00 */
        /* <DEDUP_REMOVED lines=16> */
[----:B---3--:R-:W-:Y:S03]  /*a8430*/  STL.64 [R1+0x34c8], R6 ;  /* 0x0034c80601007387 */ /* 0x008fe60000100a00 */
[----:B------:R-:W-:Y:S01]  /*a8440*/  STL.64 [R1+0x34c0], R4 ;  /* 0x0034c00401007387 */ /* 0x000fe20000100a00 */
[----:B--2---:R-:W-:Y:S01]  /*a8450*/  HMMA.16816.F32 R20, R8, R18, R24 ;  /* 0x000000120814723c */ /* 0x004fe20000001818 */
[----:B------:R-:W-:Y:S11]  /*a8460*/  IMAD.MOV.U32 R13, RZ, RZ, R19 ;  /* 0x000000ffff0d7224 */ /* 0x000ff600078e0013 */
[----:B------:R-:W-:Y:S11]  /*a8470*/  @!UPT UIADD3 URZ, URZ, URZ, URZ ;  /* 0x0000003f3f3ff290 */ /* 0x000ff6000fffe03f */
[----:B------:R0:W-:Y:S01]  /*a8480*/  STL.64 [R1+0x990], R20 ;  /* 0x0009901401007387 */ /* 0x0001e20000100a00 */
[----:B------:R-:W-:Y:S02]  /*a8490*/  STL.64 [R1+0x998], R22 ;  /* 0x0009981601007387 */ /* 0x000fe40000100a00 */
[----:B0-----:R-:W-:-:S05]  /*a84a0*/  IMAD.MOV.U32 R20, RZ, RZ, R18 ;  /* 0x000000ffff147224 */ /* 0x001fca00078e0012 */
[----:B------:R-:W-:Y:S01]  /*a84b0*/  STL [R1+0x3548], R20 ;  /* 0x0035481401007387 */ /* 0x000fe20000100800 */
[----:B----4-:R-:W-:Y:S02]  /*a84c0*/  STL.64 [R1+0x34e8], R14 ;  /* 0x0034e80e01007387 */ /* 0x010fe40000100a00 */
[----:B------:R-:W-:Y:S02]  /*a84d0*/  STL.64 [R1+0x34e0], R12 ;  /* 0x0034e00c01007387 */ /* 0x000fe40000100a00 */
[----:B------:R-:W2:Y:S01]  /*a84e0*/  LDL.LU.64 R16, [R1+0xc0] ;  /* 0x0000c00001107983 */ /* 0x000ea20000300a00 */
[----:B------:R-:W3:Y:S04]  /*a84f0*/  LDL.LU.64 R18, [R1+0xc8] ;  /* 0x0000c80001127983 */ /* 0x000ee80000300a00 */
[----:B---3--:R-:W-:Y:S01]  /*a8500*/  STL.64 [R1+0x3360], R18 ;  /* 0x0033601201007387 */ /* 0x008fe20000100a00 */
[----:B--2---:R0:W-:Y:S03]  /*a8510*/  STL.64 [R1+0x3358], R16 ;  /* 0x0033581001007387 */ /* 0x0041e60000100a00 */
[----:B0-----:R-:W2:Y:S01]  /*a8520*/  LDL.LU R16, [R1+0x30] ;  /* 0x0000300001107983 */ /* 0x001ea20000300800 */
[----:B------:R-:W2:Y:S02]  /*a8530*/  LDL.LU R17, [R1+0x34] ;  /* 0x0000340001117983 */ /* 0x000ea40000300800 */
[----:B------:R-:W3:Y:S02]  /*a8540*/  LDL.LU R18, [R1+0x38] ;  /* 0x0000380001127983 */ /* 0x000ee40000300800 */
[----:B------:R-:W3:Y:S02]  /*a8550*/  LDL.LU R19, [R1+0x3c] ;  /* 0x00003c0001137983 */ /* 0x000ee40000300800 */
[----:B------:R-:W-:-:S02]  /*a8560*/  IMAD.MOV.U32 R4, RZ, RZ, R11 ;  /* 0x000000ffff047224 */ /* 0x000fc400078e000b */
[----:B------:R-:W-:Y:S02]  /*a8570*/  IMAD.MOV.U32 R5, RZ, RZ, R10 ;  /* 0x000000ffff057224 */ /* 0x000fe400078e000a */
[----:B------:R-:W-:Y:S02]  /*a8580*/  IMAD.MOV.U32 R6, RZ, RZ, R9 ;  /* 0x000000ffff067224 */ /* 0x000fe400078e0009 */
[----:B------:R-:W-:Y:S01]  /*a8590*/  IMAD.MOV.U32 R7, RZ, RZ, R8 ;  /* 0x000000ffff077224 */ /* 0x000fe200078e0008 */
[----:B---3--:R0:W-:Y:S01]  /*a85a0*/  STL.64 [R1+0x34b0], R18 ;  /* 0x0034b01201007387 */ /* 0x0081e20000100a00 */
[----:B--2---:R1:W-:Y:S02]  /*a85b0*/  STL.64 [R1+0x34a8], R16 ;  /* 0x0034a81001007387 */ /* 0x0043e40000100a00 */
[----:B0-----:R-:W-:Y:S02]  /*a85c0*/  IMAD.MOV.U32 R19, RZ, RZ, R4 ;  /* 0x000000ffff137224 */ /* 0x001fe400078e0004 */
[----:B------:R-:W-:Y:S01]  /*a85d0*/  IMAD.MOV.U32 R18, RZ, RZ, R5 ;  /* 0x000000ffff127224 */ /* 0x000fe200078e0005 */
[----:B------:R-:W2:Y:S01]  /*a85e0*/  LDL.LU R4, [R1+0xcb0] ;  /* 0x000cb00001047983 */ /* 0x000ea20000300800 */
[----:B-1----:R-:W-:-:S02]  /*a85f0*/  IMAD.MOV.U32 R17, RZ, RZ, R6 ;  /* 0x000000ffff117224 */ /* 0x002fc400078e0006 */
[----:B------:R-:W2:Y:S02]  /*a8600*/  LDL.LU R5, [R1+0xcb4] ;  /* 0x000cb40001057983 */ /* 0x000ea40000300800 */
[----:B------:R-:W-:Y:S01]  /*a8610*/  IMAD.MOV.U32 R16, RZ, RZ, R7 ;  /* 0x000000ffff107224 */ /* 0x000fe200078e0007 */
[----:B------:R-:W3:Y:S01]  /*a8620*/  LDL.LU R6, [R1+0xcb8] ;  /* 0x000cb80001067983 */ /* 0x000ee20000300800 */
        /* <DEDUP_REMOVED lines=11> */
[----:B0-----:R-:W3:Y:S01]  /*a86e0*/  LDL.64 R26, [R1+0x168] ;  /* 0x00016800011a7983 */ /* 0x001ee20000100a00 */
[----:B------:R-:W2:Y:S02]  /*a86f0*/  LDL.LU R8, [R1+0xcd0] ;  /* 0x000cd00001087983 */ /* 0x000ea40000300800 */
[----:B------:R-:W2:Y:S02]  /*a8700*/  LDL.LU R9, [R1+0xcd4] ;  /* 0x000cd40001097983 */ /* 0x000ea40000300800 */
[----:B------:R-:W4:Y:S01]  /*a8710*/  LDL.LU R10, [R1+0xcd8] ;  /* 0x000cd800010a7983 */ /* 0x000f220000300800 */
[----:B------:R-:W4:Y:S04]  /*a8720*/  LDL.LU R11, [R1+0xcdc] ;  /* 0x000cdc00010b7983 */ /* 0x000f280000300800 */
[----:B----4-:R0:W-:Y:S01]  /*a8730*/  STL.64 [R1+0x3500], R10 ;  /* 0x0035000a01007387 */ /* 0x0101e20000100a00 */
[----:B--2---:R-:W-:Y:S03]  /*a8740*/  STL.64 [R1+0x34f8], R8 ;  /* 0x0034f80801007387 */ /* 0x004fe60000100a00 */
[----:B0-----:R-:W2:Y:S04]  /*a8750*/  LDL.64 R10, [R1+0x138] ;  /* 0x00013800010a7983 */ /* 0x001ea80000100a00 */
[----:B--2---:R0:W-:Y:S04]  /*a8760*/  STL.64 [R1+0x3510], R10 ;  /* 0x0035100a01007387 */ /* 0x0041e80000100a00 */
        /* <DEDUP_REMOVED lines=8> */
[----:B------:R-:W2:Y:S01]  /*a87f0*/  LDL.LU R15, [R1+0xcec] ;  /* 0x000cec00010f7983 */ /* 0x000ea20000300800 */
[----:B---3--:R-:W-:Y:S02]  /*a8800*/  HMMA.16816.F32 R20, R16, R26, R20 ;  /* 0x0000001a1014723c */ /* 0x008fe40000001814 */
        /* <DEDUP_REMOVED lines=11> */
[----:B------:R-:W3:Y:S02]  /*a88c0*/  LDL.LU R7, [R1+0xccc] ;  /* 0x000ccc0001077983 */ /* 0x000ee40000300800 */
[----:B------:R0:W-:Y:S01]  /*a88d0*/  STL.64 [R1+0x980], R20 ;  /* 0x0009801401007387 */ /* 0x0001e20000100a00 */
[----:B------:R1:W-:Y:S03]  /*a88e0*/  STL.64 [R1+0x988], R22 ;  /* 0x0009881601007387 */ /* 0x0003e60000100a00 */
[----:B0-----:R-:W2:Y:S01]  /*a88f0*/  LDL.LU R20, [R1+0x3548] ;  /* 0x0035480001147983 */ /* 0x001ea20000300800 */
[----:B-1----:R-:W-:-:S02]  /*a8900*/  IMAD.MOV.U32 R22, RZ, RZ, R26 ;  /* 0x000000ffff167224 */ /* 0x002fc400078e001a */
[----:B------:R-:W-:Y:S02]  /*a8910*/  IMAD.MOV.U32 R21, RZ, RZ, R27 ;  /* 0x000000ffff157224 */ /* 0x000fe400078e001b */
[----:B------:R-:W2:Y:S01]  /*a8920*/  LDL.LU.64 R26, [R1+0x3540] ;  /* 0x00354000011a7983 */ /* 0x000ea20000300a00 */
[----:B------:R-:W2:Y:S02]  /*a8930*/  LDL.LU.64 R24, [R1+0x3538] ;  /* 0x0035380001187983 */ /* 0x000ea40000300a00 */
[----:B----4-:R-:W-:Y:S01]  /*a8940*/  IMAD.MOV.U32 R23, RZ, RZ, R11 ;  /* 0x000000ffff177224 */ /* 0x010fe200078e000b */
[C---:B--2---:R-:W-:Y:S11]  /*a8950*/  HMMA.16816.F32 R24, R16.reuse, R10, R24 ;  /* 0x0000000a1018723c */ /* 0x044ff60000001818 */
[----:B------:R-:W-:Y:S11]  /*a8960*/  @!UPT UIADD3 URZ, URZ, URZ, URZ ;  /* 0x0000003f3f3ff290 */ /* 0x000ff6000fffe03f */
[----:B------:R-:W-:Y:S01]  /*a8970*/  @!UPT UIADD3 URZ, URZ, URZ, URZ ;  /* 0x0000003f3f3ff290 */ /* 0x000fe2000fffe03f */
[----:B------:R0:W-:Y:S01]  /*a8980*/  STL.64 [R1+0x970], R24 ;  /* 0x0009701801007387 */ /* 0x0001e20000100a00 */
[----:B------:R1:W-:Y:S02]  /*a8990*/  STL.64 [R1+0x978], R26 ;  /* 0x0009781a01007387 */ /* 0x0003e40000100a00 */
[----:B0-----:R-:W-:Y:S01]  /*a89a0*/  IMAD.MOV.U32 R24, RZ, RZ, R10 ;  /* 0x000000ffff187224 */ /* 0x001fe200078e000a */
[----:B-1----:R-:W2:Y:S01]  /*a89b0*/  LDL.LU R26, [R1+0x3534] ;  /* 0x00353400011a7983 */ /* 0x002ea20000300800 */
[----:B------:R-:W4:Y:S02]  /*a89c0*/  LDL.LU R25, [R1+0x3530] ;  /* 0x0035300001197983 */ /* 0x000f240000300800 */
[----:B------:R-:W2:Y:S02]  /*a89d0*/  LDL.LU.64 R10, [R1+0x3528] ;  /* 0x00352800010a7983 */ /* 0x000ea40000300a00 */
[----:B------:R0:W-:Y:S01]  /*a89e0*/  STL.64 [R1+0x3490], R22 ;  /* 0x0034901601007387 */ /* 0x0001e20000100a00 */
[----:B------:R1:W-:Y:S01]  /*a89f0*/  STL.64 [R1+0x3488], R20 ;  /* 0x0034881401007387 */ /* 0x0003e20000100a00 */
[----:B0-----:R-:W-:Y:S01]  /*a8a00*/  IMAD.MOV.U32 R22, RZ, RZ, R28 ;  /* 0x000000ffff167224 */ /* 0x001fe200078e001c */
[----:B--2---:R-:W-:Y:S01]  /*a8a10*/  HMMA.16816.F32 R12, R16, R10, R12 ;  /* 0x0000000a100c723c */ /* 0x004fe2000000180c */
[----:B----4-:R-:W-:-:S05]  /*a8a20*/  IMAD.MOV.U32 R23, RZ, RZ, R25 ;  /* 0x000000ffff177224 */ /* 0x010fca00078e0019 */
[----:B------:R0:W-:Y:S01]  /*a8a30*/  STL.64 [R1+0x34b8], R22 ;  /* 0x0034b81601007387 */ /* 0x0001e20000100a00 */
[----:B-1----:R-:W2:Y:S02]  /*a8a40*/  LDL.LU R20, [R1+0xca0] ;  /* 0x000ca00001147983 */ /* 0x002ea40000300800 */
[----:B------:R-:W2:Y:S02]  /*a8a50*/  LDL.LU R21, [R1+0xca4] ;  /* 0x000ca40001157983 */ /* 0x000ea40000300800 */
[----:B------:R-:W-:Y:S02]  /*a8a60*/  IMAD.MOV.U32 R28, RZ, RZ, R10 ;  /* 0x000000ffff1c7224 */ /* 0x000fe400078e000a */
[----:B------:R-:W-:Y:S01]  /*a8a70*/  IMAD.MOV.U32 R25, RZ, RZ, R11 ;  /* 0x000000ffff197224 */ /* 0x000fe200078e000b */
[----:B0-----:R-:W2:Y:S01]  /*a8a80*/  LDL.LU R22, [R1+0xca8] ;  /* 0x000ca80001167983 */ /* 0x001ea20000300800 */
[----:B------:R-:W2:Y:S08]  /*a8a90*/  LDL.LU R23, [R1+0xcac] ;  /* 0x000cac0001177983 */ /* 0x000eb00000300800 */
        /* <DEDUP_REMOVED lines=29> */
[----:B------:R-:W2:Y:S01]  /*a8c70*/  LDL.LU.64 R12, [R1+0x34e0] ;  /* 0x0034e000010c7983 */ /* 0x000ea20000300a00 */
        /* <DEDUP_REMOVED lines=11> */
[----:B------:R-:W-:Y:S01]  /*a8d30*/  STL.64 [R1+0x920], R4 ;  /* 0x0009200401007387 */ /* 0x000fe20000100a00 */
[----:B------:R0:W-:Y:S03]  /*a8d40*/  STL.64 [R1+0x928], R6 ;  /* 0x0009280601007387 */ /* 0x0001e60000100a00 */
[----:B0-----:R-:W2:Y:S01]  /*a8d50*/  LDL.LU.64 R6, [R1+0x34c8] ;  /* 0x0034c80001067983 */ /* 0x001ea20000300a00 */
[----:B------:R-:W3:Y:S02]  /*a8d60*/  LDL.LU.64 R4, [R1+0x34c0] ;  /* 0x0034c00001047983 */ /* 0x000ee40000300a00 */
[----:B------:R-:W-:Y:S01]  /*a8d70*/  STL.64 [R1+0x3380], R10 ;  /* 0x0033800a01007387 */ /* 0x000fe20000100a00 */
[----:B--2---:R-:W-:Y:S01]  /*a8d80*/  HMMA.16816.F32 R16, R16, R6, R20 ;  /* 0x000000061010723c */ /* 0x004fe20000001814 */
[----:B------:R-:W2:Y:S11]  /*a8d90*/  LDL.LU.64 R22, [R1+0x34b8] ;  /* 0x0034b80001167983 */ /* 0x000eb60000300a00 */
[----:B------:R-:W-:Y:S11]  /*a8da0*/  @!UPT UIADD3 URZ, URZ, URZ, URZ ;  /* 0x0000003f3f3ff290 */ /* 0x000ff6000fffe03f */
[----:B------:R-:W-:Y:S01]  /*a8db0*/  STL.64 [R1+0x8f0], R16 ;  /* 0x0008f01001007387 */ /* 0x000fe20000100a00 */
[----:B------:R0:W-:Y:S03]  /*a8dc0*/  STL.64 [R1+0x8f8], R18 ;  /* 0x0008f81201007387 */ /* 0x0001e60000100a00 */
[----:B0-----:R-:W2:Y:S01]  /*a8dd0*/  LDL.LU.64 R18, [R1+0x34b0] ;  /* 0x0034b00001127983 */ /* 0x001ea20000300a00 */
[----:B------:R-:W2:Y:S02]  /*a8de0*/  LDL.LU.64 R16, [R1+0x34a8] ;  /* 0x0034a80001107983 */ /* 0x000ea40000300a00 */
[----:B------:R-:W-:Y:S02]  /*a8df0*/  STL.64 [R1+0x3438], R6 ;  /* 0x0034380601007387 */ /* 0x000fe40000100a00 */
[----:B------:R-:W-:Y:S02]  /*a8e00*/  IMAD.MOV.U32 R14, RZ, RZ, R9 ;  /* 0x000000ffff0e7224 */ /* 0x000fe400078e0009 */
[----:B------:R-:W-:Y:S01]  /*a8e10*/  IMAD.MOV.U32 R15, RZ, RZ, R8 ;  /* 0x000000ffff0f7224 */ /* 0x000fe200078e0008 */
[----:B--2---:R-:W-:Y:S01]  /*a8e20*/  HMMA.16816.F32 R20, R16, R22, R24 ;  /* 0x000000161014723c */ /* 0x004fe20000001818 */
[----:B------:R-:W2:Y:S01]  /*a8e30*/  LDL.LU.64 R26, [R1+0x34a0] ;  /* 0x0034a000011a7983 */ /* 0x000ea20000300a00 */
[----:B------:R-:W4:Y:S11]  /*a8e40*/  LDL.LU.64 R24, [R1+0x3498] ;  /* 0x0034980001187983 */ /* 0x000f360000300a00 */
[----:B------:R-:W-:Y:S10]  /*a8e50*/  @!UPT UIADD3 URZ, URZ, URZ, URZ ;  /* 0x0000003f3f3ff290 */ /* 0x000ff4000fffe03f */
[----:B------:R-:W-:Y:S01]  /*a8e60*/  STL.64 [R1+0xcd0], R20 ;  /* 0x000cd01401007387 */ /* 0x000fe20000100a00 */
[----:B------:R0:W-:Y:S03]  /*a8e70*/  STL.64 [R1+0xcd8], R22 ;  /* 0x000cd81601007387 */ /* 0x0001e60000100a00 */
[----:B0-----:R-:W3:Y:S01]  /*a8e80*/  LDL.LU.64 R22, [R1+0x3490] ;  /* 0x0034900001167983 */ /* 0x001ee20000300a00 */
[----:B------:R-:W3:Y:S02]  /*a8e90*/  LDL.LU.64 R20, [R1+0x3488] ;  /* 0x0034880001147983 */ /* 0x000ee40000300a00 */
[----:B------:R0:W-:Y:S02]  /*a8ea0*/  STL.64 [R1+0x33a0], R14 ;  /* 0x0033a00e01007387 */ /* 0x0001e40000100a00 */
[----:B------:R-:W3:Y:S01]  /*a8eb0*/  LDL.LU R8, [R1+0x6c0] ;  /* 0x0006c00001087983 */ /* 0x000ee20000300800 */
[----:B------:R-:W3:Y:S01]  /*a8ec0*/  LDL.LU R9, [R1+0x6c4] ;  /* 0x0006c40001097983 */ /* 0x000ee20000300800 */
[----:B------:R-:W3:Y:S02]  /*a8ed0*/  LDL.LU R10, [R1+0x6c8] ;  /* 0x0006c800010a7983 */ /* 0x000ee40000300800 */
[----:B------:R-:W3:Y:S02]  /*a8ee0*/  LDL.LU R11, [R1+0x6cc] ;  /* 0x0006cc00010b7983 */ /* 0x000ee40000300800 */
[----:B0-----:R-:W-:-:S02]  /*a8ef0*/  IMAD.MOV.U32 R15, RZ, RZ, R29 ;  /* 0x000000ffff0f7224 */ /* 0x001fc400078e001d */
[----:B--2---:R-:W-:Y:S02]  /*a8f00*/  IMAD.MOV.U32 R14, RZ, RZ, R27 ;  /* 0x000000ffff0e7224 */ /* 0x004fe400078e001b */
[----:B------:R-:W2:Y:S03]  /*a8f10*/  LDL.LU R27, [R1+0x3480] ;  /* 0x00348000011b7983 */ /* 0x000ea60000300800 */
[----:B------:R-:W-:Y:S01]  /*a8f20*/  STL.64 [R1+0x33b8], R14 ;  /* 0x0033b80e01007387 */ /* 0x000fe20000100a00 */
[----:B---3--:R-:W-:Y:S01]  /*a8f30*/  STL.64 [R1+0x3398], R10 ;  /* 0x0033980a01007387 */ /* 0x008fe20000100a00 */
[----:B------:R0:W-:Y:S03]  /*a8f40*/  STL.64 [R1+0x3390], R8 ;  /* 0x0033900801007387 */ /* 0x0001e60000100a00 */
[----:B0-----:R-:W3:Y:S01]  /*a8f50*/  LDL.LU R8, [R1+0x6d0] ;  /* 0x0006d00001087983 */ /* 0x001ee20000300800 */
[----:B------:R-:W3:Y:S02]  /*a8f60*/  LDL.LU R9, [R1+0x6d4] ;  /* 0x0006d40001097983 */ /* 0x000ee40000300800 */
[----:B------:R-:W2:Y:S02]  /*a8f70*/  LDL.LU R10, [R1+0x6d8] ;  /* 0x0006d800010a7983 */ /* 0x000ea40000300800 */
[----:B------:R-:W2:Y:S02]  /*a8f80*/  LDL.LU R11, [R1+0x6dc] ;  /* 0x0006dc00010b7983 */ /* 0x000ea40000300800 */
[----:B------:R-:W-:-:S02]  /*a8f90*/  IMAD.MOV.U32 R14, RZ, RZ, R28 ;  /* 0x000000ffff0e7224 */ /* 0x000fc400078e001c */
[----:B----4-:R-:W-:-:S05]  /*a8fa0*/  IMAD.MOV.U32 R15, RZ, RZ, R25 ;  /* 0x000000ffff0f7224 */ /* 0x010fca00078e0019 */
[----:B------:R-:W-:Y:S04]  /*a8fb0*/  STL.64 [R1+0x33d0], R14 ;  /* 0x0033d00e01007387 */ /* 0x000fe80000100a00 */
[----:B--2---:R-:W-:Y:S01]  /*a8fc0*/  STL.64 [R1+0x33b0], R10 ;  /* 0x0033b00a01007387 */ /* 0x004fe20000100a00 */
[----:B---3--:R0:W-:Y:S03]  /*a8fd0*/  STL.64 [R1+0x33a8], R8 ;  /* 0x0033a80801007387 */ /* 0x0081e60000100a00 */
        /* <DEDUP_REMOVED lines=46> */
[----:B------:R-:W4:Y:S02]  /*a92c0*/  LDL.LU R7, [R1+0x76c] ;  /* 0x00076c0001077983 */ /* 0x000f240000300800 */
[----:B------:R-:W-:Y:S02]  /*a92d0*/  IMAD.MOV.U32 R22, RZ, RZ, R2 ;  /* 0x000000ffff167224 */ /* 0x000fe400078e0002 */
[----:B------:R-:W-:Y:S01]  /*a92e0*/  IMAD.MOV.U32 R23, RZ, RZ, R0 ;  /* 0x000000ffff177224 */ /* 0x000fe200078e0000 */
[----:B----4-:R-:W-:Y:S01]  /*a92f0*/  STL.64 [R1+0x3470], R6 ;  /* 0x0034700601007387 */ /* 0x010fe20000100a00 */
[----:B--2---:R-:W-:Y:S03]  /*a9300*/  STL.64 [R1+0x3468], R4 ;  /* 0x0034680401007387 */ /* 0x004fe60000100a00 */
[----:B------:R0:W-:Y:S02]  /*a9310*/  STL.64 [R1+0x3478], R22 ;  /* 0x0034781601007387 */ /* 0x0001e40000100a00 */
[----:B------:R-:W2:Y:S01]  /*a9320*/  LDL.LU R20, [R1+0x780] ;  /* 0x0007800001147983 */ /* 0x000ea20000300800 */
[----:B------:R-:W2:Y:S04]  /*a9330*/  LDL.LU R21, [R1+0x784] ;  /* 0x0007840001157983 */ /* 0x000ea80000300800 */
[----:B0-----:R-:W2:Y:S01]  /*a9340*/  LDL.LU R22, [R1+0x788] ;  /* 0x0007880001167983 */ /* 0x001ea20000300800 */
[----:B------:R-:W2:Y:S02]  /*a9350*/  LDL.LU R23, [R1+0x78c] ;  /* 0x00078c0001177983 */ /* 0x000ea40000300800 */
[----:B------:R-:W4:Y:S02]  /*a9360*/  LDL.LU R4, [R1+0x770] ;  /* 0x0007700001047983 */ /* 0x000f240000300800 */
[----:B------:R-:W4:Y:S01]  /*a9370*/  LDL.LU R5, [R1+0x774] ;  /* 0x0007740001057983 */ /* 0x000f220000300800 */
[----:B------:R-:W4:Y:S01]  /*a9380*/  LDL.LU R6, [R1+0x778] ;  /* 0x0007780001067983 */ /* 0x000f220000300800 */
[----:B------:R-:W4:Y:S02]  /*a9390*/  LDL.LU R7, [R1+0x77c] ;  /* 0x00077c0001077983 */ /* 0x000f240000300800 */
[----:B------:R-:W2:Y:S02]  /*a93a0*/  LDL.64 R14, [R1+0x198] ;  /* 0x00019800010e7983 */ /* 0x000ea40000100a00 */
        /* <DEDUP_REMOVED lines=22> */
[----:B------:R0:W-:Y:S02]  /*a9510*/  STL.64 [R1+0x3368], R26 ;  /* 0x0033681a01007387 */ /* 0x0001e40000100a00 */
[----:B------:R-:W3:Y:S02]  /*a9520*/  LDL.LU R24, [R1+0x6a0] ;  /* 0x0006a00001187983 */ /* 0x000ee40000300800 */
[----:B------:R-:W3:Y:S01]  /*a9530*/  LDL.LU R25, [R1+0x6a4] ;  /* 0x0006a40001197983 */ /* 0x000ee20000300800 */
        /* <DEDUP_REMOVED lines=96> */
[----:B------:R0:W-:Y:S03]  /*a9b40*/  STL.64 [R1+0x3300], R14 ;  /* 0x0033000e01007387 */ /* 0x0001e60000100a00 */
[----:B0-----:R-:W3:Y:S01]  /*a9b50*/  LDL.64 R14, [R1+0x1e8] ;  /* 0x0001e800010e7983 */ /* 0x001ee20000100a00 */
[C---:B--2---:R-:W-:Y:S11]  /*a9b60*/  HMMA.16816.F32 R24, R16.reuse, R10, R24 ;  /* 0x0000000a1018723c */ /* 0x044ff60000001818 */
[----:B------:R-:W-:Y:S11]  /*a9b70*/  @!UPT UIADD3 URZ, URZ, URZ, URZ ;  /* 0x0000003f3f3ff290 */ /* 0x000ff6000fffe03f */
[----:B------:R-:W-:Y:S01]  /*a9b80*/  @!UPT UIADD3 URZ, URZ, URZ, URZ ;  /* 0x0000003f3f3ff290 */ /* 0x000fe2000fffe03f */
[----:B------:R-:W-:Y:S01]  /*a9b90*/  STL.64 [R1+0xdc0], R24 ;  /* 0x000dc01801007387 */ /* 0x000fe20000100a00 */
[----:B------:R0:W-:Y:S03]  /*a9ba0*/  STL.64 [R1+0xdc8], R26 ;  /* 0x000dc81a01007387 */ /* 0x0001e60000100a00 */
[----:B0-----:R-:W3:Y:S01]  /*a9bb0*/  LDL.LU.64 R26, [R1+0x3378] ;  /* 0x00337800011a7983 */ /* 0x001ee20000300a00 */
[----:B------:R-:W3:Y:S02]  /*a9bc0*/  LDL.LU.64 R24, [R1+0x3370] ;  /* 0x0033700001187983 */ /* 0x000ee40000300a00 */
[----:B------:R0:W-:Y:S02]  /*a9bd0*/  STL.64 [R1+0x3298], R10 ;  /* 0x0032980a01007387 */ /* 0x0001e40000100a00 */
[----:B------:R-:W2:Y:S01]  /*a9be0*/  LDL.LU R8, [R1+0xc90] ;  /* 0x000c900001087983 */ /* 0x000ea20000300800 */
[----:B------:R-:W2:Y:S04]  /*a9bf0*/  LDL.LU R9, [R1+0xc94] ;  /* 0x000c940001097983 */ /* 0x000ea80000300800 */
[----:B0-----:R-:W2:Y:S01]  /*a9c00*/  LDL.LU R10, [R1+0xc98] ;  /* 0x000c9800010a7983 */ /* 0x001ea20000300800 */
[----:B------:R-:W2:Y:S01]  /*a9c10*/  LDL.LU R11, [R1+0xc9c] ;  /* 0x000c9c00010b7983 */ /* 0x000ea20000300800 */
[----:B---3--:R-:W-:Y:S02]  /*a9c20*/  HMMA.16816.F32 R16, R16, R6, R24 ;  /* 0x000000061010723c */ /* 0x008fe40000001818 */
[----:B------:R-:W4:Y:S11]  /*a9c30*/  LDL.LU.64 R26, [R1+0x3368] ;  /* 0x00336800011a7983 */ /* 0x000f360000300a00 */
[----:B------:R-:W-:Y:S10]  /*a9c40*/  @!UPT UIADD3 URZ, URZ, URZ, URZ ;  /* 0x0000003f3f3ff290 */ /* 0x000ff4000fffe03f */
[----:B------:R-:W-:Y:S01]  /*a9c50*/  STL.64 [R1+0xdb0], R16 ;  /* 0x000db01001007387 */ /* 0x000fe20000100a00 */
[----:B------:R0:W-:Y:S03]  /*a9c60*/  STL.64 [R1+0xdb8], R18 ;  /* 0x000db81201007387 */ /* 0x0001e60000100a00 */
[----:B0-----:R-:W2:Y:S01]  /*a9c70*/  LDL.LU.64 R18, [R1+0x3360] ;  /* 0x0033600001127983 */ /* 0x001ea20000300a00 */
[----:B------:R-:W2:Y:S02]  /*a9c80*/  LDL.LU.64 R16, [R1+0x3358] ;  /* 0x0033580001107983 */ /* 0x000ea40000300a00 */
[----:B------:R-:W-:Y:S02]  /*a9c90*/  IMAD.MOV.U32 R29, RZ, RZ, R15 ;  /* 0x000000ffff1d7224 */ /* 0x000fe400078e000f */
[----:B------:R-:W-:Y:S01]  /*a9ca0*/  STL.64 [R1+0x3328], R6 ;  /* 0x0033280601007387 */ /* 0x000fe20000100a00 */
[C---:B--2---:R-:W-:Y:S08]  /*a9cb0*/  HMMA.16816.F32 R8, R16.reuse, R14, R8 ;  /* 0x0000000e1008723c */ /* 0x044ff00000001808 */
[----:B----4-:R-:W-:Y:S01]  /*a9cc0*/  HMMA.16816.F32 R12, R16, R26, R20 ;  /* 0x0000001a100c723c */ /* 0x010fe20000001814 */
[----:B------:R-:W-:-:S02]  /*a9cd0*/  IMAD.MOV.U32 R3, RZ, RZ, R17 ;  /* 0x000000ffff037224 */ /* 0x000fc400078e0011 */
[----:B------:R-:W-:Y:S02]  /*a9ce0*/  IMAD.MOV.U32 R2, RZ, RZ, R18 ;  /* 0x000000ffff027224 */ /* 0x000fe400078e0012 */
[----:B------:R-:W-:-:S10]  /*a9cf0*/  IMAD.MOV.U32 R0, RZ, RZ, R19 ;  /* 0x000000ffff007224 */ /* 0x000fd400078e0013 */
[----:B------:R0:W-:Y:S01]  /*a9d00*/  STL.64 [R1+0xc90], R8 ;  /* 0x000c900801007387 */ /* 0x0001e20000100a00 */
[----:B------:R-:W-:Y:S07]  /*a9d10*/  STL.64 [R1+0xc98], R10 ;  /* 0x000c980a01007387 */ /* 0x000fee0000100a00 */
[----:B------:R-:W-:Y:S02]  /*a9d20*/  STL.64 [R1+0xc80], R12 ;  /* 0x000c800c01007387 */ /* 0x000fe40000100a00 */
[----:B------:R-:W-:Y:S01]  /*a9d30*/  STL.64 [R1+0xc88], R14 ;  /* 0x000c880e01007387 */ /* 0x000fe20000100a00 */
[----:B------:R-:W-:Y:S01]  /*a9d40*/  STL.64 [R1+0x32b8], R26 ;  /* 0x0032b81a01007387 */ /* 0x000fe20000100a00 */
[----:B0-----:R-:W-:-:S03]  /*a9d50*/  IMAD.MOV.U32 R8, RZ, RZ, R16 ;  /* 0x000000ffff087224 */ /* 0x001fc600078e0010 */
[----:B------:R-:W2:Y:S01]  /*a9d60*/  LDL.LU R16, [R1+0xa0] ;  /* 0x0000a00001107983 */ /* 0x000ea20000300800 */
        /* <DEDUP_REMOVED lines=16> */
[----:B------:R-:W2:Y:S02]  /*a9e70*/  LDL.LU R15, [R1+0xc3c] ;  /* 0x000c3c00010f7983 */ /* 0x000ea40000300800 */
[----:B--2---:R0:W-:Y:S01]  /*a9e80*/  STL.64 [R1+0x3310], R14 ;  /* 0x0033100e01007387 */ /* 0x0041e20000100a00 */
[----:B------:R-:W-:Y:S02]  /*a9e90*/  STL.64 [R1+0x3308], R12 ;  /* 0x0033080c01007387 */ /* 0x000fe40000100a00 */
[----:B------:R-:W2:Y:S02]  /*a9ea0*/  LDL.64 R22, [R1+0x1c8] ;  /* 0x0001c80001167983 */ /* 0x000ea40000100a00 */
[----:B0-----:R-:W-:-:S02]  /*a9eb0*/  IMAD.MOV.U32 R15, RZ, RZ, R4 ;  /* 0x000000ffff0f7224 */ /* 0x001fc400078e0004 */
[----:B------:R-:W-:Y:S01]  /*a9ec0*/  IMAD.MOV.U32 R14, RZ, RZ, R5 ;  /* 0x000000ffff0e7224 */ /* 0x000fe200078e0005 */
        /* <DEDUP_REMOVED lines=17> */
[----:B0-----:R-:W2:Y:S01]  /*a9fe0*/  LDL.64 R14, [R1+0x1a8] ;  /* 0x0001a800010e7983 */ /* 0x001ea20000100a00 */
[----:B------:R0:W-:Y:S02]  /*a9ff0*/  STL.64 [R1+0x32c8], R26 ;  /* 0x0032c81a01007387 */ /* 0x0001e40000100a00 */
[----:B----4-:R-:W-:Y:S01]  /*aa000*/  STL.64 [R1+0x32c0], R24 ;  /* 0x0032c01801007387 */ /* 0x010fe20000100a00 */
[----:B0-----:R-:W4:Y:S04]  /*aa010*/  LDL.64 R26, [R1+0x168] ;  /* 0x00016800011a7983 */ /* 0x001f280000100a00 */
[----:B----4-:R0:W-:Y:S04]  /*aa020*/  STL.64 [R1+0x32e0], R26 ;  /* 0x0032e01a01007387 */ /* 0x0101e80000100a00 */
[----:B0-----:R-:W4:Y:S04]  /*aa030*/  LDL.64 R26, [R1+0x178] ;  /* 0x00017800011a7983 */ /* 0x001f280000100a00 */
[----:B----4-:R0:W-:Y:S04]  /*aa040*/  STL.64 [R1+0x32f8], R26 ;  /* 0x0032f81a01007387 */ /* 0x0101e80000100a00 */
[----:B0-----:R-:W4:Y:S01]  /*aa050*/  LDL.64 R26, [R1+0x188] ;  /* 0x00018800011a7983 */ /* 0x001f220000100a00 */
[----:B------:R-:W-:-:S03]  /*aa060*/  IMAD.MOV.U32 R9, RZ, RZ, R22 ;  /* 0x000000ffff097224 */ /* 0x000fc600078e0016 */
[----:B----4-:R0:W-:Y:S01]  /*aa070*/  STL.64 [R1+0x3318], R26 ;  /* 0x0033181a01007387 */ /* 0x0101e20000100a00 */
[----:B------:R-:W4:Y:S02]  /*aa080*/  LDL.LU R24, [R1+0xc40] ;  /* 0x000c400001187983 */ /* 0x000f240000300800 */
[----:B------:R-:W4:Y:S01]  /*aa090*/  LDL.LU R25, [R1+0xc44] ;  /* 0x000c440001197983 */ /* 0x000f220000300800 */
[----:B0-----:R-:W4:Y:S01]  /*aa0a0*/  LDL.LU R26, [R1+0xc48] ;  /* 0x000c4800011a7983 */ /* 0x001f220000300800 */
[----:B------:R-:W4:Y:S02]  /*aa0b0*/  LDL.LU R27, [R1+0xc4c] ;  /* 0x000c4c00011b7983 */ /* 0x000f240000300800 */
[----:B------:R-:W4:Y:S02]  /*aa0c0*/  LDL.64 R10, [R1+0x148] ;  /* 0x00014800010a7983 */ /* 0x000f240000100a00 */
[----:B---3--:R0:W-:Y:S01]  /*aa0d0*/  STL.64 [R1+0x3258], R18 ;  /* 0x0032581201007387 */ /* 0x0081e20000100a00 */
[----:B------:R1:W-:Y:S01]  /*aa0e0*/  STL.64 [R1+0x3250], R16 ;  /* 0x0032501001007387 */ /* 0x0003e20000100a00 */
[----:B0-----:R-:W-:-:S02]  /*aa0f0*/  IMAD.MOV.U32 R18, RZ, RZ, R2 ;  /* 0x000000ffff127224 */ /* 0x001fc400078e0002 */
[----:B-1----:R-:W-:Y:S02]  /*aa100*/  IMAD.MOV.U32 R16, RZ, RZ, R8 ;  /* 0x000000ffff107224 */ /* 0x002fe400078e0008 */
[----:B------:R-:W-:Y:S02]  /*aa110*/  IMAD.MOV.U32 R17, RZ, RZ, R3 ;  /* 0x000000ffff117224 */ /* 0x000fe400078e0003 */
[----:B------:R-:W-:-:S07]  /*aa120*/  IMAD.MOV.U32 R19, RZ, RZ, R0 ;  /* 0x000000ffff137224 */ /* 0x000fce00078e0000 */
[C---:B--2---:R-:W-:Y:S01]  /*aa130*/  HMMA.16816.F32 R4, R16.reuse, R22, R4 ;  /* 0x000000161004723c */ /* 0x044fe20000001804 */
[----:B------:R-:W-:Y:S11]  /*aa140*/  IMAD.MOV.U32 R8, RZ, RZ, R23 ;  /* 0x000000ffff087224 */ /* 0x000ff600078e0017 */
[----:B------:R-:W-:Y:S11]  /*aa150*/  @!UPT UIADD3 URZ, URZ, URZ, URZ ;  /* 0x0000003f3f3ff290 */ /* 0x000ff6000fffe03f */
[----:B------:R-:W-:Y:S01]  /*aa160*/  STL.64 [R1+0xc70], R4 ;  /* 0x000c700401007387 */ /* 0x000fe20000100a00 */
[----:B------:R0:W-:Y:S03]  /*aa170*/  STL.64 [R1+0xc78], R6 ;  /* 0x000c780601007387 */ /* 0x0001e60000100a00 */
[----:B0-----:R-:W2:Y:S01]  /*aa180*/  LDL.LU.64 R6, [R1+0x3350] ;  /* 0x0033500001067983 */ /* 0x001ea20000300a00 */
[----:B------:R-:W2:Y:S02]  /*aa190*/  LDL.LU.64 R4, [R1+0x3348] ;  /* 0x0033480001047983 */ /* 0x000ea40000300a00 */
[----:B------:R-:W2:Y:S01]  /*aa1a0*/  LDL.LU.64 R22, [R1+0x3340] ;  /* 0x0033400001167983 */ /* 0x000ea20000300a00 */
[----:B----4-:R-:W-:Y:S01]  /*aa1b0*/  STL.64 [R1+0x32d8], R10 ;  /* 0x0032d80a01007387 */ /* 0x010fe20000100a00 */
[----:B------:R0:W-:Y:S03]  /*aa1c0*/  STL.64 [R1+0x32d0], R8 ;  /* 0x0032d00801007387 */ /* 0x0001e60000100a00 */
        /* <DEDUP_REMOVED lines=26> */
[----:B---3--:R-:W-:Y:S01]  /*aa370*/  STL.64 [R1+0x3270], R6 ;  /* 0x0032700601007387 */ /* 0x008fe20000100a00 */
[----:B------:R0:W-:Y:S03]  /*aa380*/  STL.64 [R1+0x3268], R4 ;  /* 0x0032680401007387 */ /* 0x0001e60000100a00 */
[----:B0-----:R-:W3:Y:S01]  /*aa390*/  LDL.LU R4, [R1+0xbf0] ;  /* 0x000bf00001047983 */ /* 0x001ee20000300800 */
[----:B------:R-:W3:Y:S02]  /*aa3a0*/  LDL.LU R5, [R1+0xbf4] ;  /* 0x000bf40001057983 */ /* 0x000ee40000300800 */
[----:B------:R-:W3:Y:S02]  /*aa3b0*/  LDL.LU R6, [R1+0xbf8] ;  /* 0x000bf80001067983 */ /* 0x000ee40000300800 */
[----:B------:R-:W3:Y:S01]  /*aa3c0*/  LDL.LU R7, [R1+0xbfc] ;  /* 0x000bfc0001077983 */ /* 0x000ee20000300800 */
[----:B------:R-:W4:Y:S11]  /*aa3d0*/  LDL.LU.64 R26, [R1+0x3318] ;  /* 0x00331800011a7983 */ /* 0x000f360000300a00 */
[----:B------:R-:W-:Y:S01]  /*aa3e0*/  @!UPT UIADD3 URZ, URZ, URZ, URZ ;  /* 0x0000003f3f3ff290 */ /* 0x000fe2000fffe03f */
[----:B------:R-:W-:Y:S01]  /*aa3f0*/  STL.64 [R1+0x840], R12 ;  /* 0x0008400c01007387 */ /* 0x000fe20000100a00 */
[----:B------:R0:W-:Y:S03]  /*aa400*/  STL.64 [R1+0x848], R14 ;  /* 0x0008480e01007387 */ /* 0x0001e60000100a00 */
        /* <DEDUP_REMOVED lines=25> */
[----:B0-----:R-:W3:Y:S01]  /*aa5a0*/  LDL.LU.64 R10, [R1+0x32d8] ;  /* 0x0032d800010a7983 */ /* 0x001ee20000300a00 */
[----:B------:R-:W2:Y:S02]  /*aa5b0*/  LDL.LU.64 R8, [R1+0x32d0] ;  /* 0x0032d00001087983 */ /* 0x000ea40000300a00 */
[----:B------:R-:W2:Y:S02]  /*aa5c0*/  LDL.LU.64 R26, [R1+0x32c8] ;  /* 0x0032c800011a7983 */ /* 0x000ea40000300a00 */
[----:B------:R-:W2:Y:S01]  /*aa5d0*/  LDL.LU.64 R24, [R1+0x32c0] ;  /* 0x0032c00001187983 */ /* 0x000ea20000300a00 */
[----:B----4-:R0:W-:Y:S01]  /*aa5e0*/  STL.64 [R1+0x3290], R14 ;  /* 0x0032900e01007387 */ /* 0x0101e20000100a00 */
[----:B------:R-:W-:Y:S03]  /*aa5f0*/  STL.64 [R1+0x3288], R12 ;  /* 0x0032880c01007387 */ /* 0x000fe60000100a00 */
[----:B0-----:R-:W2:Y:S01]  /*aa600*/  LDL.64 R14, [R1+0x158] ;  /* 0x00015800010e7983 */ /* 0x001ea20000100a00 */
[C---:B---3--:R-:W-:Y:S08]  /*aa610*/  HMMA.16816.F32 R4, R16.reuse, R10, R4 ;  /* 0x0000000a1004723c */ /* 0x048ff00000001804 */
[----:B--2---:R-:W-:Y:S01]  /*aa620*/  HMMA.16816.F32 R24, R16, R14, R24 ;  /* 0x0000000e1018723c */ /* 0x004fe20000001818 */
[----:B------:R-:W-:-:S02]  /*aa630*/  IMAD.MOV.U32 R21, RZ, RZ, R15 ;  /* 0x000000ffff157224 */ /* 0x000fc400078e000f */
[----:B------:R-:W-:Y:S11]  /*aa640*/  IMAD.MOV.U32 R28, RZ, RZ, R10 ;  /* 0x000000ffff1c7224 */ /* 0x000ff600078e000a */
[----:B------:R-:W-:Y:S09]  /*aa650*/  @!UPT UIADD3 URZ, URZ, URZ, URZ ;  /* 0x0000003f3f3ff290 */ /* 0x000ff2000fffe03f */
[----:B------:R-:W-:Y:S01]  /*aa660*/  STL.64 [R1+0x8b0], R24 ;  /* 0x0008b01801007387 */ /* 0x000fe20000100a00 */
[----:B------:R0:W-:Y:S03]  /*aa670*/  STL.64 [R1+0x8b8], R26 ;  /* 0x0008b81a01007387 */ /* 0x0001e60000100a00 */
[----:B0-----:R-:W2:Y:S01]  /*aa680*/  LDL.LU.64 R26, [R1+0x32b8] ;  /* 0x0032b800011a7983 */ /* 0x001ea20000300a00 */
[----:B------:R0:W-:Y:S02]  /*aa690*/  STL.64 [R1+0x3210], R22 ;  /* 0x0032101601007387 */ /* 0x0001e40000100a00 */
[----:B------:R-:W-:Y:S02]  /*aa6a0*/  STL.64 [R1+0x3208], R20 ;  /* 0x0032081401007387 */ /* 0x000fe40000100a00 */
[----:B------:R-:W-:Y:S02]  /*aa6b0*/  IMAD.MOV.U32 R25, RZ, RZ, R11 ;  /* 0x000000ffff197224 */ /* 0x000fe400078e000b */
[----:B0-----:R-:W-:-:S02]  /*aa6c0*/  IMAD.MOV.U32 R22, RZ, RZ, R9 ;  /* 0x000000ffff167224 */ /* 0x001fc400078e0009 */
[----:B------:R-:W-:-:S05]  /*aa6d0*/  IMAD.MOV.U32 R23, RZ, RZ, R8 ;  /* 0x000000ffff177224 */ /* 0x000fca00078e0008 */
[----:B------:R-:W-:Y:S01]  /*aa6e0*/  STL.64 [R1+0x3228], R22 ;  /* 0x0032281601007387 */ /* 0x000fe20000100a00 */
[----:B------:R-:W-:Y:S02]  /*aa6f0*/  STL.64 [R1+0x8a0], R4 ;  /* 0x0008a00401007387 */ /* 0x000fe40000100a00 */
[----:B------:R-:W-:Y:S02]  /*aa700*/  STL.64 [R1+0x8a8], R6 ;  /* 0x0008a80601007387 */ /* 0x000fe40000100a00 */
[----:B------:R-:W3:Y:S01]  /*aa710*/  LDL.LU R8, [R1+0xbd0] ;  /* 0x000bd00001087983 */ /* 0x000ee20000300800 */
[----:B------:R-:W3:Y:S01]  /*aa720*/  LDL.LU R9, [R1+0xbd4] ;  /* 0x000bd40001097983 */ /* 0x000ee20000300800 */
[----:B------:R-:W4:Y:S02]  /*aa730*/  LDL.LU R10, [R1+0xbd8] ;  /* 0x000bd800010a7983 */ /* 0x000f240000300800 */
[----:B------:R-:W4:Y:S02]  /*aa740*/  LDL.LU R11, [R1+0xbdc] ;  /* 0x000bdc00010b7983 */ /* 0x000f240000300800 */
[----:B------:R-:W-:Y:S01]  /*aa750*/  IMAD.MOV.U32 R24, RZ, RZ, R14 ;  /* 0x000000ffff187224 */ /* 0x000fe200078e000e */
[----:B----4-:R0:W-:Y:S01]  /*aa760*/  STL.64 [R1+0x32a8], R10 ;  /* 0x0032a80a01007387 */ /* 0x0101e20000100a00 */
[----:B---3--:R-:W-:Y:S02]  /*aa770*/  STL.64 [R1+0x32a0], R8 ;  /* 0x0032a00801007387 */ /* 0x008fe40000100a00 */
[----:B------:R-:W3:Y:S01]  /*aa780*/  LDL.64 R14, [R1+0x128] ;  /* 0x00012800010e7983 */ /* 0x000ee20000100a00 */
[----:B0-----:R-:W4:Y:S04]  /*aa790*/  LDL R10, [R1+0x138] ;  /* 0x00013800010a7983 */ /* 0x001f280000100800 */
[----:B------:R-:W4:Y:S04]  /*aa7a0*/  LDL R11, [R1+0x13c] ;  /* 0x00013c00010b7983 */ /* 0x000f280000100800 */
[----:B---3--:R0:W-:Y:S01]  /*aa7b0*/  STL.64 [R1+0x32b0], R14 ;  /* 0x0032b00e01007387 */ /* 0x0081e20000100a00 */
[----:B------:R-:W4:Y:S02]  /*aa7c0*/  LDL.LU R12, [R1+0xbe0] ;  /* 0x000be000010c7983 */ /* 0x000f240000300800 */
[----:B------:R-:W4:Y:S01]  /*aa7d0*/  LDL.LU R13, [R1+0xbe4] ;  /* 0x000be400010d7983 */ /* 0x000f220000300800 */
[----:B0-----:R-:W4:Y:S01]  /*aa7e0*/  LDL.LU R14, [R1+0xbe8] ;  /* 0x000be800010e7983 */ /* 0x001f220000300800 */
[----:B------:R-:W4:Y:S02]  /*aa7f0*/  LDL.LU R15, [R1+0xbec] ;  /* 0x000bec00010f7983 */ /* 0x000f240000300800 */
[----:B--2---:R0:W-:Y:S02]  /*aa800*/  STL.64 [R1+0x3238], R26 ;  /* 0x0032381a01007387 */ /* 0x0041e40000100a00 */
[----:B------:R-:W-:Y:S01]  /*aa810*/  STL.64 [R1+0x3230], R24 ;  /* 0x0032301801007387 */ /* 0x000fe20000100a00 */
[----:B0-----:R-:W2:Y:S01]  /*aa820*/  LDL R26, [R1+0x1e8] ;  /* 0x0001e800011a7983 */ /* 0x001ea20000100800 */
[----:B------:R-:W-:-:S05]  /*aa830*/  IMAD.MOV.U32 R27, RZ, RZ, R29 ;  /* 0x000000ffff1b7224 */ /* 0x000fca00078e001d */
[----:B--2---:R-:W-:Y:S01]  /*aa840*/  STL.64 [R1+0x3260], R26 ;  /* 0x0032601a01007387 */ /* 0x004fe20000100a00 */
[----:B------:R-:W2:Y:S02]  /*aa850*/  LDL.LU R20, [R1+0x680] ;  /* 0x0006800001147983 */ /* 0x000ea40000300800 */
[----:B------:R-:W2:Y:S02]  /*aa860*/  LDL.LU R21, [R1+0x684] ;  /* 0x0006840001157983 */ /* 0x000ea40000300800 */
[----:B------:R-:W3:Y:S01]  /*aa870*/  LDL.LU R22, [R1+0x688] ;  /* 0x0006880001167983 */ /* 0x000ee20000300800 */
[----:B------:R-:W3:Y:S01]  /*aa880*/  LDL.LU R23, [R1+0x68c] ;  /* 0x00068c0001177983 */ /* 0x000ee20000300800 */
[----:B------:R-:W2:Y:S02]  /*aa890*/  LDL.LU R4, [R1+0xbb0] ;  /* 0x000bb00001047983 */ /* 0x000ea40000300800 */
[----:B------:R-:W2:Y:S02]  /*aa8a0*/  LDL.LU R5, [R1+0xbb4] ;  /* 0x000bb40001057983 */ /* 0x000ea40000300800 */
[----:B------:R-:W2:Y:S01]  /*aa8b0*/  LDL.LU R6, [R1+0xbb8] ;  /* 0x000bb80001067983 */ /* 0x000ea20000300800 */
[----:B------:R-:W2:Y:S01]  /*aa8c0*/  LDL.LU R7, [R1+0xbbc] ;  /* 0x000bbc0001077983 */ /* 0x000ea20000300800 */
[C---:B----4-:R-:W-:Y:S03]  /*aa8d0*/  HMMA.16816.F32 R8, R16.reuse, R10, R12 ;  /* 0x0000000a1008723c */ /* 0x050fe6000000180c */
        /* <DEDUP_REMOVED lines=16> */
[----:B------:R-:W2:Y:S01]  /*aa9e0*/  LDL.LU.64 R14, [R1+0x32b0] ;  /* 0x0032b000010e7983 */ /* 0x000ea20000300a00 */
        /* <DEDUP_REMOVED lines=44> */
[----:B------:R-:W3:Y:S02]  /*aacb0*/  LDL.LU.64 R4, [R1+0x3268] ;  /* 0x0032680001047983 */ /* 0x000ee40000300a00 */
[----:B------:R-:W-:Y:S01]  /*aacc0*/  STL.64 [R1+0x3140], R10 ;  /* 0x0031400a01007387 */ /* 0x000fe20000100a00 */
[----:B----4-:R-:W-:Y:S01]  /*aacd0*/  HMMA.16816.F32 R16, R16, R6, R24 ;  /* 0x000000061010723c */ /* 0x010fe20000001818 */
[----:B------:R-:W4:Y:S11]  /*aace0*/  LDL.LU.64 R26, [R1+0x3260] ;  /* 0x00326000011a7983 */ /* 0x000f360000300a00 */
[----:B------:R-:W-:Y:S11]  /*aacf0*/  @!UPT UIADD3 URZ, URZ, URZ, URZ ;  /* 0x0000003f3f3ff290 */ /* 0x000ff6000fffe03f */
[----:B------:R-:W-:Y:S01]  /*aad00*/  STL.64 [R1+0x830], R16 ;  /* 0x0008301001007387 */ /* 0x000fe20000100a00 */
[----:B------:R0:W-:Y:S03]  /*aad10*/  STL.64 [R1+0x838], R18 ;  /* 0x0008381201007387 */ /* 0x0001e60000100a00 */
[----:B0-----:R-:W4:Y:S01]  /*aad20*/  LDL.LU.64 R18, [R1+0x3258] ;  /* 0x0032580001127983 */ /* 0x001f220000300a00 */
[----:B------:R-:W4:Y:S02]  /*aad30*/  LDL.LU.64 R16, [R1+0x3250] ;  /* 0x0032500001107983 */ /* 0x000f240000300a00 */
[----:B------:R-:W-:Y:S01]  /*aad40*/  STL.64 [R1+0x3138], R6 ;  /* 0x0031380601007387 */ /* 0x000fe20000100a00 */
        /* <DEDUP_REMOVED lines=8> */
[C---:B----4-:R-:W-:Y:S11]  /*aadd0*/  HMMA.16816.F32 R20, R16.reuse, R26, R20 ;  /* 0x0000001a1014723c */ /* 0x050ff60000001814 */
        /* <DEDUP_REMOVED lines=20> */
[----:B------:R-:W2:Y:S02]  /*aaf20*/  LDL.LU.64 R12, [R1+0x31f8] ;  /* 0x0031f800010c7983 */ /* 0x000ea40000300a00 */
[----:B---3--:R-:W-:Y:S02]  /*aaf30*/  IMAD.MOV.U32 R6, RZ, RZ, R5 ;  /* 0x000000ffff067224 */ /* 0x008fe400078e0005 */
[----:B------:R-:W-:Y:S01]  /*aaf40*/  IMAD.MOV.U32 R7, RZ, RZ, R4 ;  /* 0x000000ffff077224 */ /* 0x000fe200078e0004 */
[----:B------:R-:W-:Y:S06]  /*aaf50*/  STL.64 [R1+0x31e8], R22 ;  /* 0x0031e81601007387 */ /* 0x000fec0000100a00 */
[----:B--2---:R-:W-:Y:S01]  /*aaf60*/  HMMA.16816.F32 R4, R16, R6, R12 ;  /* 0x000000061004723c */ /* 0x004fe2000000180c */
[----:B------:R-:W2:Y:S11]  /*aaf70*/  LDL.LU.64 R12, [R1+0x31f0] ;  /* 0x0031f000010c7983 */ /* 0x000eb60000300a00 */
[----:B------:R-:W-:Y:S11]  /*aaf80*/  @!UPT UIADD3 URZ, URZ, URZ, URZ ;  /* 0x0000003f3f3ff290 */ /* 0x000ff6000fffe03f */
        /* <DEDUP_REMOVED lines=10> */
[----:B------:R0:W-:Y:S01]  /*ab030*/  STL.64 [R1+0x3168], R6 ;  /* 0x0031680601007387 */ /* 0x0001e20000100a00 */
[----:B------:R-:W2:Y:S02]  /*ab040*/  LDL.LU R8, [R1+0x5c0] ;  /* 0x0005c00001087983 */ /* 0x000ea40000300800 */
[----:B------:R-:W2:Y:S02]  /*ab050*/  LDL.LU R9, [R1+0x5c4] ;  /* 0x0005c40001097983 */ /* 0x000ea40000300800 */
[----:B------:R-:W3:Y:S01]  /*ab060*/  LDL.LU R10, [R1+0x5c8] ;  /* 0x0005c800010a7983 */ /* 0x000ee20000300800 */
[----:B------:R-:W3:Y:S04]  /*ab070*/  LDL.LU R11, [R1+0x5cc] ;  /* 0x0005cc00010b7983 */ /* 0x000ee80000300800 */
        /* <DEDUP_REMOVED lines=12> */
[----:B----4-:R-:W-:Y:S01]  /*ab140*/  IMAD.MOV.U32 R7, RZ, RZ, R21 ;  /* 0x000000ffff077224 */ /* 0x010fe200078e0015 */
[----:B---3--:R-:W-:Y:S01]  /*ab150*/  STL.64 [R1+0x3178], R10 ;  /* 0x0031780a01007387 */ /* 0x008fe20000100a00 */
[----:B--2---:R0:W-:Y:S03]  /*ab160*/  STL.64 [R1+0x3170], R8 ;  /* 0x0031700801007387 */ /* 0x0041e60000100a00 */
[----:B0-----:R-:W2:Y:S01]  /*ab170*/  LDL.LU R8, [R1+0x5e0] ;  /* 0x0005e00001087983 */ /* 0x001ea20000300800 */
[----:B------:R-:W2:Y:S02]  /*ab180*/  LDL.LU R9, [R1+0x5e4] ;  /* 0x0005e40001097983 */ /* 0x000ea40000300800 */
[----:B------:R-:W3:Y:S02]  /*ab190*/  LDL.LU R10, [R1+0x5e8] ;  /* 0x0005e800010a7983 */ /* 0x000ee40000300800 */
[----:B------:R-:W3:Y:S01]  /*ab1a0*/  LDL.LU R11, [R1+0x5ec] ;  /* 0x0005ec00010b7983 */ /* 0x000ee20000300800 */
[----:B------:R0:W-:Y:S02]  /*ab1b0*/  STL.64 [R1+0x31b0], R6 ;  /* 0x0031b00601007387 */ /* 0x0001e40000100a00 */
[----:B0-----:R-:W-:-:S02]  /*ab1c0*/  IMAD.MOV.U32 R6, RZ, RZ, R20 ;  /* 0x000000ffff067224 */ /* 0x001fc400078e0014 */
[----:B------:R-:W-:Y:S01]  /*ab1d0*/  IMAD.MOV.U32 R7, RZ, RZ, R13 ;  /* 0x000000ffff077224 */ /* 0x000fe200078e000d */
[----:B------:R-:W4:Y:S01]  /*ab1e0*/  LDL.LU R20, [R1+0x640] ;  /* 0x0006400001147983 */ /* 0x000f220000300800 */
[----:B------:R-:W4:Y:S02]  /*ab1f0*/  LDL.LU R21, [R1+0x644] ;  /* 0x0006440001157983 */ /* 0x000f240000300800 */
[----:B------:R-:W4:Y:S02]  /*ab200*/  LDL.LU R22, [R1+0x648] ;  /* 0x0006480001167983 */ /* 0x000f240000300800 */
[----:B------:R-:W4:Y:S01]  /*ab210*/  LDL.LU R23, [R1+0x64c] ;  /* 0x00064c0001177983 */ /* 0x000f220000300800 */
[----:B------:R-:W4:Y:S01]  /*ab220*/  LDL.64 R14, [R1+0x198] ;  /* 0x00019800010e7983 */ /* 0x000f220000100a00 */
        /* <DEDUP_REMOVED lines=30> */
[----:B------:R-:W3:Y:S04]  /*ab410*/  LDL.64 R26, [R1+0x1e8] ;  /* 0x0001e800011a7983 */ /* 0x000ee80000100a00 */
[----:B---3--:R-:W-:Y:S08]  /*ab420*/  STL.64 [R1+0x3130], R26 ;  /* 0x0031301a01007387 */ /* 0x008ff00000100a00 */
[----:B------:R-:W-:Y:S02]  /*ab430*/  STL.64 [R1+0xe20], R20 ;  /* 0x000e201401007387 */ /* 0x000fe40000100a00 */
[----:B------:R0:W-:Y:S02]  /*ab440*/  STL.64 [R1+0xe28], R22 ;  /* 0x000e281601007387 */ /* 0x0001e40000100a00 */
[----:B0-----:R-:W3:Y:S01]  /*ab450*/  LDL.LU.64 R22, [R1+0x31e8] ;  /* 0x0031e80001167983 */ /* 0x001ee20000300a00 */
[----:B------:R-:W-:-:S02]  /*ab460*/  IMAD.MOV.U32 R26, RZ, RZ, R12 ;  /* 0x000000ffff1a7224 */ /* 0x000fc400078e000c */
[----:B------:R-:W-:Y:S02]  /*ab470*/  IMAD.MOV.U32 R27, RZ, RZ, R3 ;  /* 0x000000ffff1b7224 */ /* 0x000fe400078e0003 */
[----:B------:R-:W-:Y:S02]  /*ab480*/  IMAD.MOV.U32 R21, RZ, RZ, R14 ;  /* 0x000000ffff157224 */ /* 0x000fe400078e000e */
[----:B------:R-:W-:Y:S02]  /*ab490*/  IMAD.MOV.U32 R12, RZ, RZ, R15 ;  /* 0x000000ffff0c7224 */ /* 0x000fe400078e000f */
[----:B------:R-:W4:Y:S01]  /*ab4a0*/  LDL.LU.64 R14, [R1+0x31e0] ;  /* 0x0031e000010e7983 */ /* 0x000f220000300a00 */
[----:B------:R-:W-:Y:S03]  /*ab4b0*/  HMMA.16816.F32 R24, R16, R26, R4 ;  /* 0x0000001a1018723c */ /* 0x000fe60000001804 */
[----:B---3--:R0:W-:Y:S01]  /*ab4c0*/  STL.64 [R1+0x3100], R22 ;  /* 0x0031001601007387 */ /* 0x0081e20000100a00 */
[----:B------:R-:W-:Y:S02]  /*ab4d0*/  STL [R1+0x30f8], R21 ;  /* 0x0030f81501007387 */ /* 0x000fe40000100800 */
[----:B------:R-:W3:Y:S02]  /*ab4e0*/  LDL.LU.64 R6, [R1+0x31d8] ;  /* 0x0031d80001067983 */ /* 0x000ee40000300a00 */
[----:B------:R-:W3:Y:S02]  /*ab4f0*/  LDL.LU.64 R4, [R1+0x31d0] ;  /* 0x0031d00001047983 */ /* 0x000ee40000300a00 */
[----:B0-----:R-:W-:-:S02]  /*ab500*/  IMAD.MOV.U32 R22, RZ, RZ, R2 ;  /* 0x000000ffff167224 */ /* 0x001fc400078e0002 */
[----:B------:R-:W-:-:S11]  /*ab510*/  IMAD.MOV.U32 R23, RZ, RZ, R0 ;  /* 0x000000ffff177224 */ /* 0x000fd600078e0000 */
[----:B------:R0:W-:Y:S01]  /*ab520*/  STL.64 [R1+0xe30], R24 ;  /* 0x000e301801007387 */ /* 0x0001e20000100a00 */
[----:B------:R1:W-:Y:S03]  /*ab530*/  STL.64 [R1+0xe38], R26 ;  /* 0x000e381a01007387 */ /* 0x0003e60000100a00 */
[----:B0-----:R-:W2:Y:S01]  /*ab540*/  LDL.LU R24, [R1+0x4b0] ;  /* 0x0004b00001187983 */ /* 0x001ea20000300800 */
[----:B------:R-:W2:Y:S02]  /*ab550*/  LDL.LU R25, [R1+0x4b4] ;  /* 0x0004b40001197983 */ /* 0x000ea40000300800 */
[----:B-1----:R-:W2:Y:S02]  /*ab560*/  LDL.LU R26, [R1+0x4b8] ;  /* 0x0004b800011a7983 */ /* 0x002ea40000300800 */
[----:B------:R-:W2:Y:S01]  /*ab570*/  LDL.LU R27, [R1+0x4bc] ;  /* 0x0004bc00011b7983 */ /* 0x000ea20000300800 */
[C---:B---3--:R-:W-:Y:S01]  /*ab580*/  HMMA.16816.F32 R20, R16.reuse, R22, R4 ;  /* 0x000000161014723c */ /* 0x048fe20000001804 */
        /* <DEDUP_REMOVED lines=44> */
[----:B------:R-:W4:Y:S01]  /*ab850*/  LDL.LU.64 R10, [R1+0x3160] ;  /* 0x00316000010a7983 */ /* 0x000f220000300a00 */
[----:B------:R-:W4:Y:S11]  /*ab860*/  LDL.LU.64 R8, [R1+0x3158] ;  /* 0x0031580001087983 */ /* 0x000f360000300a00 */
[----:B------:R-:W-:Y:S10]  /*ab870*/  @!UPT UIADD3 URZ, URZ, URZ, URZ ;  /* 0x0000003f3f3ff290 */ /* 0x000ff4000fffe03f */
[----:B------:R-:W-:Y:S01]  /*ab880*/  STL.64 [R1+0xee0], R4 ;  /* 0x000ee00401007387 */ /* 0x000fe20000100a00 */
[----:B------:R0:W-:Y:S03]  /*ab890*/  STL.64 [R1+0xee8], R6 ;  /* 0x000ee80601007387 */ /* 0x0001e60000100a00 */
[----:B0-----:R-:W3:Y:S01]  /*ab8a0*/  LDL.LU.64 R6, [R1+0x3150] ;  /* 0x0031500001067983 */ /* 0x001ee20000300a00 */
[----:B------:R-:W3:Y:S01]  /*ab8b0*/  LDL.LU.64 R4, [R1+0x3148] ;  /* 0x0031480001047983 */ /* 0x000ee20000300a00 */
[C---:B----4-:R-:W-:Y:S11]  /*ab8c0*/  HMMA.16816.F32 R8, R16.reuse, R14, R8 ;  /* 0x0000000e1008723c */ /* 0x050ff60000001808 */
[----:B------:R-:W-:Y:S11]  /*ab8d0*/  @!UPT UIADD3 URZ, URZ, URZ, URZ ;  /* 0x0000003f3f3ff290 */ /* 0x000ff6000fffe03f */
[----:B------:R-:W-:Y:S01]  /*ab8e0*/  @!UPT UIADD3 URZ, URZ, URZ, URZ ;  /* 0x0000003f3f3ff290 */ /* 0x000fe2000fffe03f */
        /* <DEDUP_REMOVED lines=9> */
[----:B------:R0:W-:Y:S03]  /*ab980*/  STL.64 [R1+0x3038], R10 ;  /* 0x0030380a01007387 */ /* 0x0001e60000100a00 */
[----:B0-----:R-:W4:Y:S04]  /*ab990*/  LDL.64 R10, [R1+0x1a8] ;  /* 0x0001a800010a7983 */ /* 0x001f280000100a00 */
[----:B----4-:R0:W-:Y:S01]  /*ab9a0*/  STL.64 [R1+0x30d8], R10 ;  /* 0x0030d80a01007387 */ /* 0x0101e20000100a00 */
[----:B------:R-:W4:Y:S02]  /*ab9b0*/  LDL.LU R8, [R1+0x470] ;  /* 0x0004700001087983 */ /* 0x000f240000300800 */
[----:B------:R-:W4:Y:S01]  /*ab9c0*/  LDL.LU R9, [R1+0x474] ;  /* 0x0004740001097983 */ /* 0x000f220000300800 */
[----:B0-----:R-:W2:Y:S01]  /*ab9d0*/  LDL.LU R10, [R1+0x478] ;  /* 0x00047800010a7983 */ /* 0x001ea20000300800 */
[----:B------:R-:W2:Y:S01]  /*ab9e0*/  LDL.LU R11, [R1+0x47c] ;  /* 0x00047c00010b7983 */ /* 0x000ea20000300800 */
[----:B---3--:R-:W-:Y:S02]  /*ab9f0*/  HMMA.16816.F32 R16, R16, R6, R24 ;  /* 0x000000061010723c */ /* 0x008fe40000001818 */
[----:B--2---:R0:W-:Y:S01]  /*aba00*/  STL.64 [R1+0x30e8], R10 ;  /* 0x0030e80a01007387 */ /* 0x0041e20000100a00 */
[----:B----4-:R-:W-:Y:S03]  /*aba10*/  STL.64 [R1+0x30e0], R8 ;  /* 0x0030e00801007387 */ /* 0x010fe60000100a00 */
[----:B0-----:R-:W2:Y:S01]  /*aba20*/  LDL.64 R10, [R1+0x1c8] ;  /* 0x0001c800010a7983 */ /* 0x001ea20000100a00 */
[----:B------:R-:W3:Y:S11]  /*aba30*/  LDL.LU.64 R26, [R1+0x3130] ;  /* 0x00313000011a7983 */ /* 0x000ef60000300a00 */
[----:B------:R-:W-:Y:S05]  /*aba40*/  @!UPT UIADD3 URZ, URZ, URZ, URZ ;  /* 0x0000003f3f3ff290 */ /* 0x000fea000fffe03f */
[----:B------:R-:W-:Y:S02]  /*aba50*/  STL.64 [R1+0xeb0], R16 ;  /* 0x000eb01001007387 */ /* 0x000fe40000100a00 */
[----:B------:R0:W-:Y:S02]  /*aba60*/  STL.64 [R1+0xeb8], R18 ;  /* 0x000eb81201007387 */ /* 0x0001e40000100a00 */
[----:B0-----:R-:W3:Y:S01]  /*aba70*/  LDL.LU.64 R18, [R1+0x3128] ;  /* 0x0031280001127983 */ /* 0x001ee20000300a00 */
[----:B------:R-:W3:Y:S02]  /*aba80*/  LDL.LU.64 R16, [R1+0x3120] ;  /* 0x0031200001107983 */ /* 0x000ee40000300a00 */
        /* <DEDUP_REMOVED lines=11> */
[----:B------:R0:W-:Y:S04]  /*abb40*/  STL [R1+0x30f0], R4 ;  /* 0x0030f00401007387 */ /* 0x0001e80000100800 */
[----:B0-----:R-:W2:Y:S01]  /*abb50*/  LDL.LU R4, [R1+0x480] ;  /* 0x0004800001047983 */ /* 0x001ea20000300800 */
[----:B------:R-:W2:Y:S02]  /*abb60*/  LDL.LU R5, [R1+0x484] ;  /* 0x0004840001057983 */ /* 0x000ea40000300800 */
[----:B------:R-:W2:Y:S02]  /*abb70*/  LDL.LU R6, [R1+0x488] ;  /* 0x0004880001067983 */ /* 0x000ea40000300800 */
[----:B------:R-:W2:Y:S01]  /*abb80*/  LDL.LU R7, [R1+0x48c] ;  /* 0x00048c0001077983 */ /* 0x000ea20000300800 */
[C---:B---3--:R-:W-:Y:S01]  /*abb90*/  HMMA.16816.F32 R20, R16.reuse, R26, R20 ;  /* 0x0000001a1014723c */ /* 0x048fe20000001814 */
[----:B------:R-:W-:Y:S11]  /*abba0*/  IMAD.MOV.U32 R13, RZ, RZ, R27 ;  /* 0x000000ffff0d7224 */ /* 0x000ff600078e001b */
[----:B------:R-:W-:Y:S11]  /*abbb0*/  @!UPT UIADD3 URZ, URZ, URZ, URZ ;  /* 0x0000003f3f3ff290 */ /* 0x000ff6000fffe03f */
[----:B------:R-:W-:Y:S01]  /*abbc0*/  STL.64 [R1+0x490], R20 ;  /* 0x0004901401007387 */ /* 0x000fe20000100a00 */
[----:B------:R0:W-:Y:S03]  /*abbd0*/  STL.64 [R1+0x498], R22 ;  /* 0x0004981601007387 */ /* 0x0001e60000100a00 */
[----:B0-----:R-:W3:Y:S01]  /*abbe0*/  LDL.LU.64 R22, [R1+0x3100] ;  /* 0x0031000001167983 */ /* 0x001ee20000300a00 */
[----:B------:R-:W4:Y:S02]  /*abbf0*/  LDL.LU R21, [R1+0x30f8] ;  /* 0x0030f80001157983 */ /* 0x000f240000300800 */
[----:B------:R-:W3:Y:S02]  /*abc00*/  LDL.LU R24, [R1+0x80] ;  /* 0x0000800001187983 */ /* 0x000ee40000300800 */
[----:B------:R-:W-:Y:S01]  /*abc10*/  IMAD.MOV.U32 R20, RZ, RZ, R26 ;  /* 0x000000ffff147224 */ /* 0x000fe200078e001a */
[----:B------:R-:W3:Y:S01]  /*abc20*/  LDL.LU R25, [R1+0x84] ;  /* 0x0000840001197983 */ /* 0x000ee20000300800 */
[----:B------:R-:W3:Y:S02]  /*abc30*/  LDL.LU R26, [R1+0x88] ;  /* 0x00008800011a7983 */ /* 0x000ee40000300800 */
[----:B------:R-:W3:Y:S01]  /*abc40*/  LDL.LU R27, [R1+0x8c] ;  /* 0x00008c00011b7983 */ /* 0x000ee20000300800 */
[C---:B--2---:R-:W-:Y:S01]  /*abc50*/  HMMA.16816.F32 R4, R16.reuse, R10, R4 ;  /* 0x0000000a1004723c */ /* 0x044fe20000001804 */
[----:B---3--:R4:W-:Y:S01]  /*abc60*/  STL.64 [R1+0x2ec0], R26 ;  /* 0x002ec01a01007387 */ /* 0x0089e20000100a00 */
[----:B------:R0:W-:Y:S11]  /*abc70*/  STL.64 [R1+0x2eb8], R24 ;  /* 0x002eb81801007387 */ /* 0x0001f60000100a00 */
[----:B------:R-:W-:Y:S10]  /*abc80*/  @!UPT UIADD3 URZ, URZ, URZ, URZ ;  /* 0x0000003f3f3ff290 */ /* 0x000ff4000fffe03f */
[----:B------:R-:W-:Y:S02]  /*abc90*/  STL.64 [R1+0x480], R4 ;  /* 0x0004800401007387 */ /* 0x000fe40000100a00 */
[----:B------:R1:W-:Y:S02]  /*abca0*/  STL.64 [R1+0x488], R6 ;  /* 0x0004880601007387 */ /* 0x0003e40000100a00 */
[----:B----4-:R-:W-:Y:S02]  /*abcb0*/  IMAD.MOV.U32 R26, RZ, RZ, R21 ;  /* 0x000000ffff1a7224 */ /* 0x010fe400078e0015 */
[----:B0-----:R-:W-:Y:S02]  /*abcc0*/  IMAD.MOV.U32 R24, RZ, RZ, R10 ;  /* 0x000000ffff187224 */ /* 0x001fe400078e000a */
[----:B------:R-:W-:Y:S01]  /*abcd0*/  IMAD.MOV.U32 R21, RZ, RZ, R11 ;  /* 0x000000ffff157224 */ /* 0x000fe200078e000b */
[----:B-1----:R-:W2:Y:S01]  /*abce0*/  LDL.LU R6, [R1+0x30f4] ;  /* 0x0030f40001067983 */ /* 0x002ea20000300800 */
[----:B------:R-:W3:Y:S02]  /*abcf0*/  LDL.LU R4, [R1+0x30f0] ;  /* 0x0030f00001047983 */ /* 0x000ee40000300800 */
        /* <DEDUP_REMOVED lines=9> */
[----:B------:R0:W-:Y:S02]  /*abd90*/  STL.64 [R1+0x30c0], R20 ;  /* 0x0030c01401007387 */ /* 0x0001e40000100a00 */
[----:B0-----:R-:W4:Y:S01]  /*abda0*/  LDL.LU R20, [R1+0x460] ;  /* 0x0004600001147983 */ /* 0x001f220000300800 */
[----:B------:R-:W4:Y:S02]  /*abdb0*/  LDL.LU R21, [R1+0x464] ;  /* 0x0004640001157983 */ /* 0x000f240000300800 */
[----:B------:R-:W4:Y:S02]  /*abdc0*/  LDL.LU R22, [R1+0x468] ;  /* 0x0004680001167983 */ /* 0x000f240000300800 */
[----:B------:R-:W4:Y:S02]  /*abdd0*/  LDL.LU R23, [R1+0x46c] ;  /* 0x00046c0001177983 */ /* 0x000f240000300800 */
[----:B------:R-:W-:Y:S01]  /*abde0*/  IMAD.MOV.U32 R27, RZ, RZ, R12 ;  /* 0x000000ffff1b7224 */ /* 0x000fe200078e000c */
[----:B----4-:R-:W-:Y:S01]  /*abdf0*/  HMMA.16816.F32 R20, R16, R10, R20 ;  /* 0x0000000a1014723c */ /* 0x010fe20000001814 */
[----:B------:R-:W-:-:S02]  /*abe00*/  IMAD.MOV.U32 R5, RZ, RZ, R11 ;  /* 0x000000ffff057224 */ /* 0x000fc400078e000b */
[----:B------:R-:W-:Y:S11]  /*abe10*/  IMAD.MOV.U32 R12, RZ, RZ, R10 ;  /* 0x000000ffff0c7224 */ /* 0x000ff600078e000a */
[----:B------:R-:W-:Y:S09]  /*abe20*/  @!UPT UIADD3 URZ, URZ, URZ, URZ ;  /* 0x0000003f3f3ff290 */ /* 0x000ff2000fffe03f */
[----:B------:R-:W-:Y:S01]  /*abe30*/  STL.64 [R1+0x460], R20 ;  /* 0x0004601401007387 */ /* 0x000fe20000100a00 */
[----:B------:R-:W-:Y:S02]  /*abe40*/  STL.64 [R1+0x468], R22 ;  /* 0x0004681601007387 */ /* 0x000fe40000100a00 */
[----:B--2---:R-:W-:Y:S02]  /*abe50*/  STL [R1+0x3068], R6 ;  /* 0x0030680601007387 */ /* 0x004fe40000100800 */
[----:B---3--:R0:W-:Y:S01]  /*abe60*/  STL.64 [R1+0x3060], R4 ;  /* 0x0030600401007387 */ /* 0x0081e20000100a00 */
[----:B------:R-:W2:Y:S01]  /*abe70*/  LDL.LU R8, [R1+0x3e0] ;  /* 0x0003e00001087983 */ /* 0x000ea20000300800 */
[----:B------:R-:W2:Y:S02]  /*abe80*/  LDL.LU R9, [R1+0x3e4] ;  /* 0x0003e40001097983 */ /* 0x000ea40000300800 */
[----:B------:R-:W3:Y:S02]  /*abe90*/  LDL.LU R10, [R1+0x3e8] ;  /* 0x0003e800010a7983 */ /* 0x000ee40000300800 */
[----:B------:R-:W3:Y:S02]  /*abea0*/  LDL.LU R11, [R1+0x3ec] ;  /* 0x0003ec00010b7983 */ /* 0x000ee40000300800 */
[----:B---3--:R-:W-:Y:S01]  /*abeb0*/  STL.64 [R1+0x3048], R10 ;  /* 0x0030480a01007387 */ /* 0x008fe20000100a00 */
[----:B--2---:R-:W-:Y:S02]  /*abec0*/  STL.64 [R1+0x3040], R8 ;  /* 0x0030400801007387 */ /* 0x004fe40000100a00 */
[----:B0-----:R-:W2:Y:S02]  /*abed0*/  LDL.LU R4, [R1+0x400] ;  /* 0x0004000001047983 */ /* 0x001ea40000300800 */
[----:B------:R-:W2:Y:S01]  /*abee0*/  LDL.LU R5, [R1+0x404] ;  /* 0x0004040001057983 */ /* 0x000ea20000300800 */
[----:B------:R-:W3:Y:S01]  /*abef0*/  LDL.LU R6, [R1+0x408] ;  /* 0x0004080001067983 */ /* 0x000ee20000300800 */
[----:B------:R-:W3:Y:S02]  /*abf00*/  LDL.LU R7, [R1+0x40c] ;  /* 0x00040c0001077983 */ /* 0x000ee40000300800 */
        /* <DEDUP_REMOVED lines=8> */
[----:B------:R-:W2:Y:S02]  /*abf90*/  LDL.LU R22, [R1+0x458] ;  /* 0x0004580001167983 */ /* 0x000ea40000300800 */
[----:B------:R-:W2:Y:S01]  /*abfa0*/  LDL.LU R23, [R1+0x45c] ;  /* 0x00045c0001177983 */ /* 0x000ea20000300800 */
[----:B---3--:R0:W-:Y:S01]  /*abfb0*/  STL.64 [R1+0x3078], R6 ;  /* 0x0030780601007387 */ /* 0x0081e20000100a00 */
[----:B------:R-:W-:Y:S03]  /*abfc0*/  STL.64 [R1+0x3070], R4 ;  /* 0x0030700401007387 */ /* 0x000fe60000100a00 */
[----:B0-----:R-:W3:Y:S01]  /*abfd0*/  LDL.64 R6, [R1+0x158] ;  /* 0x0001580001067983 */ /* 0x001ee20000100a00 */
[----:B------:R-:W-:-:S02]  /*abfe0*/  IMAD.MOV.U32 R10, RZ, RZ, R3 ;  /* 0x000000ffff0a7224 */ /* 0x000fc400078e0003 */
[----:B------:R-:W-:Y:S01]  /*abff0*/  IMAD.MOV.U32 R11, RZ, RZ, R2 ;  /* 0x000000ffff0b7224 */ /* 0x000fe200078e0002 */
[----:B---3--:R0:W-:Y:S04]  /*ac000*/  STL.64 [R1+0x3088], R6 ;  /* 0x0030880601007387 */ /* 0x0081e80000100a00 */
[----:B0-----:R-:W3:Y:S04]  /*ac010*/  LDL.64 R6, [R1+0x168] ;  /* 0x0001680001067983 */ /* 0x001ee80000100a00 */
[----:B---3--:R-:W-:Y:S01]  /*ac020*/  STL.64 [R1+0x30a0], R6 ;  /* 0x0030a00601007387 */ /* 0x008fe20000100a00 */
[----:B------:R0:W-:Y:S03]  /*ac030*/  STL.64 [R1+0x3058], R10 ;  /* 0x0030580a01007387 */ /* 0x0001e60000100a00 */
[----:B0-----:R-:W3:Y:S04]  /*ac040*/  LDL.64 R10, [R1+0x148] ;  /* 0x00014800010a7983 */ /* 0x001ee80000100a00 */
[----:B---3--:R0:W-:Y:S01]  /*ac050*/  STL.64 [R1+0x3080], R10 ;  /* 0x0030800a01007387 */ /* 0x0081e20000100a00 */
[----:B------:R-:W3:Y:S02]  /*ac060*/  LDL.LU R8, [R1+0x410] ;  /* 0x0004100001087983 */ /* 0x000ee40000300800 */
[----:B------:R-:W3:Y:S01]  /*ac070*/  LDL.LU R9, [R1+0x414] ;  /* 0x0004140001097983 */ /* 0x000ee20000300800 */
[----:B0-----:R-:W4:Y:S01]  /*ac080*/  LDL.LU R10, [R1+0x418] ;  /* 0x00041800010a7983 */ /* 0x001f220000300800 */
[----:B------:R-:W4:Y:S02]  /*ac090*/  LDL.LU R11, [R1+0x41c] ;  /* 0x00041c00010b7983 */ /* 0x000f240000300800 */
[----:B------:R-:W2:Y:S02]  /*ac0a0*/  LDL.64 R6, [R1+0x178] ;  /* 0x0001780001067983 */ /* 0x000ea40000100a00 */
[----:B--2---:R0:W-:Y:S04]  /*ac0b0*/  STL.64 [R1+0x30b8], R6 ;  /* 0x0030b80601007387 */ /* 0x0041e80000100a00 */
[----:B0-----:R-:W2:Y:S01]  /*ac0c0*/  LDL.64 R6, [R1+0x188] ;  /* 0x0001880001067983 */ /* 0x001ea20000100a00 */
[----:B----4-:R-:W-:Y:S02]  /*ac0d0*/  STL.64 [R1+0x3098], R10 ;  /* 0x0030980a01007387 */ /* 0x010fe40000100a00 */
[----:B---3--:R0:W-:Y:S02]  /*ac0e0*/  STL.64 [R1+0x3090], R8 ;  /* 0x0030900801007387 */ /* 0x0081e40000100a00 */
        /* <DEDUP_REMOVED lines=19> */
[----:B------:R-:W-:Y:S02]  /*ac220*/  STL.64 [R1+0x450], R20 ;  /* 0x0004501401007387 */ /* 0x000fe40000100a00 */
[----:B------:R0:W-:Y:S02]  /*ac230*/  STL.64 [R1+0x458], R22 ;  /* 0x0004581601007387 */ /* 0x0001e40000100a00 */
[----:B0-----:R-:W2:Y:S01]  /*ac240*/  LDL.LU.64 R22, [R1+0x30d0] ;  /* 0x0030d00001167983 */ /* 0x001ea20000300a00 */
[----:B------:R-:W2:Y:S02]  /*ac250*/  LDL.LU.64 R20, [R1+0x30c8] ;  /* 0x0030c80001147983 */ /* 0x000ea40000300a00 */
        /* <DEDUP_REMOVED lines=9> */
[----:B------:R-:W3:Y:S03]  /*ac2f0*/  LDL.LU.64 R6, [R1+0x30b8] ;  /* 0x0030b80001067983 */ /* 0x000ee60000300a00 */
[----:B------:R-:W-:Y:S01]  /*ac300*/  STL.64 [R1+0x3010], R22 ;  /* 0x0030101601007387 */ /* 0x000fe20000100a00 */
[----:B--2---:R0:W-:Y:S04]  /*ac310*/  STL.64 [R1+0x3008], R20 ;  /* 0x0030081401007387 */ /* 0x0041e80000100a00 */
[----:B0-----:R-:W2:Y:S01]  /*ac320*/  LDL.LU R20, [R1+0x3c0] ;  /* 0x0003c00001147983 */ /* 0x001ea20000300800 */
[----:B------:R-:W2:Y:S02]  /*ac330*/  LDL.LU R21, [R1+0x3c4] ;  /* 0x0003c40001157983 */ /* 0x000ea40000300800 */
[----:B------:R-:W2:Y:S02]  /*ac340*/  LDL.LU R22, [R1+0x3c8] ;  /* 0x0003c80001167983 */ /* 0x000ea40000300800 */
[----:B------:R-:W2:Y:S01]  /*ac350*/  LDL.LU R23, [R1+0x3cc] ;  /* 0x0003cc0001177983 */ /* 0x000ea20000300800 */
[----:B---3--:R-:W-:Y:S01]  /*ac360*/  HMMA.16816.F32 R8, R16, R6, R8 ;  /* 0x000000061008723c */ /* 0x008fe20000001808 */
        /* <DEDUP_REMOVED lines=34> */
[----:B------:R-:W-:Y:S01]  /*ac590*/  STL.64 [R1+0x400], R4 ;  /* 0x0004000401007387 */ /* 0x000fe20000100a00 */
[----:B------:R0:W-:Y:S03]  /*ac5a0*/  STL.64 [R1+0x408], R6 ;  /* 0x0004080601007387 */ /* 0x0001e60000100a00 */
[----:B0-----:R-:W3:Y:S01]  /*ac5b0*/  LDL.LU R6, [R1+0x3068] ;  /* 0x0030680001067983 */ /* 0x001ee20000300800 */
[----:B------:R-:W2:Y:S02]  /*ac5c0*/  LDL.LU.64 R4, [R1+0x3060] ;  /* 0x0030600001047983 */ /* 0x000ea40000300a00 */
[----:B------:R-:W-:Y:S02]  /*ac5d0*/  IMAD.MOV.U32 R7, RZ, RZ, R10 ;  /* 0x000000ffff077224 */ /* 0x000fe400078e000a */
[----:B------:R-:W4:Y:S02]  /*ac5e0*/  LDL.LU.64 R10, [R1+0x3058] ;  /* 0x00305800010a7983 */ /* 0x000f240000300a00 */
        /* <DEDUP_REMOVED lines=25> */
[----:B0-----:R-:W-:Y:S02]  /*ac780*/  IMAD.MOV.U32 R14, RZ, RZ, R9 ;  /* 0x000000ffff0e7224 */ /* 0x001fe400078e0009 */
[----:B------:R-:W-:Y:S01]  /*ac790*/  IMAD.MOV.U32 R15, RZ, RZ, R8 ;  /* 0x000000ffff0f7224 */ /* 0x000fe200078e0008 */
[----:B----4-:R-:W-:Y:S11]  /*ac7a0*/  HMMA.16816.F32 R20, R16, R10, R20 ;  /* 0x0000000a1014723c */ /* 0x010ff60000001814 */
[----:B------:R-:W-:Y:S11]  /*ac7b0*/  @!UPT UIADD3 URZ, URZ, URZ, URZ ;  /* 0x0000003f3f3ff290 */ /* 0x000ff6000fffe03f */
[----:B------:R-:W-:Y:S01]  /*ac7c0*/  @!UPT UIADD3 URZ, URZ, URZ, URZ ;  /* 0x0000003f3f3ff290 */ /* 0x000fe2000fffe03f */
[----:B------:R-:W-:Y:S01]  /*ac7d0*/  STL.64 [R1+0x3c0], R20 ;  /* 0x0003c01401007387 */ /* 0x000fe20000100a00 */
[----:B------:R0:W-:Y:S03]  /*ac7e0*/  STL.64 [R1+0x3c8], R22 ;  /* 0x0003c81601007387 */ /* 0x0001e60000100a00 */
[----:B0-----:R-:W2:Y:S01]  /*ac7f0*/  LDL.LU.64 R22, [R1+0x3010] ;  /* 0x0030100001167983 */ /* 0x001ea20000300a00 */
[----:B------:R-:W4:Y:S02]  /*ac800*/  LDL.LU.64 R20, [R1+0x3008] ;  /* 0x0030080001147983 */ /* 0x000f240000300a00 */
[----:B------:R-:W-:Y:S02]  /*ac810*/  STL.64 [R1+0x2ef0], R14 ;  /* 0x002ef00e01007387 */ /* 0x000fe40000100a00 */
[----:B------:R0:W-:Y:S01]  /*ac820*/  STL.64 [R1+0x2ed0], R10 ;  /* 0x002ed00a01007387 */ /* 0x0001e20000100a00 */
[----:B------:R-:W2:Y:S01]  /*ac830*/  LDL.LU R8, [R1+0x240] ;  /* 0x0002400001087983 */ /* 0x000ea20000300800 */
[----:B------:R-:W2:Y:S03]  /*ac840*/  LDL.LU R9, [R1+0x244] ;  /* 0x0002440001097983 */ /* 0x000ea60000300800 */
[----:B0-----:R-:W2:Y:S01]  /*ac850*/  LDL.LU R10, [R1+0x248] ;  /* 0x00024800010a7983 */ /* 0x001ea20000300800 */
[----:B------:R-:W2:Y:S02]  /*ac860*/  LDL.LU R11, [R1+0x24c] ;  /* 0x00024c00010b7983 */ /* 0x000ea40000300800 */
[----:B------:R-:W2:Y:S02]  /*ac870*/  LDL.LU.64 R14, [R1+0x138] ;  /* 0x00013800010e7983 */ /* 0x000ea40000300a00 */
        /* <DEDUP_REMOVED lines=32> */
[----:B------:R-:W-:-:S02]  /*aca80*/  IMAD.MOV.U32 R14, RZ, RZ, R26 ;  /* 0x000000ffff0e7224 */ /* 0x000fc400078e001a */
[----:B------:R-:W-:Y:S02]  /*aca90*/  IMAD.MOV.U32 R15, RZ, RZ, R25 ;  /* 0x000000ffff0f7224 */ /* 0x000fe400078e0019 */
[----:B---3--:R-:W-:Y:S02]  /*acaa0*/  IMAD.MOV.U32 R11, RZ, RZ, R29 ;  /* 0x000000ffff0b7224 */ /* 0x008fe400078e001d */
[----:B------:R-:W3:Y:S01]  /*acab0*/  LDL.LU R29, [R1+0x2fec] ;  /* 0x002fec00011d7983 */ /* 0x000ee20000300800 */
[----:B------:R-:W-:Y:S03]  /*acac0*/  STL.64 [R1+0x2f68], R14 ;  /* 0x002f680e01007387 */ /* 0x000fe60000100a00 */
[----:B--2---:R-:W-:Y:S01]  /*acad0*/  STL.64 [R1+0x2f30], R10 ;  /* 0x002f300a01007387 */ /* 0x004fe20000100a00 */
[----:B------:R0:W-:Y:S03]  /*acae0*/  STL.64 [R1+0x2f28], R8 ;  /* 0x002f280801007387 */ /* 0x0001e60000100a00 */
[----:B0-----:R-:W2:Y:S01]  /*acaf0*/  LDL.LU R8, [R1+0x280] ;  /* 0x0002800001087983 */ /* 0x001ea20000300800 */
[----:B------:R-:W2:Y:S02]  /*acb00*/  LDL.LU R9, [R1+0x284] ;  /* 0x0002840001097983 */ /* 0x000ea40000300800 */
[----:B------:R-:W2:Y:S02]  /*acb10*/  LDL.LU R10, [R1+0x288] ;  /* 0x00028800010a7983 */ /* 0x000ea40000300800 */
[----:B------:R-:W2:Y:S02]  /*acb20*/  LDL.LU R11, [R1+0x28c] ;  /* 0x00028c00010b7983 */ /* 0x000ea40000300800 */
[----:B------:R-:W-:-:S02]  /*acb30*/  IMAD.MOV.U32 R14, RZ, RZ, R23 ;  /* 0x000000ffff0e7224 */ /* 0x000fc400078e0017 */
[----:B------:R-:W-:Y:S02]  /*acb40*/  IMAD.MOV.U32 R15, RZ, RZ, R22 ;  /* 0x000000ffff0f7224 */ /* 0x000fe400078e0016 */
[----:B------:R-:W-:Y:S02]  /*acb50*/  IMAD.MOV.U32 R22, RZ, RZ, R24 ;  /* 0x000000ffff167224 */ /* 0x000fe400078e0018 */
[----:B----4-:R-:W-:-:S05]  /*acb60*/  IMAD.MOV.U32 R23, RZ, RZ, R21 ;  /* 0x000000ffff177224 */ /* 0x010fca00078e0015 */
[----:B------:R0:W-:Y:S01]  /*acb70*/  STL.64 [R1+0x2fa0], R22 ;  /* 0x002fa01601007387 */ /* 0x0001e20000100a00 */
[----:B------:R-:W-:Y:S02]  /*acb80*/  STL.64 [R1+0x2f88], R14 ;  /* 0x002f880e01007387 */ /* 0x000fe40000100a00 */
[----:B0-----:R-:W-:Y:S02]  /*acb90*/  IMAD.MOV.U32 R22, RZ, RZ, R20 ;  /* 0x000000ffff167224 */ /* 0x001fe400078e0014 */
[----:B------:R-:W-:Y:S02]  /*acba0*/  IMAD.MOV.U32 R23, RZ, RZ, R13 ;  /* 0x000000ffff177224 */ /* 0x000fe400078e000d */
[----:B------:R-:W-:Y:S02]  /*acbb0*/  IMAD.MOV.U32 R26, RZ, RZ, R12 ;  /* 0x000000ffff1a7224 */ /* 0x000fe400078e000c */
[----:B------:R-:W-:Y:S01]  /*acbc0*/  IMAD.MOV.U32 R27, RZ, RZ, R5 ;  /* 0x000000ffff1b7224 */ /* 0x000fe200078e0005 */
[----:B--2---:R-:W-:Y:S01]  /*acbd0*/  STL.64 [R1+0x2f48], R10 ;  /* 0x002f480a01007387 */ /* 0x004fe20000100a00 */
[----:B------:R0:W-:Y:S03]  /*acbe0*/  STL.64 [R1+0x2f40], R8 ;  /* 0x002f400801007387 */ /* 0x0001e60000100a00 */
[----:B0-----:R-:W2:Y:S01]  /*acbf0*/  LDL.LU R8, [R1+0x290] ;  /* 0x0002900001087983 */ /* 0x001ea20000300800 */
[----:B------:R-:W2:Y:S02]  /*acc00*/  LDL.LU R9, [R1+0x294] ;  /* 0x0002940001097983 */ /* 0x000ea40000300800 */
[----:B------:R-:W4:Y:S02]  /*acc10*/  LDL.LU R10, [R1+0x298] ;  /* 0x00029800010a7983 */ /* 0x000f240000300800 */
[----:B---3--:R-:W-:-:S02]  /*acc20*/  IMAD.MOV.U32 R11, RZ, RZ, R29 ;  /* 0x000000ffff0b7224 */ /* 0x008fc400078e001d */
[----:B------:R-:W3:Y:S01]  /*acc30*/  LDL.LU R29, [R1+0x2fe8] ;  /* 0x002fe800011d7983 */ /* 0x000ee20000300800 */
[----:B------:R0:W-:Y:S02]  /*acc40*/  STL.64 [R1+0x2fb8], R22 ;  /* 0x002fb81601007387 */ /* 0x0001e40000100a00 */
[----:B0-----:R-:W-:Y:S02]  /*acc50*/  IMAD.MOV.U32 R22, RZ, RZ, R4 ;  /* 0x000000ffff167224 */ /* 0x001fe400078e0004 */
[----:B------:R-:W-:-:S05]  /*acc60*/  IMAD.MOV.U32 R23, RZ, RZ, R0 ;  /* 0x000000ffff177224 */ /* 0x000fca00078e0000 */
[----:B------:R0:W-:Y:S01]  /*acc70*/  STL.64 [R1+0x2fe0], R22 ;  /* 0x002fe01601007387 */ /* 0x0001e20000100a00 */
[----:B------:R-:W2:Y:S02]  /*acc80*/  LDL.LU R20, [R1+0x320] ;  /* 0x0003200001147983 */ /* 0x000ea40000300800 */
[----:B------:R-:W2:Y:S01]  /*acc90*/  LDL.LU R21, [R1+0x324] ;  /* 0x0003240001157983 */ /* 0x000ea20000300800 */
[----:B0-----:R-:W2:Y:S01]  /*acca0*/  LDL.LU R22, [R1+0x328] ;  /* 0x0003280001167983 */ /* 0x001ea20000300800 */
[----:B------:R-:W2:Y:S02]  /*accb0*/  LDL.LU R23, [R1+0x32c] ;  /* 0x00032c0001177983 */ /* 0x000ea40000300800 */
        /* <DEDUP_REMOVED lines=11> */
[----:B---3--:R-:W-:Y:S01]  /*acd70*/  IMAD.MOV.U32 R15, RZ, RZ, R29 ;  /* 0x000000ffff0f7224 */ /* 0x008fe200078e001d */
        /* <DEDUP_REMOVED lines=9> */
[----:B------:R-:W2:Y:S01]  /*ace10*/  LDL.LU R29, [R1+0x1a30] ;  /* 0x001a3000011d7983 */ /* 0x000ea20000300800 */
[----:B----4-:R-:W-:Y:S01]  /*ace20*/  STL.64 [R1+0x2f60], R10 ;  /* 0x002f600a01007387 */ /* 0x010fe20000100a00 */
[----:B------:R0:W-:Y:S03]  /*ace30*/  STL.64 [R1+0x2f58], R8 ;  /* 0x002f580801007387 */ /* 0x0001e60000100a00 */
[----:B0-----:R-:W4:Y:S01]  /*ace40*/  LDL.LU R8, [R1+0x2a0] ;  /* 0x0002a00001087983 */ /* 0x001f220000300800 */
[----:B------:R-:W4:Y:S02]  /*ace50*/  LDL.LU R9, [R1+0x2a4] ;  /* 0x0002a40001097983 */ /* 0x000f240000300800 */
[----:B------:R-:W2:Y:S02]  /*ace60*/  LDL.LU R10, [R1+0x2a8] ;  /* 0x0002a800010a7983 */ /* 0x000ea40000300800 */
[----:B------:R-:W2:Y:S01]  /*ace70*/  LDL.LU R11, [R1+0x2ac] ;  /* 0x0002ac00010b7983 */ /* 0x000ea20000300800 */
[----:B------:R-:W-:Y:S01]  /*ace80*/  HMMA.16816.F32 R16, R16, R6, R20 ;  /* 0x000000061010723c */ /* 0x000fe20000001814 */
[----:B--2---:R-:W-:Y:S01]  /*ace90*/  STL.64 [R1+0x2f78], R10 ;  /* 0x002f780a01007387 */ /* 0x004fe20000100a00 */
[----:B----4-:R0:W-:Y:S03]  /*acea0*/  STL.64 [R1+0x2f70], R8 ;  /* 0x002f700801007387 */ /* 0x0101e60000100a00 */
[----:B0-----:R-:W2:Y:S01]  /*aceb0*/  LDL.LU R8, [R1+0x2b0] ;  /* 0x0002b00001087983 */ /* 0x001ea20000300800 */
[----:B------:R-:W2:Y:S02]  /*acec0*/  LDL.LU R9, [R1+0x2b4] ;  /* 0x0002b40001097983 */ /* 0x000ea40000300800 */
[----:B------:R-:W2:Y:S02]  /*aced0*/  LDL.LU R10, [R1+0x2b8] ;  /* 0x0002b800010a7983 */ /* 0x000ea40000300800 */
[----:B------:R-:W2:Y:S01]  /*acee0*/  LDL.LU R11, [R1+0x2bc] ;  /* 0x0002bc00010b7983 */ /* 0x000ea20000300800 */
[----:B------:R-:W4:Y:S11]  /*acef0*/  LDL.LU.64 R22, [R1+0x2fe0] ;  /* 0x002fe00001167983 */ /* 0x000f360000300a00 */
[----:B------:R-:W-:Y:S01]  /*acf00*/  @!UPT UIADD3 URZ, URZ, URZ, URZ ;  /* 0x0000003f3f3ff290 */ /* 0x000fe2000fffe03f */
        /* <DEDUP_REMOVED lines=33> */
[----:B------:R1:W-:Y:S03]  /*ad120*/  STL.64 [R1+0x1288], R6 ;  /* 0x0012880601007387 */ /* 0x0003e60000100a00 */
[----:B0-----:R-:W2:Y:S01]  /*ad130*/  LDL.LU R4, [R1+0x230] ;  /* 0x0002300001047983 */ /* 0x001ea20000300800 */
[----:B------:R-:W2:Y:S02]  /*ad140*/  LDL.LU R5, [R1+0x234] ;  /* 0x0002340001057983 */ /* 0x000ea40000300800 */
[----:B-1----:R-:W2:Y:S02]  /*ad150*/  LDL.LU R6, [R1+0x238] ;  /* 0x0002380001067983 */ /* 0x002ea40000300800 */
[----:B------:R-:W2:Y:S01]  /*ad160*/  LDL.LU R7, [R1+0x23c] ;  /* 0x00023c0001077983 */ /* 0x000ea20000300800 */
[----:B------:R0:W-:Y:S04]  /*ad170*/  STL.64 [R1+0x2e98], R22 ;  /* 0x002e981601007387 */ /* 0x0001e80000100a00 */
[----:B0-----:R-:W4:Y:S01]  /*ad180*/  LDL.LU.64 R22, [R1+0x1d8] ;  /* 0x0001d80001167983 */ /* 0x001f220000300a00 */
[C---:B---3--:R-:W-:Y:S03]  /*ad190*/  HMMA.16816.F32 R24, R16.reuse, R26, R12 ;  /* 0x0000001a1018723c */ /* 0x048fe6000000180c */
[----:B----4-:R0:W-:Y:S01]  /*ad1a0*/  STL.64 [R1+0x2eb0], R22 ;  /* 0x002eb01601007387 */ /* 0x0101e20000100a00 */
[----:B------:R-:W3:Y:S02]  /*ad1b0*/  LDL.LU R20, [R1+0x2c0] ;  /* 0x0002c00001147983 */ /* 0x000ee40000300800 */
[----:B------:R-:W3:Y:S01]  /*ad1c0*/  LDL.LU R21, [R1+0x2c4] ;  /* 0x0002c40001157983 */ /* 0x000ee20000300800 */
[----:B0-----:R-:W3:Y:S01]  /*ad1d0*/  LDL.LU R22, [R1+0x2c8] ;  /* 0x0002c80001167983 */ /* 0x001ee20000300800 */
[----:B------:R-:W3:Y:S02]  /*ad1e0*/  LDL.LU R23, [R1+0x2cc] ;  /* 0x0002cc0001177983 */ /* 0x000ee40000300800 */
[----:B------:R-:W4:Y:S11]  /*ad1f0*/  LDL.LU.64 R14, [R1+0x2f88] ;  /* 0x002f8800010e7983 */ /* 0x000f360000300a00 */
[----:B------:R-:W-:Y:S02]  /*ad200*/  @!UPT UIADD3 URZ, URZ, URZ, URZ ;  /* 0x0000003f3f3ff290 */ /* 0x000fe4000fffe03f */
[----:B------:R-:W-:Y:S01]  /*ad210*/  STL.64 [R1+0xf10], R24 ;  /* 0x000f101801007387 */ /* 0x000fe20000100a00 */
[----:B------:R0:W-:Y:S04]  /*ad220*/  STL.64 [R1+0xf18], R26 ;  /* 0x000f181a01007387 */ /* 0x0001e80000100a00 */
[----:B0-----:R-:W3:Y:S01]  /*ad230*/  LDL.LU.64 R26, [R1+0x2f80] ;  /* 0x002f8000011a7983 */ /* 0x001ee20000300a00 */
[----:B------:R-:W2:Y:S01]  /*ad240*/  LDL.LU R24, [R1+0x220] ;  /* 0x0002200001187983 */ /* 0x000ea20000300800 */
[C---:B----4-:R-:W-:Y:S08]  /*ad250*/  HMMA.16816.F32 R12, R16.reuse, R14, R8 ;  /* 0x0000000e100c723c */ /* 0x050ff00000001808 */
[C---:B---3--:R-:W-:Y:S11]  /*ad260*/  HMMA.16816.F32 R20, R16.reuse, R26, R20 ;  /* 0x0000001a1014723c */ /* 0x048ff60000001814 */
[----:B------:R-:W-:Y:S11]  /*ad270*/  @!UPT UIADD3 URZ, URZ, URZ, URZ ;  /* 0x0000003f3f3ff290 */ /* 0x000ff6000fffe03f */
[----:B------:R-:W-:Y:S01]  /*ad280*/  @!UPT UIADD3 URZ, URZ, URZ, URZ ;  /* 0x0000003f3f3ff290 */ /* 0x000fe2000fffe03f */
[----:B------:R-:W-:Y:S01]  /*ad290*/  STL.64 [R1+0xf40], R20 ;  /* 0x000f401401007387 */ /* 0x000fe20000100a00 */
[----:B------:R0:W-:Y:S02]  /*ad2a0*/  STL.64 [R1+0xf48], R22 ;  /* 0x000f481601007387 */ /* 0x0001e40000100a00 */
[----:B------:R-:W3:Y:S02]  /*ad2b0*/  LDL.LU R25, [R1+0x224] ;  /* 0x0002240001197983 */ /* 0x000ee40000300800 */
[----:B------:R-:W3:Y:S01]  /*ad2c0*/  LDL.LU R26, [R1+0x228] ;  /* 0x00022800011a7983 */ /* 0x000ee20000300800 */
[----:B0-----:R-:W4:Y:S01]  /*ad2d0*/  LDL.LU.64 R22, [R1+0x1e8] ;  /* 0x0001e80001167983 */ /* 0x001f220000300a00 */
        /* <DEDUP_REMOVED lines=56> */
[----:B------:R0:W-:Y:S02]  /*ad660*/  STL [R1+0x2dd4], R14 ;  /* 0x002dd40e01007387 */ /* 0x0001e40000100800 */
[----:B------:R1:W-:Y:S02]  /*ad670*/  STL [R1+0x2db4], R15 ;  /* 0x002db40f01007387 */ /* 0x0003e40000100800 */
[----:B------:R-:W3:Y:S01]  /*ad680*/  LDL.LU R12, [R1+0x1f0] ;  /* 0x0001f000010c7983 */ /* 0x000ee20000300800 */
[----:B------:R-:W3:Y:S04]  /*ad690*/  LDL.LU R13, [R1+0x1f4] ;  /* 0x0001f400010d7983 */ /* 0x000ee80000300800 */
[----:B0-----:R-:W3:Y:S01]  /*ad6a0*/  LDL.LU R14, [R1+0x1f8] ;  /* 0x0001f800010e7983 */ /* 0x001ee20000300800 */
[----:B-1----:R-:W3:Y:S01]  /*ad6b0*/  LDL.LU R15, [R1+0x1fc] ;  /* 0x0001fc00010f7983 */ /* 0x002ee20000300800 */
[C---:B--2---:R-:W-:Y:S02]  /*ad6c0*/  HMMA.16816.F32 R4, R16.reuse, R10, R4 ;  /* 0x0000000a1004723c */ /* 0x044fe40000001804 */
[----:B---3--:R-:W-:Y:S01]  /*ad6d0*/  STL.64 [R1+0x2ea8], R14 ;  /* 0x002ea80e01007387 */ /* 0x008fe20000100a00 */
        /* <DEDUP_REMOVED lines=14> */
[----:B---3--:R-:W-:Y:S02]  /*ad7c0*/  HMMA.16816.F32 R16, R16, R6, R24 ;  /* 0x000000061010723c */ /* 0x008fe40000001818 */
[----:B------:R-:W4:Y:S01]  /*ad7d0*/  LDL.LU.64 R26, [R1+0x2ec0] ;  /* 0x002ec000011a7983 */ /* 0x000f220000300a00 */
[----:B------:R-:W4:Y:S11]  /*ad7e0*/  LDL.LU.64 R24, [R1+0x2eb8] ;  /* 0x002eb80001187983 */ /* 0x000f360000300a00 */
[----:B------:R-:W-:Y:S09]  /*ad7f0*/  @!UPT UIADD3 URZ, URZ, URZ, URZ ;  /* 0x0000003f3f3ff290 */ /* 0x000ff2000fffe03f */
[----:B------:R0:W-:Y:S01]  /*ad800*/  STL.64 [R1+0x1190], R16 ;  /* 0x0011901001007387 */ /* 0x0001e20000100a00 */
[----:B------:R1:W-:Y:S03]  /*ad810*/  STL.64 [R1+0x1198], R18 ;  /* 0x0011981201007387 */ /* 0x0003e60000100a00 */
[----:B0-----:R-:W3:Y:S01]  /*ad820*/  LDL.LU R16, [R1+0xb0] ;  /* 0x0000b00001107983 */ /* 0x001ee20000300800 */
[----:B------:R-:W3:Y:S02]  /*ad830*/  LDL.LU R17, [R1+0xb4] ;  /* 0x0000b40001117983 */ /* 0x000ee40000300800 */
[----:B-1----:R-:W3:Y:S02]  /*ad840*/  LDL.LU R18, [R1+0xb8] ;  /* 0x0000b80001127983 */ /* 0x002ee40000300800 */
        /* <DEDUP_REMOVED lines=18> */
[----:B------:R0:W-:Y:S01]  /*ad970*/  STL.64 [R1+0x2dc8], R10 ;  /* 0x002dc80a01007387 */ /* 0x0001e20000100a00 */
[----:B------:R-:W-:Y:S04]  /*ad980*/  STL.64 [R1+0x2dc0], R8 ;  /* 0x002dc00801007387 */ /* 0x000fe80000100a00 */
[----:B0-----:R-:W2:Y:S02]  /*ad990*/  LDL.LU.64 R10, [R1+0x1c8] ;  /* 0x0001c800010a7983 */ /* 0x001ea40000300a00 */
[----:B--2---:R-:W-:Y:S11]  /*ad9a0*/  HMMA.16816.F32 R12, R24, R10, R12 ;  /* 0x0000000a180c723c */ /* 0x004ff6000000180c */
[----:B------:R-:W-:Y:S11]  /*ad9b0*/  @!UPT UIADD3 URZ, URZ, URZ, URZ ;  /* 0x0000003f3f3ff290 */ /* 0x000ff6000fffe03f */
[----:B------:R-:W-:Y:S01]  /*ad9c0*/  @!UPT UIADD3 URZ, URZ, URZ, URZ ;  /* 0x0000003f3f3ff290 */ /* 0x000fe2000fffe03f */
[----:B------:R0:W-:Y:S01]  /*ad9d0*/  STL.64 [R1+0x270], R12 ;  /* 0x0002700c01007387 */ /* 0x0001e20000100a00 */
[----:B------:R-:W-:Y:S02]  /*ad9e0*/  STL.64 [R1+0x278], R14 ;  /* 0x0002780e01007387 */ /* 0x000fe40000100a00 */
[----:B0-----:R-:W-:Y:S02]  /*ad9f0*/  IMAD.MOV.U32 R12, RZ, RZ, R11 ;  /* 0x000000ffff0c7224 */ /* 0x001fe400078e000b */
[----:B------:R-:W-:-:S03]  /*ada00*/  IMAD.MOV.U32 R13, RZ, RZ, R10 ;  /* 0x000000ffff0d7224 */ /* 0x000fc600078e000a */
[----:B------:R-:W-:Y:S02]  /*ada10*/  STL [R1+0x2ddc], R12 ;  /* 0x002ddc0c01007387 */ /* 0x000fe40000100800 */
[----:B------:R-:W-:Y:S02]  /*ada20*/  STL [R1+0x2dd8], R13 ;  /* 0x002dd80d01007387 */ /* 0x000fe40000100800 */
[----:B------:R-:W2:Y:S01]  /*ada30*/  LDL.LU.64 R4, [R1+0x1a28] ;  /* 0x001a280001047983 */ /* 0x000ea20000300a00 */
[----:B---3--:R-:W-:Y:S01]  /*ada40*/  HMMA.16816.F32 R8, R24, R22, R16 ;  /* 0x000000161808723c */ /* 0x008fe20000001810 */
[----:B------:R-:W-:Y:S04]  /*ada50*/  STL.64 [R1+0x2d78], R6 ;  /* 0x002d780601007387 */ /* 0x000fe80000100a00 */
[----:B--2---:R0:W-:Y:S11]  /*ada60*/  STL.64 [R1+0x2d70], R4 ;  /* 0x002d700401007387 */ /* 0x0041f60000100a00 */
[----:B------:R-:W-:Y:S07]  /*ada70*/  @!UPT UIADD3 URZ, URZ, URZ, URZ ;  /* 0x0000003f3f3ff290 */ /* 0x000fee000fffe03f */
[----:B------:R-:W-:Y:S02]  /*ada80*/  STL.64 [R1+0x260], R8 ;  /* 0x0002600801007387 */ /* 0x000fe40000100a00 */
[----:B------:R-:W-:Y:S02]  /*ada90*/  STL.64 [R1+0x268], R10 ;  /* 0x0002680a01007387 */ /* 0x000fe40000100a00 */
[----:B0-----:R-:W-:Y:S02]  /*adaa0*/  IMAD.MOV.U32 R4, RZ, RZ, R23 ;  /* 0x000000ffff047224 */ /* 0x001fe400078e0017 */
[----:B------:R-:W-:-:S03]  /*adab0*/  IMAD.MOV.U32 R5, RZ, RZ, R22 ;  /* 0x000000ffff057224 */ /* 0x000fc600078e0016 */
[----:B------:R-:W-:Y:S02]  /*adac0*/  STL [R1+0x2de4], R4 ;  /* 0x002de40401007387 */ /* 0x000fe40000100800 */
[----:B------:R-:W-:Y:S02]  /*adad0*/  STL [R1+0x2de0], R5 ;  /* 0x002de00501007387 */ /* 0x000fe40000100800 */
[----:B------:R-:W2:Y:S02]  /*adae0*/  LDL.LU R20, [R1+0x4d0] ;  /* 0x0004d00001147983 */ /* 0x000ea40000300800 */
[----:B------:R-:W2:Y:S01]  /*adaf0*/  LDL.LU R21, [R1+0x4d4] ;  /* 0x0004d40001157983 */ /* 0x000ea20000300800 */
[----:B------:R-:W3:Y:S01]  /*adb00*/  LDL.LU R22, [R1+0x4d8] ;  /* 0x0004d80001167983 */ /* 0x000ee20000300800 */
[----:B------:R-:W3:Y:S03]  /*adb10*/  LDL.LU R23, [R1+0x4dc] ;  /* 0x0004dc0001177983 */ /* 0x000ee60000300800 */
[----:B---3--:R0:W-:Y:S01]  /*adb20*/  STL.64 [R1+0x2c20], R22 ;  /* 0x002c201601007387 */ /* 0x0081e20000100a00 */
[----:B--2---:R-:W-:Y:S03]  /*adb30*/  STL.64 [R1+0x2c18], R20 ;  /* 0x002c181401007387 */ /* 0x004fe60000100a00 */
[----:B0-----:R-:W2:Y:S01]  /*adb40*/  LDL.LU R22, [R1+0x128] ;  /* 0x0001280001167983 */ /* 0x001ea20000300800 */
[----:B------:R-:W2:Y:S02]  /*adb50*/  LDL.LU R23, [R1+0x12c] ;  /* 0x00012c0001177983 */ /* 0x000ea40000300800 */
[----:B------:R-:W-:-:S02]  /*adb60*/  IMAD.MOV.U32 R17, RZ, RZ, R3 ;  /* 0x000000ffff117224 */ /* 0x000fc400078e0003 */
[----:B------:R-:W-:Y:S01]  /*adb70*/  IMAD.MOV.U32 R18, RZ, RZ, R28 ;  /* 0x000000ffff127224 */ /* 0x000fe200078e001c */
[----:B--2---:R-:W-:Y:S01]  /*adb80*/  STL.64 [R1+0x2e48], R22 ;  /* 0x002e481601007387 */ /* 0x004fe20000100a00 */
[----:B------:R-:W2:Y:S02]  /*adb90*/  LDL.LU R16, [R1+0x4c0] ;  /* 0x0004c00001107983 */ /* 0x000ea40000300800 */
[----:B------:R-:W3:Y:S02]  /*adba0*/  LDL.LU R3, [R1+0x2e90] ;  /* 0x002e900001037983 */ /* 0x000ee40000300800 */
[----:B------:R-:W4:Y:S01]  /*adbb0*/  LDL.LU R28, [R1+0x2e8c] ;  /* 0x002e8c00011c7983 */ /* 0x000f220000300800 */
[----:B------:R-:W2:Y:S04]  /*adbc0*/  LDL.LU R19, [R1+0x4cc] ;  /* 0x0004cc0001137983 */ /* 0x000ea80000300800 */
[----:B--2---:R3:W-:Y:S01]  /*adbd0*/  STL.64 [R1+0x2c30], R18 ;  /* 0x002c301201007387 */ /* 0x0047e20000100a00 */
[----:B------:R0:W-:Y:S02]  /*adbe0*/  STL.64 [R1+0x2c28], R16 ;  /* 0x002c281001007387 */ /* 0x0001e40000100a00 */
[----:B---3--:R-:W-:Y:S01]  /*adbf0*/  IMAD.MOV.U32 R18, RZ, RZ, R3 ;  /* 0x000000ffff127224 */ /* 0x008fe200078e0003 */
[----:B0-----:R-:W2:Y:S01]  /*adc00*/  LDL.LU R16, [R1+0x4e0] ;  /* 0x0004e00001107983 */ /* 0x001ea20000300800 */
[----:B------:R-:W2:Y:S02]  /*adc10*/  LDL.LU R17, [R1+0x4e4] ;  /* 0x0004e40001117983 */ /* 0x000ea40000300800 */
[----:B------:R-:W3:Y:S02]  /*adc20*/  LDL.LU R3, [R1+0x2e88] ;  /* 0x002e880001037983 */ /* 0x000ee40000300800 */
[----:B------:R-:W2:Y:S01]  /*adc30*/  LDL.LU R8, [R1+0x350] ;  /* 0x0003500001087983 */ /* 0x000ea20000300800 */
[----:B------:R-:W2:Y:S01]  /*adc40*/  LDL.LU R9, [R1+0x354] ;  /* 0x0003540001097983 */ /* 0x000ea20000300800 */
[----:B------:R-:W2:Y:S02]  /*adc50*/  LDL.LU R10, [R1+0x358] ;  /* 0x00035800010a7983 */ /* 0x000ea40000300800 */
[----:B------:R-:W2:Y:S02]  /*adc60*/  LDL.LU R11, [R1+0x35c] ;  /* 0x00035c00010b7983 */ /* 0x000ea40000300800 */
[----:B--2---:R-:W-:Y:S01]  /*adc70*/  STL.64 [R1+0x2df0], R10 ;  /* 0x002df00a01007387 */ /* 0x004fe20000100a00 */
[----:B------:R0:W-:Y:S03]  /*adc80*/  STL.64 [R1+0x2de8], R8 ;  /* 0x002de80801007387 */ /* 0x0001e60000100a00 */
[----:B0-----:R-:W2:Y:S01]  /*adc90*/  LDL.LU R8, [R1+0x360] ;  /* 0x0003600001087983 */ /* 0x001ea20000300800 */
[----:B---3--:R-:W-:-:S02]  /*adca0*/  IMAD.MOV.U32 R9, RZ, RZ, R3 ;  /* 0x000000ffff097224 */ /* 0x008fc400078e0003 */
[----:B------:R-:W3:Y:S02]  /*adcb0*/  LDL.LU R3, [R1+0x2e84] ;  /* 0x002e840001037983 */ /* 0x000ee40000300800 */
[----:B------:R-:W2:Y:S01]  /*adcc0*/  LDL.LU R10, [R1+0x368] ;  /* 0x00036800010a7983 */ /* 0x000ea20000300800 */
[----:B------:R-:W2:Y:S01]  /*adcd0*/  LDL.LU R11, [R1+0x36c] ;  /* 0x00036c00010b7983 */ /* 0x000ea20000300800 */
[----:B------:R-:W2:Y:S02]  /*adce0*/  LDL.LU R20, [R1+0x3a0] ;  /* 0x0003a00001147983 */ /* 0x000ea40000300800 */
[----:B------:R-:W2:Y:S02]  /*adcf0*/  LDL.LU R21, [R1+0x3a4] ;  /* 0x0003a40001157983 */ /* 0x000ea40000300800 */
[----:B------:R-:W2:Y:S02]  /*add00*/  LDL.LU R22, [R1+0x3a8] ;  /* 0x0003a80001167983 */ /* 0x000ea40000300800 */
[----:B---3--:R-:W-:-:S02]  /*add10*/  IMAD.MOV.U32 R23, RZ, RZ, R3 ;  /* 0x000000ffff177224 */ /* 0x008fc400078e0003 */
[----:B------:R-:W3:Y:S01]  /*add20*/  LDL.LU R3, [R1+0x2e80] ;  /* 0x002e800001037983 */ /* 0x000ee20000300800 */
[----:B------:R-:W3:Y:S02]  /*add30*/  LDL.LU R4, [R1+0x20] ;  /* 0x0000200001047983 */ /* 0x000ee40000300800 */
[----:B------:R-:W3:Y:S02]  /*add40*/  LDL.LU R5, [R1+0x24] ;  /* 0x0000240001057983 */ /* 0x000ee40000300800 */
[----:B------:R-:W3:Y:S01]  /*add50*/  LDL.LU R6, [R1+0x28] ;  /* 0x0000280001067983 */ /* 0x000ee20000300800 */
[----:B------:R-:W3:Y:S01]  /*add60*/  LDL.LU R7, [R1+0x2c] ;  /* 0x00002c0001077983 */ /* 0x000ee20000300800 */
[----:B--2---:R-:W-:Y:S02]  /*add70*/  STL.64 [R1+0x2e58], R22 ;  /* 0x002e581601007387 */ /* 0x004fe40000100a00 */
[----:B------:R0:W-:Y:S02]  /*add80*/  STL.64 [R1+0x2e50], R20 ;  /* 0x002e501401007387 */ /* 0x0001e40000100a00 */
[----:B0-----:R-:W2:Y:S01]  /*add90*/  LDL.LU R20, [R1+0x3b0] ;  /* 0x0003b00001147983 */ /* 0x001ea20000300800 */
[----:B------:R-:W2:Y:S02]  /*adda0*/  LDL.LU R21, [R1+0x3b4] ;  /* 0x0003b40001157983 */ /* 0x000ea40000300800 */
[----:B------:R-:W2:Y:S02]  /*addb0*/  LDL.LU R22, [R1+0x3b8] ;  /* 0x0003b80001167983 */ /* 0x000ea40000300800 */
[----:B------:R-:W2:Y:S02]  /*addc0*/  LDL.LU R23, [R1+0x3bc] ;  /* 0x0003bc0001177983 */ /* 0x000ea40000300800 */
[----:B--2---:R0:W-:Y:S01]  /*addd0*/  STL.64 [R1+0x2e68], R22 ;  /* 0x002e681601007387 */ /* 0x0041e20000100a00 */
[----:B------:R-:W-:Y:S03]  /*adde0*/  STL.64 [R1+0x2e60], R20 ;  /* 0x002e601401007387 */ /* 0x000fe60000100a00 */
[----:B0-----:R-:W2:Y:S04]  /*addf0*/  LDL.LU.64 R22, [R1+0x198] ;  /* 0x0001980001167983 */ /* 0x001ea80000300a00 */
[----:B--2---:R0:W-:Y:S04]  /*ade00*/  STL.64 [R1+0x2e78], R22 ;  /* 0x002e781601007387 */ /* 0x0041e80000100a00 */
[----:B0-----:R-:W3:Y:S01]  /*ade10*/  LDL.LU.64 R22, [R1+0x1a8] ;  /* 0x0001a80001167983 */ /* 0x001ee20000300a00 */
[----:B------:R-:W2:Y:S03]  /*ade20*/  LDL.LU.64 R14, [R1+0x188] ;  /* 0x00018800010e7983 */ /* 0x000ea60000300a00 */
[----:B--2---:R0:W-:Y:S01]  /*ade30*/  STL.64 [R1+0x2e70], R14 ;  /* 0x002e700e01007387 */ /* 0x0041e20000100a00 */
[----:B------:R-:W2:Y:S02]  /*ade40*/  LDL.LU R12, [R1] ;  /* 0x00000000010c7983 */ /* 0x000ea40000300800 */
[----:B------:R-:W2:Y:S01]  /*ade50*/  LDL.LU R13, [R1+0x4] ;  /* 0x00000400010d7983 */ /* 0x000ea20000300800 */
[----:B0-----:R-:W2:Y:S01]  /*ade60*/  LDL.LU R14, [R1+0x8] ;  /* 0x00000800010e7983 */ /* 0x001ea20000300800 */
[----:B------:R0:W-:Y:S02]  /*ade70*/  STL.64 [R1+0x2e00], R10 ;  /* 0x002e000a01007387 */ /* 0x0001e40000100a00 */
[----:B------:R-:W-:Y:S01]  /*ade80*/  STL.64 [R1+0x2df8], R8 ;  /* 0x002df80801007387 */ /* 0x000fe20000100a00 */
[----:B0-----:R-:W2:Y:S04]  /*ade90*/  LDL.LU.64 R10, [R1+0x148] ;  /* 0x00014800010a7983 */ /* 0x001ea80000300a00 */
[----:B--2---:R0:W-:Y:S04]  /*adea0*/  STL.64 [R1+0x2e10], R10 ;  /* 0x002e100a01007387 */ /* 0x0041e80000100a00 */
[----:B0-----:R-:W2:Y:S01]  /*adeb0*/  LDL.LU.64 R10, [R1+0x158] ;  /* 0x00015800010a7983 */ /* 0x001ea20000300a00 */
[----:B---3--:R-:W-:Y:S01]  /*adec0*/  HMMA.16816.F32 R4, R24, R22, R4 ;  /* 0x000000161804723c */ /* 0x008fe20000001804 */
[----:B----4-:R-:W-:-:S02]  /*aded0*/  IMAD.MOV.U32 R19, RZ, RZ, R28 ;  /* 0x000000ffff137224 */ /* 0x010fc400078e001c */
[----:B--2---:R0:W-:Y:S04]  /*adee0*/  STL.64 [R1+0x2e28], R10 ;  /* 0x002e280a01007387 */ /* 0x0041e80000100a00 */
[----:B0-----:R-:W2:Y:S01]  /*adef0*/  LDL.LU.64 R10, [R1+0x168] ;  /* 0x00016800010a7983 */ /* 0x001ea20000300a00 */
[----:B------:R-:W-:-:S03]  /*adf00*/  IMAD.MOV.U32 R15, RZ, RZ, R3 ;  /* 0x000000ffff0f7224 */ /* 0x000fc600078e0003 */
[----:B--2---:R0:W-:Y:S04]  /*adf10*/  STL.64 [R1+0x2e40], R10 ;  /* 0x002e400a01007387 */ /* 0x0041e80000100a00 */
[----:B0-----:R-:W2:Y:S01]  /*adf20*/  LDL.LU.64 R10, [R1+0x178] ;  /* 0x00017800010a7983 */ /* 0x001ea20000300a00 */
[----:B------:R0:W-:Y:S02]  /*adf30*/  STL.64 [R1+0x2c40], R18 ;  /* 0x002c401201007387 */ /* 0x0001e40000100a00 */
[----:B------:R-:W-:Y:S02]  /*adf40*/  STL.64 [R1+0x2c38], R16 ;  /* 0x002c381001007387 */ /* 0x000fe40000100a00 */
[----:B0-----:R-:W-:Y:S02]  /*adf50*/  IMAD.MOV.U32 R18, RZ, RZ, R2 ;  /* 0x000000ffff127224 */ /* 0x001fe400078e0002 */
[----:B------:R-:W3:Y:S01]  /*adf60*/  LDL.LU.64 R2, [R1+0x1a20] ;  /* 0x001a200001027983 */ /* 0x000ee20000300a00 */
[----:B------:R-:W-:Y:S02]  /*adf70*/  STL.64 [R1+0x100], R4 ;  /* 0x0001000401007387 */ /* 0x000fe40000100a00 */
[----:B------:R0:W-:Y:S02]  /*adf80*/  STL.64 [R1+0x108], R6 ;  /* 0x0001080601007387 */ /* 0x0001e40000100a00 */
[----:B0-----:R-:W-:-:S02]  /*adf90*/  IMAD.MOV.U32 R7, RZ, RZ, R22 ;  /* 0x000000ffff077224 */ /* 0x001fc400078e0016 */
[----:B------:R-:W-:Y:S02]  /*adfa0*/  IMAD.MOV.U32 R6, RZ, RZ, R23 ;  /* 0x000000ffff067224 */ /* 0x000fe400078e0017 */
[----:B------:R-:W4:Y:S03]  /*adfb0*/  LDL.LU.64 R22, [R1+0x2e78] ;  /* 0x002e780001167983 */ /* 0x000f260000300a00 */
        /* <DEDUP_REMOVED lines=70> */
[----:B------:R-:W2:Y:S02]  /*ae420*/  LDL.LU.64 R8, [R1+0x2df8] ;  /* 0x002df80001087983 */ /* 0x000ea40000300a00 */
[----:B--2---:R-:W-:Y:S11]  /*ae430*/  HMMA.16816.F32 R8, R24, R18, R8 ;  /* 0x000000121808723c */ /* 0x004ff60000001808 */
        /* <DEDUP_REMOVED lines=14> */
[----:B------:R-:W2:Y:S01]  /*ae520*/  LDL.LU R12, [R1+0x2ddc] ;  /* 0x002ddc00010c7983 */ /* 0x000ea20000300800 */
[----:B------:R-:W2:Y:S03]  /*ae530*/  LDL.LU R13, [R1+0x2dd8] ;  /* 0x002dd800010d7983 */ /* 0x000ea60000300800 */
        /* <DEDUP_REMOVED lines=8> */
[----:B----4-:R-:W-:Y:S11]  /*ae5c0*/  HMMA.16816.F32 R8, R24, R22, R8 ;  /* 0x000000161808723c */ /* 0x010ff60000001808 */
[----:B------:R-:W-:Y:S11]  /*ae5d0*/  @!UPT UIADD3 URZ, URZ, URZ, URZ ;  /* 0x0000003f3f3ff290 */ /* 0x000ff6000fffe03f */
[----:B------:R-:W-:Y:S01]  /*ae5e0*/  @!UPT UIADD3 URZ, URZ, URZ, URZ ;  /* 0x0000003f3f3ff290 */ /* 0x000fe2000fffe03f */
[----:B------:R-:W-:Y:S01]  /*ae5f0*/  STL.64 [R1+0x1f0], R8 ;  /* 0x0001f00801007387 */ /* 0x000fe20000100a00 */
[----:B------:R0:W-:Y:S03]  /*ae600*/  STL.64 [R1+0x1f8], R10 ;  /* 0x0001f80a01007387 */ /* 0x0001e60000100a00 */
[----:B0-----:R-:W4:Y:S01]  /*ae610*/  LDL.LU.64 R10, [R1+0x2dc8] ;  /* 0x002dc800010a7983 */ /* 0x001f220000300a00 */
[----:B------:R-:W2:Y:S02]  /*ae620*/  LDL.LU.64 R8, [R1+0x2dc0] ;  /* 0x002dc00001087983 */ /* 0x000ea40000300a00 */
[----:B------:R-:W-:Y:S02]  /*ae630*/  STL.64 [R1+0x2cb0], R18 ;  /* 0x002cb01201007387 */ /* 0x000fe40000100a00 */
[----:B------:R0:W-:Y:S01]  /*ae640*/  STL.64 [R1+0x2c48], R22 ;  /* 0x002c481601007387 */ /* 0x0001e20000100a00 */
[----:B------:R-:W2:Y:S01]  /*ae650*/  LDL.LU R20, [R1+0x4f0] ;  /* 0x0004f00001147983 */ /* 0x000ea20000300800 */
[----:B------:R-:W2:Y:S03]  /*ae660*/  LDL.LU R21, [R1+0x4f4] ;  /* 0x0004f40001157983 */ /* 0x000ea60000300800 */
        /* <DEDUP_REMOVED lines=11> */
[----:B------:R-:W-:-:S02]  /*ae720*/  IMAD.MOV.U32 R18, RZ, RZ, R17 ;  /* 0x000000ffff127224 */ /* 0x000fc400078e0011 */
[----:B------:R-:W-:Y:S02]  /*ae730*/  IMAD.MOV.U32 R19, RZ, RZ, R16 ;  /* 0x000000ffff137224 */ /* 0x000fe400078e0010 */
[----:B------:R-:W-:Y:S02]  /*ae740*/  IMAD.MOV.U32 R22, RZ, RZ, R28 ;  /* 0x000000ffff167224 */ /* 0x000fe400078e001c */
[----:B---3--:R-:W-:Y:S01]  /*ae750*/  IMAD.MOV.U32 R23, RZ, RZ, R0 ;  /* 0x000000ffff177224 */ /* 0x008fe200078e0000 */
[----:B------:R-:W3:Y:S01]  /*ae760*/  LDL.LU R28, [R1+0x2db0] ;  /* 0x002db000011c7983 */ /* 0x000ee20000300800 */
[----:B------:R-:W3:Y:S02]  /*ae770*/  LDL.LU R0, [R1+0x2dac] ;  /* 0x002dac0001007983 */ /* 0x000ee40000300800 */
[----:B------:R-:W-:Y:S01]  /*ae780*/  STL.64 [R1+0x2ce0], R18 ;  /* 0x002ce01201007387 */ /* 0x000fe20000100a00 */
[----:B------:R-:W-:Y:S04]  /*ae790*/  STL.64 [R1+0x2c78], R22 ;  /* 0x002c781601007387 */ /* 0x000fe80000100a00 */
        /* <DEDUP_REMOVED lines=12> */
[----:B------:R-:W-:-:S02]  /*ae860*/  IMAD.MOV.U32 R18, RZ, RZ, R5 ;  /* 0x000000ffff127224 */ /* 0x000fc400078e0005 */
[----:B------:R-:W-:Y:S02]  /*ae870*/  IMAD.MOV.U32 R19, RZ, RZ, R4 ;  /* 0x000000ffff137224 */ /* 0x000fe400078e0004 */
[----:B---3--:R-:W-:Y:S02]  /*ae880*/  IMAD.MOV.U32 R22, RZ, RZ, R0 ;  /* 0x000000ffff167224 */ /* 0x008fe400078e0000 */
[----:B------:R-:W-:Y:S01]  /*ae890*/  IMAD.MOV.U32 R23, RZ, RZ, R28 ;  /* 0x000000ffff177224 */ /* 0x000fe200078e001c */
[----:B------:R-:W3:Y:S01]  /*ae8a0*/  LDL.LU R0, [R1+0x2da8] ;  /* 0x002da80001007983 */ /* 0x000ee20000300800 */
[----:B------:R-:W3:Y:S02]  /*ae8b0*/  LDL.LU R28, [R1+0x2da4] ;  /* 0x002da400011c7983 */ /* 0x000ee40000300800 */
[----:B------:R0:W-:Y:S02]  /*ae8c0*/  STL.64 [R1+0x2d10], R18 ;  /* 0x002d101201007387 */ /* 0x0001e40000100a00 */
[----:B0-----:R-:W-:-:S02]  /*ae8d0*/  IMAD.MOV.U32 R18, RZ, RZ, R13 ;  /* 0x000000ffff127224 */ /* 0x001fc400078e000d */
[----:B------:R-:W-:-:S05]  /*ae8e0*/  IMAD.MOV.U32 R19, RZ, RZ, R12 ;  /* 0x000000ffff137224 */ /* 0x000fca00078e000c */
[----:B------:R-:W-:Y:S01]  /*ae8f0*/  STL.64 [R1+0x2d28], R18 ;  /* 0x002d281201007387 */ /* 0x000fe20000100a00 */
[----:B------:R-:W-:Y:S03]  /*ae900*/  STL.64 [R1+0x2ca8], R22 ;  /* 0x002ca81601007387 */ /* 0x000fe60000100a00 */
[----:B--2---:R0:W-:Y:S04]  /*ae910*/  STL.64 [R1+0x2ca0], R20 ;  /* 0x002ca01401007387 */ /* 0x0041e80000100a00 */
[----:B0-----:R-:W2:Y:S01]  /*ae920*/  LDL.LU R20, [R1+0x530] ;  /* 0x0005300001147983 */ /* 0x001ea20000300800 */
[----:B------:R-:W2:Y:S02]  /*ae930*/  LDL.LU R21, [R1+0x534] ;  /* 0x0005340001157983 */ /* 0x000ea40000300800 */
[----:B------:R-:W2:Y:S02]  /*ae940*/  LDL.LU R22, [R1+0x538] ;  /* 0x0005380001167983 */ /* 0x000ea40000300800 */
[----:B------:R-:W2:Y:S02]  /*ae950*/  LDL.LU R23, [R1+0x53c] ;  /* 0x00053c0001177983 */ /* 0x000ea40000300800 */
[----:B----4-:R-:W-:-:S02]  /*ae960*/  IMAD.MOV.U32 R18, RZ, RZ, R11 ;  /* 0x000000ffff127224 */ /* 0x010fc400078e000b */
        /* <DEDUP_REMOVED lines=11> */
[----:B------:R-:W4:Y:S02]  /*aea20*/  LDL.LU R0, [R1+0x2d9c] ;  /* 0x002d9c0001007983 */ /* 0x000f240000300800 */
[----:B------:R-:W-:Y:S01]  /*aea30*/  STL.64 [R1+0x2d68], R18 ;  /* 0x002d681201007387 */ /* 0x000fe20000100a00 */
        /* <DEDUP_REMOVED lines=22> */
[----:B----4-:R-:W-:-:S02]  /*aeba0*/  IMAD.MOV.U32 R22, RZ, RZ, R0 ;  /* 0x000000ffff167224 */ /* 0x010fc400078e0000 */
[----:B---3--:R-:W-:Y:S01]  /*aebb0*/  IMAD.MOV.U32 R23, RZ, RZ, R28 ;  /* 0x000000ffff177224 */ /* 0x008fe200078e001c */
        /* <DEDUP_REMOVED lines=16> */
[----:B------:R-:W-:Y:S01]  /*aecc0*/  STL.64 [R1+0x2d38], R22 ;  /* 0x002d381601007387 */ /* 0x000fe20000100a00 */
[C---:B------:R-:W-:Y:S03]  /*aecd0*/  HMMA.16816.F32 R8, R24.reuse, R14, R8 ;  /* 0x0000000e1808723c */ /* 0x040fe60000001808 */
[----:B--2---:R0:W-:Y:S04]  /*aece0*/  STL.64 [R1+0x2d30], R20 ;  /* 0x002d301401007387 */ /* 0x0041e80000100a00 */
[----:B0-----:R-:W2:Y:S01]  /*aecf0*/  LDL.LU R20, [R1+0x590] ;  /* 0x0005900001147983 */ /* 0x001ea20000300800 */
[----:B------:R-:W2:Y:S02]  /*aed00*/  LDL.LU R21, [R1+0x594] ;  /* 0x0005940001157983 */ /* 0x000ea40000300800 */
[----:B------:R-:W2:Y:S02]  /*aed10*/  LDL.LU R22, [R1+0x598] ;  /* 0x0005980001167983 */ /* 0x000ea40000300800 */
[----:B------:R-:W2:Y:S02]  /*aed20*/  LDL.LU R23, [R1+0x59c] ;  /* 0x00059c0001177983 */ /* 0x000ea40000300800 */
[----:B--2---:R4:W-:Y:S01]  /*aed30*/  STL.64 [R1+0x2d50], R22 ;  /* 0x002d501601007387 */ /* 0x0049e20000100a00 */
[----:B------:R0:W-:Y:S02]  /*aed40*/  STL.64 [R1+0x2d48], R20 ;  /* 0x002d481401007387 */ /* 0x0001e40000100a00 */
[----:B----4-:R-:W-:Y:S01]  /*aed50*/  IMAD.MOV.U32 R22, RZ, RZ, R0 ;  /* 0x000000ffff167224 */ /* 0x010fe200078e0000 */
[----:B0-----:R-:W2:Y:S01]  /*aed60*/  LDL.LU R20, [R1+0x5a0] ;  /* 0x0005a00001147983 */ /* 0x001ea20000300800 */
[----:B------:R-:W2:Y:S02]  /*aed70*/  LDL.LU R21, [R1+0x5a4] ;  /* 0x0005a40001157983 */ /* 0x000ea40000300800 */
[----:B------:R-:W4:Y:S02]  /*aed80*/  LDL.LU R0, [R1+0x2d88] ;  /* 0x002d880001007983 */ /* 0x000f240000300800 */
[----:B------:R-:W-:Y:S01]  /*aed90*/  STL.64 [R1+0x110], R8 ;  /* 0x0001100801007387 */ /* 0x000fe20000100a00 */
[----:B------:R0:W-:Y:S04]  /*aeda0*/  STL.64 [R1+0x118], R10 ;  /* 0x0001180a01007387 */ /* 0x0001e80000100a00 */
[----:B0-----:R-:W2:Y:S02]  /*aedb0*/  LDL.LU.64 R10, [R1+0x2d80] ;  /* 0x002d8000010a7983 */ /* 0x001ea40000300a00 */
[C---:B--2---:R-:W-:Y:S11]  /*aedc0*/  HMMA.16816.F32 R4, R24.reuse, R10, R4 ;  /* 0x0000000a1804723c */ /* 0x044ff60000001804 */
[----:B------:R-:W-:Y:S11]  /*aedd0*/  @!UPT UIADD3 URZ, URZ, URZ, URZ ;  /* 0x0000003f3f3ff290 */ /* 0x000ff6000fffe03f */
[----:B------:R-:W-:Y:S01]  /*aede0*/  @!UPT UIADD3 URZ, URZ, URZ, URZ ;  /* 0x0000003f3f3ff290 */ /* 0x000fe2000fffe03f */
[----:B------:R-:W-:Y:S01]  /*aedf0*/  STL.64 [R1+0xf0], R4 ;  /* 0x0000f00401007387 */ /* 0x000fe20000100a00 */
[----:B------:R0:W-:Y:S03]  /*aee00*/  STL.64 [R1+0xf8], R6 ;  /* 0x0000f80601007387 */ /* 0x0001e60000100a00 */
[----:B0-----:R-:W2:Y:S01]  /*aee10*/  LDL.LU.64 R6, [R1+0x2d78] ;  /* 0x002d780001067983 */ /* 0x001ea20000300a00 */
[----:B------:R-:W3:Y:S01]  /*aee20*/  LDL.LU.64 R4, [R1+0x2d70] ;  /* 0x002d700001047983 */ /* 0x000ee20000300a00 */
[----:B--2---:R-:W-:Y:S02]  /*aee30*/  HMMA.16816.F32 R24, R24, R6, R16 ;  /* 0x000000061818723c */ /* 0x004fe40000001810 */
[----:B------:R-:W2:Y:S11]  /*aee40*/  LDL.LU.64 R18, [R1+0x2d68] ;  /* 0x002d680001127983 */ /* 0x000eb60000300a00 */
[----:B------:R-:W-:Y:S10]  /*aee50*/  @!UPT UIADD3 URZ, URZ, URZ, URZ ;  /* 0x0000003f3f3ff290 */ /* 0x000ff4000fffe03f */
[----:B------:R-:W-:Y:S01]  /*aee60*/  STL.64 [R1+0xd0], R24 ;  /* 0x0000d01801007387 */ /* 0x000fe20000100a00 */
[----:B------:R0:W-:Y:S03]  /*aee70*/  STL.64 [R1+0xd8], R26 ;  /* 0x0000d81a01007387 */ /* 0x0001e60000100a00 */
[----:B0-----:R-:W2:Y:S01]  /*aee80*/  LDL.LU.64 R26, [R1+0x2d60] ;  /* 0x002d6000011a7983 */ /* 0x001ea20000300a00 */
[----:B------:R-:W2:Y:S02]  /*aee90*/  LDL.LU.64 R24, [R1+0x2d58] ;  /* 0x002d580001187983 */ /* 0x000ea40000300a00 */
[----:B---3--:R-:W-:-:S07]  /*aeea0*/  IMAD.MOV.U32 R23, RZ, RZ, R28 ;  /* 0x000000ffff177224 */ /* 0x008fce00078e001c */
        /* <DEDUP_REMOVED lines=84> */
[----:B--2---:R-:W-:Y:S01]  /*af3f0*/  HMMA.16816.F32 R20, R24, R22, R16 ;  /* 0x000000161814723c */ /* 0x004fe20000001810 */
[----:B------:R-:W2:Y:S01]  /*af400*/  LDL.LU.64 R18, [R1+0x2c30] ;  /* 0x002c300001127983 */ /* 0x000ea20000300a00 */
[----:B------:R-:W2:Y:S11]  /*af410*/  LDL.LU.64 R16, [R1+0x2c28] ;  /* 0x002c280001107983 */ /* 0x000eb60000300a00 */
[----:B------:R-:W-:Y:S10]  /*af420*/  @!UPT UIADD3 URZ, URZ, URZ, URZ ;  /* 0x0000003f3f3ff290 */ /* 0x000ff4000fffe03f */
[----:B------:R-:W-:Y:S01]  /*af430*/  STL.64 [R1+0x1090], R20 ;  /* 0x0010901401007387 */ /* 0x000fe20000100a00 */
[----:B------:R0:W-:Y:S03]  /*af440*/  STL.64 [R1+0x1098], R22 ;  /* 0x0010981601007387 */ /* 0x0001e60000100a00 */
[----:B0-----:R-:W3:Y:S01]  /*af450*/  LDL.LU.64 R22, [R1+0x2c20] ;  /* 0x002c200001167983 */ /* 0x001ee20000300a00 */
[----:B------:R-:W3:Y:S02]  /*af460*/  LDL.LU.64 R20, [R1+0x2c18] ;  /* 0x002c180001147983 */ /* 0x000ee40000300a00 */
[----:B------:R-:W-:-:S04]  /*af470*/  IMAD.MOV.U32 R28, RZ, RZ, c[0x0][0x188] ;  /* 0x00006200ff1c7624 */ /* 0x000fc800078e00ff */
[----:B------:R-:W-:-:S04]  /*af480*/  IMAD.SHL.U32 R9, R28, 0x80, RZ ;  /* 0x000000801c097824 */ /* 0x000fc800078e00ff */
[----:B------:R-:W-:Y:S01]  /*af490*/  IMAD.SHL.U32 R9, R9, 0x2, RZ ;  /* 0x0000000209097824 */ /* 0x000fe200078e00ff */
[C---:B---3--:R-:W-:Y:S01]  /*af4a0*/  HMMA.16816.F32 R12, R24.reuse, R14, R20 ;  /* 0x0000000e180c723c */ /* 0x048fe20000001814 */
[----:B------:R-:W3:Y:S01]  /*af4b0*/  LDL.LU.64 R22, [R1+0x2c10] ;  /* 0x002c100001167983 */ /* 0x000ee20000300a00 */
[----:B------:R-:W3:Y:S02]  /*af4c0*/  LDL.LU.64 R20, [R1+0x2c08] ;  /* 0x002c080001147983 */ /* 0x000ee40000300a00 */
[-C--:B------:R-:W-:Y:S11]  /*af4d0*/  IADD3 R8, P0, R4, R9.reuse, RZ ;  /* 0x0000000904087210 */ /* 0x080ff60007f1e0ff */
[----:B------:R-:W-:Y:S08]  /*af4e0*/  @!UPT UIADD3 URZ, URZ, URZ, URZ ;  /* 0x0000003f3f3ff290 */ /* 0x000ff0000fffe03f */
[----:B------:R-:W-:Y:S01]  /*af4f0*/  STL.64 [R1+0x10a0], R12 ;  /* 0x0010a00c01007387 */ /* 0x000fe20000100a00 */
[----:B------:R2:W-:Y:S02]  /*af500*/  STL.64 [R1+0x10a8], R14 ;  /* 0x0010a80e01007387 */ /* 0x0005e40000100a00 */
[C---:B--2---:R-:W-:Y:S01]  /*af510*/  HMMA.16816.F32 R12, R24.reuse, R10, R16 ;  /* 0x0000000a180c723c */ /* 0x044fe20000001810 */
[----:B------:R-:W-:Y:S01]  /*af520*/  IADD3 R9, P1, R2, R9, RZ ;  /* 0x0000000902097210 */ /* 0x000fe20007f3e0ff */
[----:B------:R-:W-:Y:S01]  /*af530*/  STL [R1+0x2a6c], R8 ;  /* 0x002a6c0801007387 */ /* 0x000fe20000100800 */
[--C-:B----4-:R-:W-:Y:S01]  /*af540*/  IMAD.X R4, R5, 0x1, R0.reuse, P0 ;  /* 0x0000000105047824 */ /* 0x110fe200000e0600 */
[----:B------:R-:W-:Y:S11]  /*af550*/  IADD3 R29, R29, 0x1, RZ ;  /* 0x000000011d1d7810 */ /* 0x000ff60007ffe0ff */
[----:B------:R-:W-:Y:S08]  /*af560*/  @!UPT UIADD3 URZ, URZ, URZ, URZ ;  /* 0x0000003f3f3ff290 */ /* 0x000ff0000fffe03f */
[----:B------:R-:W-:Y:S01]  /*af570*/  STL.64 [R1+0x10c0], R12 ;  /* 0x0010c00c01007387 */ /* 0x000fe20000100a00 */
[----:B------:R-:W-:Y:S02]  /*af580*/  STL.64 [R1+0x10c8], R14 ;  /* 0x0010c80e01007387 */ /* 0x000fe40000100a00 */
[----:B------:R3:W-:Y:S02]  /*af590*/  STL [R1+0x2a70], R9 ;  /* 0x002a700901007387 */ /* 0x0007e40000100800 */
[----:B------:R-:W-:Y:S01]  /*af5a0*/  IMAD.X R5, R3, 0x1, R0, P1 ;  /* 0x0000000103057824 */ /* 0x000fe200008e0600 */
[----:B------:R-:W-:Y:S01]  /*af5b0*/  STL [R1+0x2a74], R4 ;  /* 0x002a740401007387 */ /* 0x000fe20000100800 */
[----:B------:R-:W-:Y:S02]  /*af5c0*/  STL [R1+0x1a30], R29 ;  /* 0x001a301d01007387 */ /* 0x000fe40000100800 */
[----:B------:R0:W-:Y:S01]  /*af5d0*/  STL [R1+0x2bf8], R0 ;  /* 0x002bf80001007387 */ /* 0x0001e20000100800 */
[----:B------:R-:W-:Y:S01]  /*af5e0*/  STL [R1+0x2a78], R5 ;  /* 0x002a780501007387 */ /* 0x000fe20000100800 */
[----:B---3--:R-:W-:Y:S11]  /*af5f0*/  HMMA.16816.F32 R8, R24, R6, R20 ;  /* 0x000000061808723c */ /* 0x008ff60000001814 */
[----:B------:R-:W-:Y:S11]  /*af600*/  @!UPT UIADD3 URZ, URZ, URZ, URZ ;  /* 0x0000003f3f3ff290 */ /* 0x000ff6000fffe03f */
[----:B------:R-:W-:Y:S01]  /*af610*/  @!UPT UIADD3 URZ, URZ, URZ, URZ ;  /* 0x0000003f3f3ff290 */ /* 0x000fe2000fffe03f */
[----:B------:R-:W-:Y:S01]  /*af620*/  STL.64 [R1+0x10b0], R8 ;  /* 0x0010b00801007387 */ /* 0x000fe20000100a00 */
[----:B------:R-:W-:Y:S02]  /*af630*/  STL.64 [R1+0x10b8], R10 ;  /* 0x0010b80a01007387 */ /* 0x000fe40000100a00 */
[----:B0-----:R-:W2:Y:S02]  /*af640*/  LDL.LU R0, [R1+0x1f58] ;  /* 0x001f580001007983 */ /* 0x001ea40000300800 */
[----:B--2---:R-:W-:Y:S01]  /*af650*/  STL [R1+0x2bfc], R0 ;  /* 0x002bfc0001007387 */ /* 0x004fe20000100800 */
[----:B------:R-:W2:Y:S02]  /*af660*/  LDL.LU R24, [R1+0x1f40] ;  /* 0x001f400001187983 */ /* 0x000ea40000300800 */
[----:B------:R-:W-:Y:S02]  /*af670*/  IMAD.MOV.U32 R7, RZ, RZ, R10 ;  /* 0x000000ffff077224 */ /* 0x000fe400078e000a */
[----:B------:R-:W-:-:S02]  /*af680*/  IMAD.MOV.U32 R6, RZ, RZ, R11 ;  /* 0x000000ffff067224 */ /* 0x000fc400078e000b */
[----:B------:R-:W-:Y:S01]  /*af690*/  IMAD.SHL.U32 R26, R28, 0x80, RZ ;  /* 0x000000801c1a7824 */ /* 0x000fe200078e00ff */
[----:B--2---:R0:W-:Y:S04]  /*af6a0*/  STL [R1+0x2c00], R24 ;  /* 0x002c001801007387 */ /* 0x0041e80000100800 */
[----:B0-----:R-:W2:Y:S01]  /*af6b0*/  LDL R24, [R1+0x2a54] ;  /* 0x002a540001187983 */ /* 0x001ea20000100800 */
[----:B------:R-:W3:Y:S02]  /*af6c0*/  LDL.LU R25, [R1+0x1f38] ;  /* 0x001f380001197983 */ /* 0x000ee40000300800 */
[----:B------:R-:W4:Y:S02]  /*af6d0*/  LDL.LU R27, [R1+0x1f30] ;  /* 0x001f3000011b7983 */ /* 0x000f240000300800 */
        /* <DEDUP_REMOVED lines=20> */
[----:B------:R-:W-:Y:S01]  /*af820*/  IMAD.MOV.U32 R0, RZ, RZ, R29 ;  /* 0x000000ffff007224 */ /* 0x000fe200078e001d */
[----:B------:R-:W3:Y:S01]  /*af830*/  LDL.LU R28, [R1+0x1f04] ;  /* 0x001f0400011c7983 */ /* 0x000ee20000300800 */
[----:B------:R-:W3:Y:S02]  /*af840*/  LDL.LU R29, [R1+0x1ed8] ;  /* 0x001ed800011d7983 */ /* 0x000ee40000300800 */
[----:B------:R0:W-:Y:S02]  /*af850*/  STL [R1+0x2a80], R6 ;  /* 0x002a800601007387 */ /* 0x0001e40000100800 */
[----:B0-----:R-:W3:Y:S01]  /*af860*/  LDL.LU R6, [R1+0x1f48] ;  /* 0x001f480001067983 */ /* 0x001ee20000300800 */
[----:B------:R0:W-:Y:S03]  /*af870*/  STL [R1+0x2a7c], R7 ;  /* 0x002a7c0701007387 */ /* 0x0001e60000100800 */
[----:B0-----:R-:W3:Y:S01]  /*af880*/  LDL.LU R7, [R1+0x1f50] ;  /* 0x001f500001077983 */ /* 0x001ee20000300800 */
[----:B--2---:R-:W-:-:S03]  /*af890*/  ISETP.NE.U32.AND P0, PT, R0, R24, PT ;  /* 0x000000180000720c */ /* 0x004fc60003f05070 */
[----:B------:R-:W2:Y:S01]  /*af8a0*/  LDL.LU R24, [R1+0x2c00] ;  /* 0x002c000001187983 */ /* 0x000ea20000300800 */
[----:B------:R-:W2:Y:S02]  /*af8b0*/  LDL.LU R0, [R1+0x2bfc] ;  /* 0x002bfc0001007983 */ /* 0x000ea40000300800 */
[----:B------:R-:W-:-:S05]  /*af8c0*/  IMAD.SHL.U32 R26, R26, 0x2, RZ ;  /* 0x000000021a1a7824 */ /* 0x000fca00078e00ff */
[----:B--2---:R-:W-:-:S05]  /*af8d0*/  IADD3 R0, P1, R0, R26, RZ ;  /* 0x0000001a00007210 */ /* 0x004fca0007f3e0ff */
[----:B------:R0:W-:Y:S04]  /*af8e0*/  STL [R1+0x1f58], R0 ;  /* 0x001f580001007387 */ /* 0x0001e80000100800 */
[----:B0-----:R-:W2:Y:S01]  /*af8f0*/  LDL.LU R0, [R1+0x2bf8] ;  /* 0x002bf80001007983 */ /* 0x001ea20000300800 */
[-C--:B---3--:R-:W-:Y:S02]  /*af900*/  IADD3 R7, P2, R7, R26.reuse, RZ ;  /* 0x0000001a07077210 */ /* 0x088fe40007f5e0ff */
[-C--:B------:R-:W-:Y:S02]  /*af910*/  IADD3 R6, P3, R6, R26.reuse, RZ ;  /* 0x0000001a06067210 */ /* 0x080fe40007f7e0ff */
[-C--:B------:R-:W-:Y:S02]  /*af920*/  IADD3 R24, P4, R24, R26.reuse, RZ ;  /* 0x0000001a18187210 */ /* 0x080fe40007f9e0ff */
[----:B------:R-:W-:-:S02]  /*af930*/  IADD3 R25, P5, R25, R26, RZ ;  /* 0x0000001a19197210 */ /* 0x000fc40007fbe0ff */
[-C--:B----4-:R-:W-:Y:S01]  /*af940*/  IADD3 R27, P6, R27, R26.reuse, RZ ;  /* 0x0000001a1b1b7210 */ /* 0x090fe20007fde0ff */
[----:B------:R-:W-:Y:S01]  /*af950*/  STL [R1+0x1f50], R7 ;  /* 0x001f500701007387 */ /* 0x000fe20000100800 */
[----:B------:R-:W-:Y:S02]  /*af960*/  STL [R1+0x1f48], R6 ;  /* 0x001f480601007387 */ /* 0x000fe40000100800 */
[----:B------:R-:W-:Y:S02]  /*af970*/  STL [R1+0x1f40], R24 ;  /* 0x001f401801007387 */ /* 0x000fe40000100800 */
[----:B------:R-:W-:Y:S01]  /*af980*/  STL [R1+0x1f38], R25 ;  /* 0x001f381901007387 */ /* 0x000fe20000100800 */
[----:B------:R-:W-:Y:S01]  /*af990*/  STL [R1+0x1f30], R27 ;  /* 0x001f301b01007387 */ /* 0x000fe20000100800 */
[--C-:B--2---:R-:W-:Y:S01]  /*af9a0*/  IMAD.X R20, R20, 0x1, R0.reuse, P1 ;  /* 0x0000000114147824 */ /* 0x104fe200008e0600 */
[-C--:B------:R-:W-:Y:S01]  /*af9b0*/  IADD3 R21, P1, R21, R26.reuse, RZ ;  /* 0x0000001a15157210 */ /* 0x080fe20007f3e0ff */
[--C-:B------:R-:W-:Y:S01]  /*af9c0*/  IMAD.X R22, R22, 0x1, R0.reuse, P2 ;  /* 0x0000000116167824 */ /* 0x100fe200010e0600 */
[-C--:B------:R-:W-:Y:S01]  /*af9d0*/  IADD3 R23, P2, R23, R26.reuse, RZ ;  /* 0x0000001a17177210 */ /* 0x080fe20007f5e0ff */
[--C-:B------:R-:W-:Y:S01]  /*af9e0*/  IMAD.X R5, R5, 0x1, R0.reuse, P3 ;  /* 0x0000000105057824 */ /* 0x100fe200018e0600 */
[----:B------:R-:W-:Y:S01]  /*af9f0*/  STL [R1+0x1f54], R20 ;  /* 0x001f541401007387 */ /* 0x000fe20000100800 */
[-C--:B------:R-:W-:Y:S01]  /*afa00*/  IADD3 R4, P3, R4, R26.reuse, RZ ;  /* 0x0000001a04047210 */ /* 0x080fe20007f7e0ff */
[----:B------:R-:W-:Y:S02]  /*afa10*/  STL [R1+0x1f28], R21 ;  /* 0x001f281501007387 */ /* 0x000fe40000100800 */
        /* <DEDUP_REMOVED lines=26> */
[----:B------:R-:W-:Y:S01]  /*afbc0*/  STL [R1+0x1ef0], R19 ;  /* 0x001ef01301007387 */ /* 0x000fe20000100800 */
[-C--:B------:R-:W-:Y:S01]  /*afbd0*/  IADD3 R3, P4, R3, R26.reuse, RZ ;  /* 0x0000001a03037210 */ /* 0x080fe20007f9e0ff */
[----:B------:R-:W-:Y:S02]  /*afbe0*/  STL [R1+0x1f14], R13 ;  /* 0x001f140d01007387 */ /* 0x000fe40000100800 */
[--C-:B------:R-:W-:Y:S01]  /*afbf0*/  IMAD.X R28, R28, 0x1, R0.reuse, P5 ;  /* 0x000000011c1c7824 */ /* 0x100fe200028e0600 */
[----:B------:R-:W-:Y:S01]  /*afc00*/  STL [R1+0x1ee8], R12 ;  /* 0x001ee80c01007387 */ /* 0x000fe20000100800 */
[----:B------:R-:W-:Y:S02]  /*afc10*/  STL [R1+0x1f0c], R2 ;  /* 0x001f0c0201007387 */ /* 0x000fe40000100800 */
[----:B------:R0:W-:Y:S01]  /*afc20*/  STL [R1+0x2bf4], R26 ;  /* 0x002bf41a01007387 */ /* 0x0001e20000100800 */
[----:B------:R-:W-:Y:S01]  /*afc30*/  IADD3 R29, P5, R29, R26, RZ ;  /* 0x0000001a1d1d7210 */ /* 0x000fe20007fbe0ff */
[----:B------:R-:W-:Y:S04]  /*afc40*/  STL [R1+0x1ee0], R3 ;  /* 0x001ee00301007387 */ /* 0x000fe80000100800 */
[----:B0-----:R-:W2:Y:S01]  /*afc50*/  LDL.LU R26, [R1+0x1efc] ;  /* 0x001efc00011a7983 */ /* 0x001ea20000300800 */
[----:B------:R-:W-:Y:S02]  /*afc60*/  STL [R1+0x1f04], R28 ;  /* 0x001f041c01007387 */ /* 0x000fe40000100800 */
[----:B------:R-:W3:Y:S02]  /*afc70*/  LDL.LU R7, [R1+0x1eec] ;  /* 0x001eec0001077983 */ /* 0x000ee40000300800 */
[----:B------:R-:W-:Y:S01]  /*afc80*/  STL [R1+0x1ed8], R29 ;  /* 0x001ed81d01007387 */ /* 0x000fe20000100800 */
[----:B---3--:R0:W-:Y:S04]  /*afc90*/  STL [R1+0x2be8], R7 ;  /* 0x002be80701007387 */ /* 0x0081e80000100800 */
[----:B0-----:R-:W3:Y:S04]  /*afca0*/  LDL.LU R7, [R1+0x1ec8] ;  /* 0x001ec80001077983 */ /* 0x001ee80000300800 */
[----:B---3--:R0:W-:Y:S04]  /*afcb0*/  STL [R1+0x2bec], R7 ;  /* 0x002bec0701007387 */ /* 0x0081e80000100800 */
[----:B0-----:R-:W3:Y:S01]  /*afcc0*/  LDL.LU R7, [R1+0x1ef4] ;  /* 0x001ef40001077983 */ /* 0x001ee20000300800 */
[----:B--2---:R-:W-:-:S03]  /*afcd0*/  IMAD.X R26, R26, 0x1, R0, P6 ;  /* 0x000000011a1a7824 */ /* 0x004fc600030e0600 */
[----:B---3--:R0:W-:Y:S04]  /*afce0*/  STL [R1+0x2bf0], R7 ;  /* 0x002bf00701007387 */ /* 0x0081e80000100800 */
[----:B0-----:R-:W2:Y:S01]  /*afcf0*/  LDL.LU R7, [R1+0x1ed0] ;  /* 0x001ed00001077983 */ /* 0x001ea20000300800 */
[----:B------:R-:W3:Y:S02]  /*afd00*/  LDL.LU R6, [R1+0x1ec0] ;  /* 0x001ec00001067983 */ /* 0x000ee40000300800 */
[----:B------:R-:W4:Y:S02]  /*afd10*/  LDL.LU R24, [R1+0x1ee4] ;  /* 0x001ee40001187983 */ /* 0x000f240000300800 */
        /* <DEDUP_REMOVED lines=24> */
[----:B------:R0:W-:Y:S02]  /*afea0*/  STL [R1+0x1efc], R26 ;  /* 0x001efc1a01007387 */ /* 0x0001e40000100800 */
[----:B0-----:R-:W2:Y:S02]  /*afeb0*/  LDL.LU R26, [R1+0x2bf4] ;  /* 0x002bf400011a7983 */ /* 0x001ea40000300800 */
[----:B--2---:R-:W-:-:S05]  /*afec0*/  IADD3 R7, P6, R7, R26, RZ ;  /* 0x0000001a07077210 */ /* 0x004fca0007fde0ff */
[----:B------:R0:W-:Y:S04]  /*afed0*/  STL [R1+0x1ed0], R7 ;  /* 0x001ed00701007387 */ /* 0x0001e80000100800 */
[----:B0-----:R-:W2:Y:S02]  /*afee0*/  LDL.LU R7, [R1+0x2bf0] ;  /* 0x002bf00001077983 */ /* 0x001ea40000300800 */
[----:B--2---:R-:W-:-:S05]  /*afef0*/  IMAD.X R7, R7, 0x1, R0, P1 ;  /* 0x0000000107077824 */ /* 0x004fca00008e0600 */
[----:B------:R0:W-:Y:S04]  /*aff00*/  STL [R1+0x1ef4], R7 ;  /* 0x001ef40701007387 */ /* 0x0001e80000100800 */
[----:B0-----:R-:W2:Y:S02]  /*aff10*/  LDL.LU R7, [R1+0x2bec] ;  /* 0x002bec0001077983 */ /* 0x001ea40000300800 */
[----:B--2---:R-:W-:-:S05]  /*aff20*/  IADD3 R7, P1, R7, R26, RZ ;  /* 0x0000001a07077210 */ /* 0x004fca0007f3e0ff */
[----:B------:R0:W-:Y:S04]  /*aff30*/  STL [R1+0x1ec8], R7 ;  /* 0x001ec80701007387 */ /* 0x0001e80000100800 */
[----:B0-----:R-:W2:Y:S01]  /*aff40*/  LDL.LU R7, [R1+0x2be8] ;  /* 0x002be80001077983 */ /* 0x001ea20000300800 */
[--C-:B----4-:R-:W-:Y:S01]  /*aff50*/  IMAD.X R24, R24, 0x1, R0.reuse, P3 ;  /* 0x0000000118187824 */ /* 0x110fe200018e0600 */
[-C--:B------:R-:W-:Y:S01]  /*aff60*/  IADD3 R25, P3, R25, R26.reuse, RZ ;  /* 0x0000001a19197210 */ /* 0x080fe20007f7e0ff */
[--C-:B------:R-:W-:Y:S01]  /*aff70*/  IMAD.X R27, R27, 0x1, R0.reuse, P4 ;  /* 0x000000011b1b7824 */ /* 0x100fe200020e0600 */
        /* <DEDUP_REMOVED lines=16> */
[----:B------:R-:W-:Y:S01]  /*b0080*/  IADD3 R2, P1, R2, R26, RZ ;  /* 0x0000001a02027210 */ /* 0x000fe20007f3e0ff */
[----:B------:R-:W-:-:S02]  /*b0090*/  IMAD.X R29, R29, 0x1, R0, P3 ;  /* 0x000000011d1d7824 */ /* 0x000fc400018e0600 */
[----:B--2---:R-:W-:Y:S01]  /*b00a0*/  IMAD.X R7, R7, 0x1, R0, P2 ;  /* 0x0000000107077824 */ /* 0x004fe200010e0600 */
[----:B---3--:R-:W-:-:S04]  /*b00b0*/  IADD3 R6, P2, R6, R26, RZ ;  /* 0x0000001a06067210 */ /* 0x008fc80007f5e0ff */
[----:B------:R-:W-:Y:S01]  /*b00c0*/  STL [R1+0x1eec], R7 ;  /* 0x001eec0701007387 */ /* 0x000fe20000100800 */
[----:B------:R-:W-:Y:S02]  /*b00d0*/  STL [R1+0x1ec0], R6 ;  /* 0x001ec00601007387 */ /* 0x000fe40000100800 */
[----:B------:R-:W-:Y:S02]  /*b00e0*/  STL [R1+0x1ee4], R24 ;  /* 0x001ee41801007387 */ /* 0x000fe40000100800 */
[----:B------:R-:W-:Y:S01]  /*b00f0*/  STL [R1+0x1eb8], R25 ;  /* 0x001eb81901007387 */ /* 0x000fe20000100800 */
[----:B------:R-:W-:Y:S01]  /*b0100*/  STL [R1+0x1edc], R27 ;  /* 0x001edc1b01007387 */ /* 0x000fe20000100800 */
[----:B------:R-:W-:Y:S02]  /*b0110*/  STL [R1+0x1eb0], R20 ;  /* 0x001eb01401007387 */ /* 0x000fe40000100800 */
[----:B------:R-:W-:Y:S02]  /*b0120*/  STL [R1+0x1ed4], R21 ;  /* 0x001ed41501007387 */ /* 0x000fe40000100800 */
[----:B------:R-:W-:Y:S02]  /*b0130*/  STL [R1+0x1ea8], R22 ;  /* 0x001ea81601007387 */ /* 0x000fe40000100800 */
[--C-:B------:R-:W-:Y:S01]  /*b0140*/  IMAD.X R8, R8, 0x1, R0.reuse, P2 ;  /* 0x0000000108087824 */ /* 0x100fe200010e0600 */
[----:B------:R-:W-:Y:S01]  /*b0150*/  STL [R1+0x1ecc], R23 ;  /* 0x001ecc1701007387 */ /* 0x000fe20000100800 */
[----:B------:R-:W-:Y:S01]  /*b0160*/  IADD3 R10, P2, R10, R26, RZ ;  /* 0x0000001a0a0a7210 */ /* 0x000fe20007f5e0ff */
[----:B------:R-:W-:Y:S02]  /*b0170*/  STL [R1+0x1ea0], R5 ;  /* 0x001ea00501007387 */ /* 0x000fe40000100800 */
[----:B------:R-:W-:Y:S01]  /*b0180*/  STL [R1+0x1ec4], R4 ;  /* 0x001ec40401007387 */ /* 0x000fe20000100800 */
[----:B------:R-:W-:Y:S01]  /*b0190*/  STL [R1+0x1e98], R9 ;  /* 0x001e980901007387 */ /* 0x000fe20000100800 */
[----:B------:R-:W-:Y:S02]  /*b01a0*/  STL [R1+0x1ebc], R8 ;  /* 0x001ebc0801007387 */ /* 0x000fe40000100800 */
        /* <DEDUP_REMOVED lines=8> */
[----:B------:R-:W-:-:S02]  /*b0230*/  IMAD.X R3, R3, 0x1, R0, P2 ;  /* 0x0000000103037824 */ /* 0x000fc400010e0600 */
[----:B------:R-:W-:Y:S01]  /*b0240*/  STL [R1+0x1e70], R13 ;  /* 0x001e700d01007387 */ /* 0x000fe20000100800 */
[-C--:B------:R-:W-:Y:S01]  /*b0250*/  IADD3 R28, P2, R28, R26.reuse, RZ ;  /* 0x0000001a1c1c7210 */ /* 0x080fe20007f5e0ff */
[----:B------:R-:W-:Y:S01]  /*b0260*/  STL [R1+0x1e94], R12 ;  /* 0x001e940c01007387 */ /* 0x000fe20000100800 */
[----:B------:R-:W-:Y:S02]  /*b0270*/  STL [R1+0x1e68], R2 ;  /* 0x001e680201007387 */ /* 0x000fe40000100800 */
[----:B------:R0:W-:Y:S02]  /*b0280*/  STL [R1+0x2be4], R0 ;  /* 0x002be40001007387 */ /* 0x0001e40000100800 */
[----:B------:R-:W-:Y:S01]  /*b0290*/  STL [R1+0x1e8c], R3 ;  /* 0x001e8c0301007387 */ /* 0x000fe20000100800 */
        /* <DEDUP_REMOVED lines=8> */
[----:B--2---:R-:W-:-:S03]  /*b0320*/  IADD3 R0, P3, R0, R26, RZ ;  /* 0x0000001a00007210 */ /* 0x004fc60007f7e0ff */
        /* <DEDUP_REMOVED lines=30> */
[----:B--2---:R-:W-:-:S05]  /*b0510*/  IMAD.X R7, R7, 0x1, R0, P4 ;  /* 0x0000000107077824 */ /* 0x004fca00020e0600 */
[----:B------:R0:W-:Y:S04]  /*b0520*/  STL [R1+0x1e7c], R7 ;  /* 0x001e7c0701007387 */ /* 0x0001e80000100800 */
[----:B0-----:R-:W2:Y:S02]  /*b0530*/  LDL.LU R7, [R1+0x2be0] ;  /* 0x002be00001077983 */ /* 0x001ea40000300800 */
[----:B--2---:R-:W-:-:S05]  /*b0540*/  IADD3 R7, P4, R7, R26, RZ ;  /* 0x0000001a07077210 */ /* 0x004fca0007f9e0ff */
[----:B------:R0:W-:Y:S04]  /*b0550*/  STL [R1+0x1e50], R7 ;  /* 0x001e500701007387 */ /* 0x0001e80000100800 */
[----:B0-----:R-:W2:Y:S02]  /*b0560*/  LDL.LU R7, [R1+0x2bdc] ;  /* 0x002bdc0001077983 */ /* 0x001ea40000300800 */
[----:B--2---:R-:W-:-:S05]  /*b0570*/  IMAD.X R7, R7, 0x1, R0, P5 ;  /* 0x0000000107077824 */ /* 0x004fca00028e0600 */
[----:B------:R0:W-:Y:S04]  /*b0580*/  STL [R1+0x1e74], R7 ;  /* 0x001e740701007387 */ /* 0x0001e80000100800 */
[----:B0-----:R-:W2:Y:S01]  /*b0590*/  LDL.LU R7, [R1+0x2bd8] ;  /* 0x002bd80001077983 */ /* 0x001ea20000300800 */
[--C-:B---3--:R-:W-:Y:S01]  /*b05a0*/  IMAD.X R6, R6, 0x1, R0.reuse, P6 ;  /* 0x0000000106067824 */ /* 0x108fe200030e0600 */
[-C--:B----4-:R-:W-:Y:S01]  /*b05b0*/  IADD3 R24, P6, R24, R26.reuse, RZ ;  /* 0x0000001a18187210 */ /* 0x090fe20007fde0ff */
        /* <DEDUP_REMOVED lines=18> */
[----:B------:R-:W-:Y:S01]  /*b06e0*/  IMAD.X R28, R28, 0x1, R0, P6 ;  /* 0x000000011c1c7824 */ /* 0x000fe200030e0600 */
[----:B------:R-:W-:-:S02]  /*b06f0*/  IADD3 R29, P6, R29, R26, RZ ;  /* 0x0000001a1d1d7210 */ /* 0x000fc40007fde0ff */
[----:B--2---:R-:W-:-:S05]  /*b0700*/  IADD3 R7, P5, R7, R26, RZ ;  /* 0x0000001a07077210 */ /* 0x004fca0007fbe0ff */
[----:B------:R-:W-:Y:S01]  /*b0710*/  STL [R1+0x1e48], R7 ;  /* 0x001e480701007387 */ /* 0x000fe20000100800 */
[----:B------:R-:W-:Y:S02]  /*b0720*/  STL [R1+0x1e6c], R6 ;  /* 0x001e6c0601007387 */ /* 0x000fe40000100800 */
[----:B------:R-:W-:Y:S02]  /*b0730*/  STL [R1+0x1e40], R24 ;  /* 0x001e401801007387 */ /* 0x000fe40000100800 */
[----:B------:R-:W-:Y:S01]  /*b0740*/  STL [R1+0x1e64], R25 ;  /* 0x001e641901007387 */ /* 0x000fe20000100800 */
[----:B------:R-:W-:Y:S01]  /*b0750*/  STL [R1+0x1e38], R27 ;  /* 0x001e381b01007387 */ /* 0x000fe20000100800 */
        /* <DEDUP_REMOVED lines=16> */
[----:B------:R-:W-:-:S02]  /*b0860*/  IMAD.X R2, R2, 0x1, R0, P5 ;  /* 0x0000000102027824 */ /* 0x000fc400028e0600 */
[----:B------:R-:W-:Y:S02]  /*b0870*/  STL [R1+0x1e24], R18 ;  /* 0x001e241201007387 */ /* 0x000fe40000100800 */
[----:B------:R-:W-:Y:S01]  /*b0880*/  STL [R1+0x1df8], R19 ;  /* 0x001df81301007387 */ /* 0x000fe20000100800 */
[----:B------:R-:W-:Y:S01]  /*b0890*/  IADD3 R3, P5, R3, R26, RZ ;  /* 0x0000001a03037210 */ /* 0x000fe20007fbe0ff */
[----:B------:R-:W-:Y:S01]  /*b08a0*/  STL [R1+0x1e1c], R13 ;  /* 0x001e1c0d01007387 */ /* 0x000fe20000100800 */
[----:B------:R-:W-:Y:S02]  /*b08b0*/  STL [R1+0x1df0], R12 ;  /* 0x001df00c01007387 */ /* 0x000fe40000100800 */
[----:B------:R-:W-:Y:S02]  /*b08c0*/  STL [R1+0x1e14], R2 ;  /* 0x001e140201007387 */ /* 0x000fe40000100800 */
[----:B------:R0:W-:Y:S01]  /*b08d0*/  STL [R1+0x2bd4], R26 ;  /* 0x002bd41a01007387 */ /* 0x0001e20000100800 */
        /* <DEDUP_REMOVED lines=1004> */
[-C--:B------:R-:W-:Y:S01]  /*b47a0*/  IADD3 R3, P4, R3, R26.reuse, RZ ;  /* 0x0000001a03037210 */ /* 0x080fe20007f9e0ff */
[----:B------:R-:W-:Y:S01]  /*b47b0*/  STL [R1+0x2034], R13 ;  /* 0x0020340d01007387 */ /* 0x000fe20000100800 */
[----:B------:R-:W-:Y:S02]  /*b47c0*/  STL [R1+0x208c], R12 ;  /* 0x00208c0c01007387 */ /* 0x000fe40000100800 */
[----:B------:R-:W-:Y:S02]  /*b47d0*/  STL [R1+0x2058], R2 ;  /* 0x0020580201007387 */ /* 0x000fe40000100800 */
[----:B------:R0:W-:Y:S01]  /*b47e0*/  STL [R1+0x2060], R28 ;  /* 0x0020601c01007387 */ /* 0x0001e20000100800 */
[----:B------:R-:W-:Y:S04]  /*b47f0*/  STL [R1+0x2090], R3 ;  /* 0x0020900301007387 */ /* 0x000fe80000100800 */
[----:B0-----:R-:W2:Y:S01]  /*b4800*/  LDL.LU R28, [R1+0x2068] ;  /* 0x00206800011c7983 */ /* 0x001ea20000300800 */
[----:B------:R-:W3:Y:S01]  /*b4810*/  LDL.LU R7, [R1+0x2078] ;  /* 0x0020780001077983 */ /* 0x000ee20000300800 */
[----:B------:R-:W-:-:S02]  /*b4820*/  IADD3 R29, P5, R29, R26, RZ ;  /* 0x0000001a1d1d7210 */ /* 0x000fc40007fbe0ff */
[----:B---3--:R0:W-:Y:S03]  /*b4830*/  STL [R1+0x2b2c], R7 ;  /* 0x002b2c0701007387 */ /* 0x0081e60000100800 */
[----:B------:R-:W-:Y:S01]  /*b4840*/  STL [R1+0x209c], R29 ;  /* 0x00209c1d01007387 */ /* 0x000fe20000100800 */
        /* <DEDUP_REMOVED lines=31> */
[----:B------:R0:W-:Y:S02]  /*b4a40*/  STL [R1+0x2068], R28 ;  /* 0x0020681c01007387 */ /* 0x0001e40000100800 */
[----:B0-----:R-:W3:Y:S01]  /*b4a50*/  LDL.LU R28, [R1+0x20e0] ;  /* 0x0020e000011c7983 */ /* 0x001ee20000300800 */
        /* <DEDUP_REMOVED lines=10> */
[-C--:B---3--:R-:W-:Y:S01]  /*b4b00*/  IADD3 R25, P3, R25, R26.reuse, RZ ;  /* 0x0000001a19197210 */ /* 0x088fe20007f7e0ff */
        /* <DEDUP_REMOVED lines=18> */
[----:B--2---:R-:W-:Y:S01]  /*b4c30*/  IMAD.X R7, R7, 0x1, R0, P2 ;  /* 0x0000000107077824 */ /* 0x004fe200010e0600 */
[----:B------:R-:W-:-:S04]  /*b4c40*/  IADD3 R6, P2, R6, R26, RZ ;  /* 0x0000001a06067210 */ /* 0x000fc80007f5e0ff */
        /* <DEDUP_REMOVED lines=10> */
[-C--:B------:R-:W-:Y:S01]  /*b4cf0*/  IADD3 R10, P2, R10, R26.reuse, RZ ;  /* 0x0000001a0a0a7210 */ /* 0x080fe20007f5e0ff */
        /* <DEDUP_REMOVED lines=11> */
[----:B------:R-:W-:Y:S02]  /*b4db0*/  STL [R1+0x20fc], R18 ;  /* 0x0020fc1201007387 */ /* 0x000fe40000100800 */
[----:B------:R-:W-:Y:S02]  /*b4dc0*/  STL [R1+0x20c8], R19 ;  /* 0x0020c81301007387 */ /* 0x000fe40000100800 */
[----:B------:R-:W-:Y:S01]  /*b4dd0*/  STL [R1+0x2104], R13 ;  /* 0x0021040d01007387 */ /* 0x000fe20000100800 */
[----:B------:R0:W-:Y:S01]  /*b4de0*/  STL [R1+0x20d8], R29 ;  /* 0x0020d81d01007387 */ /* 0x0001e20000100800 */
[----:B------:R-:W-:Y:S03]  /*b4df0*/  STL [R1+0x20b4], R12 ;  /* 0x0020b40c01007387 */ /* 0x000fe60000100800 */
[----:B0-----:R-:W2:Y:S01]  /*b4e00*/  LDL.LU R29, [R1+0x211c] ;  /* 0x00211c00011d7983 */ /* 0x001ea20000300800 */
[----:B------:R-:W-:Y:S02]  /*b4e10*/  STL [R1+0x210c], R2 ;  /* 0x00210c0201007387 */ /* 0x000fe40000100800 */
[----:B------:R-:W3:Y:S01]  /*b4e20*/  LDL.LU R7, [R1+0x212c] ;  /* 0x00212c0001077983 */ /* 0x000ee20000300800 */
[-C--:B------:R-:W-:Y:S01]  /*b4e30*/  IADD3 R3, P2, R3, R26.reuse, RZ ;  /* 0x0000001a03037210 */ /* 0x080fe20007f5e0ff */
[----:B------:R-:W-:Y:S01]  /*b4e40*/  IMAD.X R28, R28, 0x1, R0, P3 ;  /* 0x000000011c1c7824 */ /* 0x000fe200018e0600 */
[----:B---3--:R0:W-:Y:S03]  /*b4e50*/  STL [R1+0x2b20], R7 ;  /* 0x002b200701007387 */ /* 0x0081e60000100800 */
[----:B------:R-:W-:Y:S01]  /*b4e60*/  STL [R1+0x2110], R3 ;  /* 0x0021100301007387 */ /* 0x000fe20000100800 */
[----:B0-----:R-:W3:Y:S01]  /*b4e70*/  LDL.LU R7, [R1+0x20d4] ;  /* 0x0020d40001077983 */ /* 0x001ee20000300800 */
[----:B------:R-:W-:Y:S03]  /*b4e80*/  STL [R1+0x20e0], R28 ;  /* 0x0020e01c01007387 */ /* 0x000fe60000100800 */
[----:B---3--:R0:W-:Y:S04]  /*b4e90*/  STL [R1+0x2b24], R7 ;  /* 0x002b240701007387 */ /* 0x0081e80000100800 */
[----:B0-----:R-:W3:Y:S01]  /*b4ea0*/  LDL.LU R7, [R1+0x2124] ;  /* 0x0021240001077983 */ /* 0x001ee20000300800 */
[----:B--2---:R-:W-:-:S03]  /*b4eb0*/  IADD3 R29, P3, R29, R26, RZ ;  /* 0x0000001a1d1d7210 */ /* 0x004fc60007f7e0ff */
        /* <DEDUP_REMOVED lines=26> */
[----:B------:R0:W-:Y:S02]  /*b5060*/  STL [R1+0x211c], R29 ;  /* 0x00211c1d01007387 */ /* 0x0001e40000100800 */
[----:B------:R-:W3:Y:S01]  /*b5070*/  LDL.LU R3, [R1+0x2158] ;  /* 0x0021580001037983 */ /* 0x000ee20000300800 */
[----:B0-----:R-:W3:Y:S01]  /*b5080*/  LDL.LU R29, [R1+0x2190] ;  /* 0x00219000011d7983 */ /* 0x001ee20000300800 */
        /* <DEDUP_REMOVED lines=26> */
[----:B------:R-:W-:Y:S01]  /*b5230*/  IMAD.X R18, R18, 0x1, R0, P3 ;  /* 0x0000000112127824 */ /* 0x000fe200018e0600 */
[-C--:B------:R-:W-:Y:S02]  /*b5240*/  IADD3 R19, P3, R19, R26.reuse, RZ ;  /* 0x0000001a13137210 */ /* 0x080fe40007f7e0ff */
[-C--:B------:R-:W-:Y:S02]  /*b5250*/  IADD3 R13, P4, R13, R26.reuse, RZ ;  /* 0x0000001a0d0d7210 */ /* 0x080fe40007f9e0ff */
        /* <DEDUP_REMOVED lines=22> */
[----:B------:R0:W-:Y:S02]  /*b53c0*/  STL [R1+0x2148], R28 ;  /* 0x0021481c01007387 */ /* 0x0001e40000100800 */
[----:B------:R-:W-:-:S02]  /*b53d0*/  IMAD.X R12, R12, 0x1, R0, P5 ;  /* 0x000000010c0c7824 */ /* 0x000fc400028e0600 */
[----:B------:R-:W-:Y:S01]  /*b53e0*/  STL [R1+0x2140], R18 ;  /* 0x0021401201007387 */ /* 0x000fe20000100800 */
[----:B0-----:R-:W2:Y:S01]  /*b53f0*/  LDL.LU R28, [R1+0x2160] ;  /* 0x00216000011c7983 */ /* 0x001ea20000300800 */
[----:B------:R-:W-:Y:S02]  /*b5400*/  STL [R1+0x217c], R19 ;  /* 0x00217c1301007387 */ /* 0x000fe40000100800 */
[----:B------:R-:W-:Y:S02]  /*b5410*/  STL [R1+0x2184], R13 ;  /* 0x0021840d01007387 */ /* 0x000fe40000100800 */
[----:B------:R-:W-:Y:S01]  /*b5420*/  STL [R1+0x2134], R12 ;  /* 0x0021340c01007387 */ /* 0x000fe20000100800 */
[----:B------:R-:W3:Y:S01]  /*b5430*/  LDL.LU R7, [R1+0x2154] ;  /* 0x0021540001077983 */ /* 0x000ee20000300800 */
[----:B------:R-:W-:Y:S01]  /*b5440*/  IADD3 R2, P5, R2, R26, RZ ;  /* 0x0000001a02027210 */ /* 0x000fe20007fbe0ff */
[----:B------:R-:W-:-:S04]  /*b5450*/  IMAD.X R3, R3, 0x1, R0, P6 ;  /* 0x0000000103037824 */ /* 0x000fc800030e0600 */
[----:B------:R-:W-:Y:S04]  /*b5460*/  STL [R1+0x218c], R2 ;  /* 0x00218c0201007387 */ /* 0x000fe80000100800 */
[----:B---3--:R0:W-:Y:S01]  /*b5470*/  STL [R1+0x2b14], R7 ;  /* 0x002b140701007387 */ /* 0x0081e20000100800 */
[----:B------:R-:W-:Y:S03]  /*b5480*/  STL [R1+0x2158], R3 ;  /* 0x0021580301007387 */ /* 0x000fe60000100800 */
[----:B0-----:R-:W3:Y:S01]  /*b5490*/  LDL.LU R7, [R1+0x21a4] ;  /* 0x0021a40001077983 */ /* 0x001ee20000300800 */
[----:B------:R-:W-:-:S05]  /*b54a0*/  IADD3 R29, P6, R29, R26, RZ ;  /* 0x0000001a1d1d7210 */ /* 0x000fca0007fde0ff */
[----:B------:R-:W-:Y:S04]  /*b54b0*/  STL [R1+0x2190], R29 ;  /* 0x0021901d01007387 */ /* 0x000fe80000100800 */
        /* <DEDUP_REMOVED lines=27> */
[----:B------:R-:W3:Y:S01]  /*b5670*/  LDL.LU R13, [R1+0x21c8] ;  /* 0x0021c800010d7983 */ /* 0x000ee20000300800 */
[----:B------:R-:W3:Y:S01]  /*b5680*/  LDL.LU R12, [R1+0x2204] ;  /* 0x00220400010c7983 */ /* 0x000ee20000300800 */
[----:B------:R-:W3:Y:S02]  /*b5690*/  LDL.LU R2, [R1+0x21b4] ;  /* 0x0021b40001027983 */ /* 0x000ee40000300800 */
[----:B------:R-:W3:Y:S01]  /*b56a0*/  LDL.LU R3, [R1+0x220c] ;  /* 0x00220c0001037983 */ /* 0x000ee20000300800 */
        /* <DEDUP_REMOVED lines=23> */
[--C-:B------:R-:W-:Y:S01]  /*b5820*/  IMAD.X R15, R15, 0x1, R0.reuse, P5 ;  /* 0x000000010f0f7824 */ /* 0x100fe200028e0600 */
[-C--:B------:R-:W-:Y:S02]  /*b5830*/  IADD3 R16, P5, R16, R26.reuse, RZ ;  /* 0x0000001a10107210 */ /* 0x080fe40007fbe0ff */
        /* <DEDUP_REMOVED lines=26> */
[----:B------:R-:W-:Y:S01]  /*b59e0*/  STL [R1+0x2194], R15 ;  /* 0x0021940f01007387 */ /* 0x000fe20000100800 */
[----:B0-----:R-:W2:Y:S01]  /*b59f0*/  LDL.LU R29, [R1+0x2210] ;  /* 0x00221000011d7983 */ /* 0x001ea20000300800 */
[----:B------:R-:W-:Y:S02]  /*b5a00*/  STL [R1+0x21ec], R16 ;  /* 0x0021ec1001007387 */ /* 0x000fe40000100800 */
[----:B------:R-:W-:Y:S02]  /*b5a10*/  STL [R1+0x21f0], R17 ;  /* 0x0021f01101007387 */ /* 0x000fe40000100800 */
[----:B------:R-:W-:Y:S01]  /*b5a20*/  STL [R1+0x21c0], R18 ;  /* 0x0021c01201007387 */ /* 0x000fe20000100800 */
[----:B------:R-:W-:Y:S01]  /*b5a30*/  STL [R1+0x21fc], R19 ;  /* 0x0021fc1301007387 */ /* 0x000fe20000100800 */
[----:B------:R-:W-:Y:S02]  /*b5a40*/  STL [R1+0x21c8], R13 ;  /* 0x0021c80d01007387 */ /* 0x000fe40000100800 */
[----:B------:R-:W-:Y:S02]  /*b5a50*/  STL [R1+0x2204], R12 ;  /* 0x0022040c01007387 */ /* 0x000fe40000100800 */
[----:B------:R-:W3:Y:S02]  /*b5a60*/  LDL.LU R7, [R1+0x2220] ;  /* 0x0022200001077983 */ /* 0x000ee40000300800 */
[----:B------:R-:W-:Y:S01]  /*b5a70*/  IMAD.X R2, R2, 0x1, R0, P3 ;  /* 0x0000000102027824 */ /* 0x000fe200018e0600 */
[----:B------:R-:W-:-:S04]  /*b5a80*/  IADD3 R3, P3, R3, R26, RZ ;  /* 0x0000001a03037210 */ /* 0x000fc80007f7e0ff */
[----:B------:R-:W-:Y:S04]  /*b5a90*/  STL [R1+0x21b4], R2 ;  /* 0x0021b40201007387 */ /* 0x000fe80000100800 */
[----:B---3--:R0:W-:Y:S01]  /*b5aa0*/  STL [R1+0x2b08], R7 ;  /* 0x002b080701007387 */ /* 0x0081e20000100800 */
[----:B------:R-:W-:Y:S03]  /*b5ab0*/  STL [R1+0x220c], R3 ;  /* 0x00220c0301007387 */ /* 0x000fe60000100800 */
[----:B0-----:R-:W3:Y:S01]  /*b5ac0*/  LDL.LU R7, [R1+0x21e8] ;  /* 0x0021e80001077983 */ /* 0x001ee20000300800 */
[----:B------:R-:W-:-:S05]  /*b5ad0*/  IMAD.X R28, R28, 0x1, R0, P4 ;  /* 0x000000011c1c7824 */ /* 0x000fca00020e0600 */
[----:B------:R-:W-:Y:S04]  /*b5ae0*/  STL [R1+0x21d8], R28 ;  /* 0x0021d81c01007387 */ /* 0x000fe80000100800 */
        /* <DEDUP_REMOVED lines=23> */
[----:B------:R0:W-:Y:S01]  /*b5c60*/  STL [R1+0x2210], R29 ;  /* 0x0022101d01007387 */ /* 0x0001e20000100800 */
[----:B------:R-:W3:Y:S01]  /*b5c70*/  LDL.LU R18, [R1+0x1a34] ;  /* 0x001a340001127983 */ /* 0x000ee20000300800 */
[----:B------:R-:W3:Y:S02]  /*b5c80*/  LDL.LU R19, [R1+0x28a0] ;  /* 0x0028a00001137983 */ /* 0x000ee40000300800 */
[----:B------:R-:W3:Y:S02]  /*b5c90*/  LDL.LU R13, [R1+0x223c] ;  /* 0x00223c00010d7983 */ /* 0x000ee40000300800 */
[----:B------:R-:W3:Y:S01]  /*b5ca0*/  LDL.LU R12, [R1+0x289c] ;  /* 0x00289c00010c7983 */ /* 0x000ee20000300800 */
[----:B------:R-:W3:Y:S01]  /*b5cb0*/  LDL.LU R2, [R1+0x2238] ;  /* 0x0022380001027983 */ /* 0x000ee20000300800 */
[----:B------:R-:W3:Y:S02]  /*b5cc0*/  LDL.LU R3, [R1+0x2894] ;  /* 0x0028940001037983 */ /* 0x000ee40000300800 */
        /* <DEDUP_REMOVED lines=14> */
[----:B------:R-:W-:Y:S01]  /*b5db0*/  IADD3 R27, P2, R27, R26, RZ ;  /* 0x0000001a1b1b7210 */ /* 0x000fe20007f5e0ff */
[--C-:B------:R-:W-:Y:S01]  /*b5dc0*/  IMAD.X R20, R20, 0x1, R0.reuse, P3 ;  /* 0x0000000114147824 */ /* 0x100fe200018e0600 */
[----:B------:R-:W-:Y:S01]  /*b5dd0*/  IADD3 R21, P3, R21, UR8, RZ ;  /* 0x0000000815157c10 */ /* 0x000fe2000ff7e0ff */
[--C-:B------:R-:W-:Y:S01]  /*b5de0*/  IMAD.X R22, R22, 0x1, R0.reuse, P4 ;  /* 0x0000000116167824 */ /* 0x100fe200020e0600 */
[----:B------:R-:W-:Y:S01]  /*b5df0*/  IADD3 R23, P4, R23, UR8, RZ ;  /* 0x0000000817177c10 */ /* 0x000fe2000ff9e0ff */
[--C-:B------:R-:W-:Y:S01]  /*b5e00*/  IMAD.X R5, R5, 0x1, R0.reuse, P5 ;  /* 0x0000000105057824 */ /* 0x100fe200028e0600 */
[----:B------:R-:W-:Y:S01]  /*b5e10*/  IADD3 R4, P5, R4, UR8, RZ ;  /* 0x0000000804047c10 */ /* 0x000fe2000ffbe0ff */
[--C-:B------:R-:W-:Y:S01]  /*b5e20*/  IMAD.X R10, R10, 0x1, R0.reuse, P1 ;  /* 0x000000010a0a7824 */ /* 0x100fe200008e0600 */
[----:B------:R-:W-:Y:S01]  /*b5e30*/  IADD3 R11, P1, R11, UR8, RZ ;  /* 0x000000080b0b7c10 */ /* 0x000fe2000ff3e0ff */
[----:B------:R-:W-:Y:S01]  /*b5e40*/  IMAD.X R14, R14, 0x1, R0, P2 ;  /* 0x000000010e0e7824 */ /* 0x000fe200010e0600 */
[----:B------:R-:W-:-:S02]  /*b5e50*/  IADD3 R15, P2, R15, UR8, RZ ;  /* 0x000000080f0f7c10 */ /* 0x000fc4000ff5e0ff */
[----:B------:R-:W-:Y:S01]  /*b5e60*/  IADD3.X R16, R16, UR5, RZ, P3, !PT ;  /* 0x0000000510107c10 */ /* 0x000fe20009ffe4ff */
[----:B------:R-:W-:Y:S01]  /*b5e70*/  IADD3 R17, P3, R17, UR8, RZ ;  /* 0x0000000811117c10 */ /* 0x000fe2000ff7e0ff */
[----:B------:R-:W-:Y:S01]  /*b5e80*/  IADD3.X R18, R18, UR5, RZ, P4, !PT ;  /* 0x0000000512127c10 */ /* 0x000fe2000a7fe4ff */
[----:B------:R-:W-:Y:S01]  /*b5e90*/  IADD3 R19, P4, R19, UR8, RZ ;  /* 0x0000000813137c10 */ /* 0x000fe2000ff9e0ff */
[----:B------:R-:W-:Y:S01]  /*b5ea0*/  IADD3.X R13, R13, UR5, RZ, P5, !PT ;  /* 0x000000050d0d7c10 */ /* 0x000fe2000affe4ff */
[----:B------:R-:W-:Y:S01]  /*b5eb0*/  IADD3 R12, P5, R12, UR8, RZ ;  /* 0x000000080c0c7c10 */ /* 0x000fe2000ffbe0ff */
        /* <DEDUP_REMOVED lines=8> */
[----:B------:R-:W-:Y:S01]  /*b5f40*/  IMAD.X R9, R9, 0x1, R0, P6 ;  /* 0x0000000109097824 */ /* 0x000fe200030e0600 */
[----:B------:R-:W-:Y:S01]  /*b5f50*/  STL [R1+0x2208], R22 ;  /* 0x0022081601007387 */ /* 0x000fe20000100800 */
[----:B------:R-:W-:Y:S01]  /*b5f60*/  IADD3 R8, P6, R8, UR8, RZ ;  /* 0x0000000808087c10 */ /* 0x000fe2000ffde0ff */
[----:B------:R-:W-:Y:S02]  /*b5f70*/  STL [R1+0x2240], R23 ;  /* 0x0022401701007387 */ /* 0x000fe40000100800 */
[----:B------:R-:W-:Y:S01]  /*b5f80*/  STL [R1+0x21f4], R5 ;  /* 0x0021f40501007387 */ /* 0x000fe20000100800 */
[----:B------:R-:W-:Y:S01]  /*b5f90*/  STL [R1+0x28b4], R4 ;  /* 0x0028b40401007387 */ /* 0x000fe20000100800 */
[----:B------:R-:W-:Y:S02]  /*b5fa0*/  STL [R1+0x2218], R9 ;  /* 0x0022180901007387 */ /* 0x000fe40000100800 */
[----:B------:R-:W-:Y:S02]  /*b5fb0*/  STL [R1+0x28b0], R8 ;  /* 0x0028b00801007387 */ /* 0x000fe40000100800 */
[----:B------:R0:W-:Y:S01]  /*b5fc0*/  STL [R1+0x2a84], R0 ;  /* 0x002a840001007387 */ /* 0x0001e20000100800 */
[----:B------:R-:W-:Y:S01]  /*b5fd0*/  STL [R1+0x2214], R10 ;  /* 0x0022140a01007387 */ /* 0x000fe20000100800 */
[----:B------:R-:W-:Y:S02]  /*b5fe0*/  STL [R1+0x28ac], R11 ;  /* 0x0028ac0b01007387 */ /* 0x000fe40000100800 */
[----:B------:R-:W-:Y:S02]  /*b5ff0*/  STL [R1+0x1a38], R14 ;  /* 0x001a380e01007387 */ /* 0x000fe40000100800 */
[----:B------:R-:W-:Y:S01]  /*b6000*/  STL [R1+0x28a8], R15 ;  /* 0x0028a80f01007387 */ /* 0x000fe20000100800 */
[----:B------:R-:W-:Y:S01]  /*b6010*/  STL [R1+0x28b8], R16 ;  /* 0x0028b81001007387 */ /* 0x000fe20000100800 */
[----:B------:R-:W-:Y:S01]  /*b6020*/  STL [R1+0x28a4], R17 ;  /* 0x0028a41101007387 */ /* 0x000fe20000100800 */
[----:B------:R-:W-:Y:S01]  /*b6030*/  IADD3.X R2, R2, UR5, RZ, P6, !PT ;  /* 0x0000000502027c10 */ /* 0x000fe2000b7fe4ff */
[----:B------:R-:W-:Y:S01]  /*b6040*/  STL [R1+0x1a34], R18 ;  /* 0x001a341201007387 */ /* 0x000fe20000100800 */
[----:B------:R-:W-:Y:S01]  /*b6050*/  STL [R1+0x28a0], R19 ;  /* 0x0028a01301007387 */ /* 0x000fe20000100800 */
[----:B------:R-:W-:Y:S02]  /*b6060*/  STL [R1+0x223c], R13 ;  /* 0x00223c0d01007387 */ /* 0x000fe40000100800 */
[----:B------:R-:W-:Y:S02]  /*b6070*/  STL [R1+0x289c], R12 ;  /* 0x00289c0c01007387 */ /* 0x000fe40000100800 */
[----:B------:R-:W-:Y:S01]  /*b6080*/  STL [R1+0x2238], R2 ;  /* 0x0022380201007387 */ /* 0x000fe20000100800 */
[----:B0-----:R-:W2:Y:S01]  /*b6090*/  LDL.LU R0, [R1+0x222c] ;  /* 0x00222c0001007983 */ /* 0x001ea20000300800 */
[----:B------:R-:W-:-:S02]  /*b60a0*/  IADD3 R3, P6, R3, UR8, RZ ;  /* 0x0000000803037c10 */ /* 0x000fc4000ffde0ff */
[----:B------:R-:W-:-:S03]  /*b60b0*/  IADD3.X R28, R28, UR5, RZ, P1, !PT ;  /* 0x000000051c1c7c10 */ /* 0x000fc60008ffe4ff */
[----:B------:R-:W-:Y:S04]  /*b60c0*/  STL [R1+0x2894], R3 ;  /* 0x0028940301007387 */ /* 0x000fe80000100800 */
[----:B--2---:R0:W-:Y:S01]  /*b60d0*/  STL [R1+0x2b00], R0 ;  /* 0x002b000001007387 */ /* 0x0041e20000100800 */
[----:B------:R-:W-:Y:S03]  /*b60e0*/  STL [R1+0x2234], R28 ;  /* 0x0022341c01007387 */ /* 0x000fe60000100800 */
[----:B0-----:R-:W2:Y:S01]  /*b60f0*/  LDL.LU R0, [R1+0x2884] ;  /* 0x0028840001007983 */ /* 0x001ea20000300800 */
[----:B------:R-:W-:-:S05]  /*b6100*/  IADD3 R29, P1, R29, UR8, RZ ;  /* 0x000000081d1d7c10 */ /* 0x000fca000ff3e0ff */
[----:B------:R-:W-:Y:S04]  /*b6110*/  STL [R1+0x288c], R29 ;  /* 0x00288c1d01007387 */ /* 0x000fe80000100800 */
[----:B--2---:R0:W-:Y:S04]  /*b6120*/  STL [R1+0x2b04], R0 ;  /* 0x002b040001007387 */ /* 0x0041e80000100800 */
        /* <DEDUP_REMOVED lines=29> */
[----:B--2---:R-:W-:-:S05]  /*b6300*/  IADD3.X R0, R0, UR5, RZ, P2, !PT ;  /* 0x0000000500007c10 */ /* 0x004fca00097fe4ff */
[----:B------:R0:W-:Y:S04]  /*b6310*/  STL [R1+0x2230], R0 ;  /* 0x0022300001007387 */ /* 0x0001e80000100800 */
[----:B0-----:R-:W2:Y:S02]  /*b6320*/  LDL.LU R0, [R1+0x2b04] ;  /* 0x002b040001007983 */ /* 0x001ea40000300800 */
[----:B--2---:R-:W-:-:S05]  /*b6330*/  IADD3 R0, P2, R0, UR8, RZ ;  /* 0x0000000800007c10 */ /* 0x004fca000ff5e0ff */
[----:B------:R0:W-:Y:S04]  /*b6340*/  STL [R1+0x2884], R0 ;  /* 0x0028840001007387 */ /* 0x0001e80000100800 */
[----:B0-----:R-:W2:Y:S01]  /*b6350*/  LDL.LU R0, [R1+0x2b00] ;  /* 0x002b000001007983 */ /* 0x001ea20000300800 */
[----:B----4-:R-:W-:Y:S01]  /*b6360*/  IADD3.X R6, R6, UR5, RZ, P4, !PT ;  /* 0x0000000506067c10 */ /* 0x010fe2000a7fe4ff */
[----:B---3--:R-:W-:Y:S01]  /*b6370*/  IADD3 R24, P4, R24, UR8, RZ ;  /* 0x0000000818187c10 */ /* 0x008fe2000ff9e0ff */
[----:B------:R-:W-:Y:S01]  /*b6380*/  IADD3.X R25, R25, UR5, RZ, P5, !PT ;  /* 0x0000000519197c10 */ /* 0x000fe2000affe4ff */
[----:B------:R-:W-:Y:S01]  /*b6390*/  IADD3 R26, P5, R26, UR8, RZ ;  /* 0x000000081a1a7c10 */ /* 0x000fe2000ffbe0ff */
        /* <DEDUP_REMOVED lines=16> */
[----:B--2---:R-:W-:Y:S01]  /*b64a0*/  IADD3.X R0, R0, UR5, RZ, P3, !PT ;  /* 0x0000000500007c10 */ /* 0x004fe20009ffe4ff */
[----:B------:R-:W-:-:S04]  /*b64b0*/  IADD3 R7, P3, R7, UR8, RZ ;  /* 0x0000000807077c10 */ /* 0x000fc8000ff7e0ff */
[----:B------:R0:W-:Y:S01]  /*b64c0*/  STL [R1+0x222c], R0 ;  /* 0x00222c0001007387 */ /* 0x0001e20000100800 */
[----:B------:R-:W-:Y:S02]  /*b64d0*/  STL [R1+0x287c], R7 ;  /* 0x00287c0701007387 */ /* 0x000fe40000100800 */
[----:B------:R-:W-:Y:S02]  /*b64e0*/  STL [R1+0x2228], R6 ;  /* 0x0022280601007387 */ /* 0x000fe40000100800 */
[----:B------:R-:W-:Y:S01]  /*b64f0*/  STL [R1+0x2874], R24 ;  /* 0x0028741801007387 */ /* 0x000fe20000100800 */
[----:B------:R-:W-:Y:S01]  /*b6500*/  STL [R1+0x2898], R25 ;  /* 0x0028981901007387 */ /* 0x000fe20000100800 */
[----:B------:R-:W-:Y:S02]  /*b6510*/  STL [R1+0x286c], R26 ;  /* 0x00286c1a01007387 */ /* 0x000fe40000100800 */
[----:B------:R-:W-:Y:S02]  /*b6520*/  STL [R1+0x2890], R27 ;  /* 0x0028901b01007387 */ /* 0x000fe40000100800 */
[----:B------:R-:W-:Y:S01]  /*b6530*/  STL [R1+0x2864], R20 ;  /* 0x0028641401007387 */ /* 0x000fe20000100800 */
[----:B------:R-:W-:Y:S01]  /*b6540*/  IADD3.X R4, R4, UR5, RZ, P3, !PT ;  /* 0x0000000504047c10 */ /* 0x000fe20009ffe4ff */
[----:B------:R-:W-:Y:S01]  /*b6550*/  STL [R1+0x2888], R21 ;  /* 0x0028881501007387 */ /* 0x000fe20000100800 */
[----:B------:R-:W-:Y:S01]  /*b6560*/  IADD3 R9, P3, R9, UR8, RZ ;  /* 0x0000000809097c10 */ /* 0x000fe2000ff7e0ff */
        /* <DEDUP_REMOVED lines=11> */
[----:B------:R-:W-:Y:S01]  /*b6620*/  IADD3.X R12, R12, UR5, RZ, P3, !PT ;  /* 0x000000050c0c7c10 */ /* 0x000fe20009ffe4ff */
[----:B------:R-:W-:Y:S01]  /*b6630*/  STL [R1+0x2858], R17 ;  /* 0x0028581101007387 */ /* 0x000fe20000100800 */
[----:B------:R-:W-:Y:S01]  /*b6640*/  IADD3 R2, P3, R2, UR8, RZ ;  /* 0x0000000802027c10 */ /* 0x000fe2000ff7e0ff */
[----:B------:R-:W-:Y:S01]  /*b6650*/  STL [R1+0x282c], R18 ;  /* 0x00282c1201007387 */ /* 0x000fe20000100800 */
[----:B------:R-:W-:Y:S02]  /*b6660*/  STL [R1+0x2850], R19 ;  /* 0x0028501301007387 */ /* 0x000fe40000100800 */
[----:B------:R-:W-:Y:S02]  /*b6670*/  STL [R1+0x2824], R13 ;  /* 0x0028240d01007387 */ /* 0x000fe40000100800 */
[----:B------:R-:W-:Y:S01]  /*b6680*/  STL [R1+0x2848], R12 ;  /* 0x0028480c01007387 */ /* 0x000fe20000100800 */
[----:B------:R-:W-:Y:S01]  /*b6690*/  STL [R1+0x281c], R2 ;  /* 0x00281c0201007387 */ /* 0x000fe20000100800 */
[----:B0-----:R-:W2:Y:S01]  /*b66a0*/  LDL.LU R0, [R1+0x2804] ;  /* 0x0028040001007983 */ /* 0x001ea20000300800 */
[----:B------:R-:W-:Y:S01]  /*b66b0*/  IADD3.X R3, R3, UR5, RZ, P4, !PT ;  /* 0x0000000503037c10 */ /* 0x000fe2000a7fe4ff */
[----:B------:R-:W-:-:S04]  /*b66c0*/  IADD3 R28, P4, R28, UR8, RZ ;  /* 0x000000081c1c7c10 */ /* 0x000fc8000ff9e0ff */
[----:B------:R-:W-:Y:S04]  /*b66d0*/  STL [R1+0x2840], R3 ;  /* 0x0028400301007387 */ /* 0x000fe80000100800 */
[----:B--2---:R0:W-:Y:S01]  /*b66e0*/  STL [R1+0x2af8], R0 ;  /* 0x002af80001007387 */ /* 0x0041e20000100800 */
[----:B------:R-:W-:Y:S03]  /*b66f0*/  STL [R1+0x2814], R28 ;  /* 0x0028141c01007387 */ /* 0x000fe60000100800 */
[----:B0-----:R-:W2:Y:S01]  /*b6700*/  LDL.LU R0, [R1+0x2830] ;  /* 0x0028300001007983 */ /* 0x001ea20000300800 */
[----:B------:R-:W-:-:S05]  /*b6710*/  IADD3.X R29, R29, UR5, RZ, P5, !PT ;  /* 0x000000051d1d7c10 */ /* 0x000fca000affe4ff */
        /* <DEDUP_REMOVED lines=31> */
[----:B--2---:R-:W-:-:S05]  /*b6910*/  IADD3 R0, P5, R0, UR8, RZ ;  /* 0x0000000800007c10 */ /* 0x004fca000ffbe0ff */
[----:B------:R0:W-:Y:S04]  /*b6920*/  STL [R1+0x280c], R0 ;  /* 0x00280c0001007387 */ /* 0x0001e80000100800 */
[----:B0-----:R-:W2:Y:S02]  /*b6930*/  LDL.LU R0, [R1+0x2afc] ;  /* 0x002afc0001007983 */ /* 0x001ea40000300800 */
[----:B--2---:R-:W-:-:S05]  /*b6940*/  IADD3.X R0, R0, UR5, RZ, P6, !PT ;  /* 0x0000000500007c10 */ /* 0x004fca000b7fe4ff */
[----:B------:R0:W-:Y:S04]  /*b6950*/  STL [R1+0x2830], R0 ;  /* 0x0028300001007387 */ /* 0x0001e80000100800 */
[----:B0-----:R-:W2:Y:S01]  /*b6960*/  LDL.LU R0, [R1+0x2af8] ;  /* 0x002af80001007983 */ /* 0x001ea20000300800 */
[----:B---3--:R-:W-:Y:S01]  /*b6970*/  IADD3.X R7, R7, UR5, RZ, P1, !PT ;  /* 0x0000000507077c10 */ /* 0x008fe20008ffe4ff */
[----:B----4-:R-:W-:Y:S01]  /*b6980*/  IADD3 R6, P1, R6, UR8, RZ ;  /* 0x0000000806067c10 */ /* 0x010fe2000ff3e0ff */
        /* <DEDUP_REMOVED lines=18> */
[----:B------:R-:W-:-:S02]  /*b6ab0*/  IADD3.X R2, R2, UR5, RZ, P1, !PT ;  /* 0x0000000502027c10 */ /* 0x000fc40008ffe4ff */
[----:B--2---:R-:W-:-:S05]  /*b6ac0*/  IADD3 R0, P6, R0, UR8, RZ ;  /* 0x0000000800007c10 */ /* 0x004fca000ffde0ff */
[----:B------:R0:W-:Y:S01]  /*b6ad0*/  STL [R1+0x2804], R0 ;  /* 0x0028040001007387 */ /* 0x0001e20000100800 */
[----:B------:R-:W-:Y:S02]  /*b6ae0*/  STL [R1+0x2828], R7 ;  /* 0x0028280701007387 */ /* 0x000fe40000100800 */
[----:B------:R-:W-:Y:S02]  /*b6af0*/  STL [R1+0x27fc], R6 ;  /* 0x0027fc0601007387 */ /* 0x000fe40000100800 */
[----:B------:R-:W-:Y:S01]  /*b6b00*/  STL [R1+0x2820], R24 ;  /* 0x0028201801007387 */ /* 0x000fe20000100800 */
[----:B------:R-:W-:Y:S01]  /*b6b10*/  STL [R1+0x27f4], R25 ;  /* 0x0027f41901007387 */ /* 0x000fe20000100800 */
        /* <DEDUP_REMOVED lines=24> */
[----:B------:R-:W-:Y:S02]  /*b6ca0*/  STL [R1+0x27c8], R2 ;  /* 0x0027c80201007387 */ /* 0x000fe40000100800 */
        /* <DEDUP_REMOVED lines=1314> */
[----:B--2---:R-:W-:-:S05]  /*bbed0*/  IADD3 R0, P1, R0, UR8, RZ ;  /* 0x0000000800007c10 */ /* 0x004fca000ff3e0ff */
[----:B------:R0:W-:Y:S04]  /*bbee0*/  STL [R1+0x29e4], R0 ;  /* 0x0029e40001007387 */ /* 0x0001e80000100800 */
[----:B0-----:R0:W5:Y:S01]  /*bbef0*/  LDL.LU R0, [R1+0x2a84] ;  /* 0x002a840001007983 */ /* 0x0011620000300800 */
[----:B------:R1:W-:Y:S03]  /*bbf00*/  STL [R1+0x2980], R6 ;  /* 0x0029800601007387 */ /* 0x0003e60000100800 */
[----:B-1----:R0:W5:Y:S01]  /*bbf10*/  LDL.LU R6, [R1+0x2a80] ;  /* 0x002a800001067983 */ /* 0x0021620000300800 */
[----:B------:R1:W-:Y:S03]  /*bbf20*/  STL [R1+0x29ec], R7 ;  /* 0x0029ec0701007387 */ /* 0x0003e60000100800 */
[----:B-1----:R0:W5:Y:S01]  /*bbf30*/  LDL.LU R7, [R1+0x2a7c] ;  /* 0x002a7c0001077983 */ /* 0x0021620000300800 */
[----:B------:R1:W-:Y:S03]  /*bbf40*/  STL [R1+0x2988], R5 ;  /* 0x0029880501007387 */ /* 0x0003e60000100800 */
[----:B-1----:R-:W2:Y:S01]  /*bbf50*/  LDL.LU R5, [R1+0x2a78] ;  /* 0x002a780001057983 */ /* 0x002ea20000300800 */
[----:B------:R1:W-:Y:S03]  /*bbf60*/  STL [R1+0x29f4], R4 ;  /* 0x0029f40401007387 */ /* 0x0003e60000100800 */
[----:B-1----:R-:W3:Y:S01]  /*bbf70*/  LDL.LU R4, [R1+0x2a74] ;  /* 0x002a740001047983 */ /* 0x002ee20000300800 */
[----:B------:R1:W-:Y:S03]  /*bbf80*/  STL [R1+0x2990], R9 ;  /* 0x0029900901007387 */ /* 0x0003e60000100800 */
[----:B-1----:R-:W4:Y:S01]  /*bbf90*/  LDL.LU R9, [R1+0x2a70] ;  /* 0x002a700001097983 */ /* 0x002f220000300800 */
[----:B------:R1:W-:Y:S03]  /*bbfa0*/  STL [R1+0x29fc], R8 ;  /* 0x0029fc0801007387 */ /* 0x0003e60000100800 */
[----:B-1----:R-:W2:Y:S01]  /*bbfb0*/  LDL.LU R8, [R1+0x2a6c] ;  /* 0x002a6c0001087983 */ /* 0x002ea20000300800 */
[----:B------:R-:W-:Y:S01]  /*bbfc0*/  IADD3.X R28, R28, UR5, RZ, P6, !PT ;  /* 0x000000051c1c7c10 */ /* 0x000fe2000b7fe4ff */
[----:B------:R1:W-:Y:S01]  /*bbfd0*/  STL [R1+0x2998], R13 ;  /* 0x0029980d01007387 */ /* 0x0003e20000100800 */
[----:B------:R-:W-:-:S02]  /*bbfe0*/  IADD3 R3, P6, R3, UR8, RZ ;  /* 0x0000000803037c10 */ /* 0x000fc4000ffde0ff */
[----:B------:R-:W-:Y:S01]  /*bbff0*/  IADD3.X R2, R2, UR5, RZ, P1, !PT ;  /* 0x0000000502027c10 */ /* 0x000fe20008ffe4ff */
[----:B------:R-:W-:Y:S01]  /*bc000*/  IADD3 R29, P1, R29, UR8, RZ ;  /* 0x000000081d1d7c10 */ /* 0x000fe2000ff3e0ff */
[----:B------:R-:W-:Y:S01]  /*bc010*/  IADD3.X R24, R24, UR5, RZ, P2, !PT ;  /* 0x0000000518187c10 */ /* 0x000fe200097fe4ff */
[----:B-1----:R0:W5:Y:S01]  /*bc020*/  LDL.LU R13, [R1+0x2a68] ;  /* 0x002a6800010d7983 */ /* 0x0021620000300800 */
[----:B------:R1:W-:Y:S01]  /*bc030*/  STL [R1+0x2a04], R12 ;  /* 0x002a040c01007387 */ /* 0x0003e20000100800 */
[----:B------:R-:W-:Y:S02]  /*bc040*/  IADD3 R25, P2, R25, UR8, RZ ;  /* 0x0000000819197c10 */ /* 0x000fe4000ff5e0ff */
[----:B------:R-:W-:Y:S01]  /*bc050*/  IADD3.X R26, R26, UR5, RZ, P3, !PT ;  /* 0x000000051a1a7c10 */ /* 0x000fe20009ffe4ff */
[----:B------:R-:W-:Y:S01]  /*bc060*/  IADD3 R27, P3, R27, UR8, RZ ;  /* 0x000000081b1b7c10 */ /* 0x000fe2000ff7e0ff */
[----:B-1----:R0:W5:Y:S01]  /*bc070*/  LDL.LU R12, [R1+0x2a64] ;  /* 0x002a6400010c7983 */ /* 0x0021620000300800 */
[----:B------:R1:W-:Y:S01]  /*bc080*/  STL [R1+0x29a0], R28 ;  /* 0x0029a01c01007387 */ /* 0x0003e20000100800 */
[----:B------:R-:W-:Y:S01]  /*bc090*/  IADD3.X R20, R20, UR5, RZ, P4, !PT ;  /* 0x0000000514147c10 */ /* 0x000fe2000a7fe4ff */
[----:B------:R-:W-:Y:S01]  /*bc0a0*/  IADD3 R21, P4, R21, UR8, RZ ;  /* 0x0000000815157c10 */ /* 0x000fe2000ff9e0ff */
[----:B------:R-:W-:Y:S01]  /*bc0b0*/  IADD3.X R22, R22, UR5, RZ, P5, !PT ;  /* 0x0000000516167c10 */ /* 0x000fe2000affe4ff */
[----:B-1----:R0:W5:Y:S01]  /*bc0c0*/  LDL.LU R28, [R1+0x2a60] ;  /* 0x002a6000011c7983 */ /* 0x0021620000300800 */
[----:B------:R1:W-:Y:S01]  /*bc0d0*/  STL [R1+0x2a0c], R3 ;  /* 0x002a0c0301007387 */ /* 0x0003e20000100800 */
[----:B------:R-:W-:-:S02]  /*bc0e0*/  IADD3 R23, P5, R23, UR8, RZ ;  /* 0x0000000817177c10 */ /* 0x000fc4000ffbe0ff */
[----:B------:R-:W-:Y:S01]  /*bc0f0*/  IADD3.X R10, R10, UR5, RZ, P6, !PT ;  /* 0x000000050a0a7c10 */ /* 0x000fe2000b7fe4ff */
[----:B-1----:R0:W5:Y:S01]  /*bc100*/  LDL.LU R3, [R1+0x2a5c] ;  /* 0x002a5c0001037983 */ /* 0x0021620000300800 */
[----:B------:R1:W-:Y:S01]  /*bc110*/  STL [R1+0x29a8], R2 ;  /* 0x0029a80201007387 */ /* 0x0003e20000100800 */
[----:B------:R-:W-:Y:S02]  /*bc120*/  IADD3 R11, P6, R11, UR8, RZ ;  /* 0x000000080b0b7c10 */ /* 0x000fe4000ffde0ff */
[----:B------:R-:W-:Y:S01]  /*bc130*/  IADD3.X R14, R14, UR5, RZ, P1, !PT ;  /* 0x000000050e0e7c10 */ /* 0x000fe20008ffe4ff */
[----:B-1----:R0:W5:Y:S01]  /*bc140*/  LDL.LU R2, [R1+0x2a58] ;  /* 0x002a580001027983 */ /* 0x0021620000300800 */
[----:B------:R1:W-:Y:S02]  /*bc150*/  STL [R1+0x2a08], R29 ;  /* 0x002a081d01007387 */ /* 0x0003e40000100800 */
[----:B------:R-:W-:Y:S02]  /*bc160*/  STL [R1+0x29b0], R24 ;  /* 0x0029b01801007387 */ /* 0x000fe40000100800 */
[----:B------:R-:W-:Y:S01]  /*bc170*/  STL [R1+0x2a10], R25 ;  /* 0x002a101901007387 */ /* 0x000fe20000100800 */
        /* <DEDUP_REMOVED lines=8> */
[----:B------:R-:W-:Y:S01]  /*bc200*/  IADD3.X R16, R16, UR5, RZ, P3, !PT ;  /* 0x0000000510107c10 */ /* 0x000fe20009ffe4ff */
[----:B-1----:R-:W1:Y:S04]  /*bc210*/  S2R R29, SR_TID.X ;  /* 0x00000000001d7919 */ /* 0x002e680000002100 */
[----:B------:R3:W-:Y:S01]  /*bc220*/  STL [R1+0x2a14], R11 ;  /* 0x002a140b01007387 */ /* 0x0007e20000100800 */
[----:B------:R-:W-:-:S02]  /*bc230*/  IADD3.X R17, R17, UR5, RZ, P4, !PT ;  /* 0x0000000511117c10 */ /* 0x000fc4000a7fe4ff */
[----:B------:R-:W-:Y:S01]  /*bc240*/  IADD3.X R18, R18, UR5, RZ, P5, !PT ;  /* 0x0000000512127c10 */ /* 0x000fe2000affe4ff */
[----:B------:R0:W-:Y:S01]  /*bc250*/  STL [R1+0x29d8], R14 ;  /* 0x0029d80e01007387 */ /* 0x0001e20000100800 */
[----:B------:R0:W-:Y:S01]  /*bc260*/  STL [R1+0x29e0], R15 ;  /* 0x0029e00f01007387 */ /* 0x0001e20000100800 */
[----:B------:R-:W-:Y:S01]  /*bc270*/  IADD3.X R19, R19, UR5, RZ, P6, !PT ;  /* 0x0000000513137c10 */ /* 0x000fe2000b7fe4ff */
[----:B------:R0:W-:Y:S02]  /*bc280*/  STL [R1+0x29e8], R16 ;  /* 0x0029e81001007387 */ /* 0x0001e40000100800 */
[----:B------:R0:W-:Y:S01]  /*bc290*/  STL [R1+0x29f0], R17 ;  /* 0x0029f01101007387 */ /* 0x0001e20000100800 */
[----:B------:R0:W-:Y:S01]  /*bc2a0*/  STL [R1+0x29f8], R18 ;  /* 0x0029f81201007387 */ /* 0x0001e20000100800 */
[----:B-1----:R-:W-:-:S05]  /*bc2b0*/  LOP3.LUT R29, R29, 0xff, RZ, 0xc0, !PT ;  /* 0x000000ff1d1d7812 */ /* 0x002fca00078ec0ff */
[----:B------:R-:W-:Y:S02]  /*bc2c0*/  IMAD.SHL.U32 R29, R29, 0x2, RZ ;  /* 0x000000021d1d7824 */ /* 0x000fe400078e00ff */
[----:B---3--:R-:W-:Y:S02]  /*bc2d0*/  IMAD.MOV.U32 R11, RZ, RZ, R4 ;  /* 0x000000ffff0b7224 */ /* 0x008fe400078e0004 */
[----:B----4-:R-:W-:-:S05]  /*bc2e0*/  IMAD.MOV.U32 R4, RZ, RZ, R9 ;  /* 0x000000ffff047224 */ /* 0x010fca00078e0009 */
[----:B--2---:R0:W-:Y:S01]  /*bc2f0*/  STL.64 [R1+0x1a20], R4 ;  /* 0x001a200401007387 */ /* 0x0041e20000100a00 */
[----:B------:R0:W-:Y:S02]  /*bc300*/  STL [R1+0x2a00], R19 ;  /* 0x002a001301007387 */ /* 0x0001e40000100800 */
[----:B------:R-:W-:-:S05]  /*bc310*/  IMAD.MOV.U32 R10, RZ, RZ, R8 ;  /* 0x000000ffff0a7224 */ /* 0x000fca00078e0008 */
[----:B------:R0:W-:Y:S01]  /*bc320*/  STL.64 [R1+0x1a28], R10 ;  /* 0x001a280a01007387 */ /* 0x0001e20000100a00 */
[----:B------:R-:W-:Y:S01]  /*bc330*/  @!P0 CALL.REL.NOINC `(.L_x_1) ;  /* 0x0000001000008944 */ /* 0x000fe20003c00000 */
[----:B------:R-:W-:Y:S05]  /*bc340*/  BRA `(.L_x_2) ;  /* 0xfff6615000007947 */ /* 0x000fea000383ffff */
.L_x_1:
[----:B-----5:R-:W2:Y:S04]  /*bc350*/  LDL.LU R2, [R1+0x118] ;  /* 0x0001180001027983 */ /* 0x020ea80000300800 */
[----:B--2---:R1:W-:Y:S04]  /*bc360*/  STL [R1+0x32a8], R2 ;  /* 0x0032a80201007387 */ /* 0x0043e80000100800 */
[----:B-1----:R-:W2:Y:S04]  /*bc370*/  LDL.LU R2, [R1+0xfc] ;  /* 0x0000fc0001027983 */ /* 0x002ea80000300800 */
        /* <DEDUP_REMOVED lines=17> */
[----:B------:R-:W2:Y:S01]  /*bc490*/  LDL.LU R28, [R1+0x1fc] ;  /* 0x0001fc00011c7983 */ /* 0x000ea20000300800 */
[----:B-1----:R-:W-:-:S03]  /*bc4a0*/  IMAD.MOV.U32 R2, RZ, RZ, R7 ;  /* 0x000000ffff027224 */ /* 0x002fc600078e0007 */
        /* <DEDUP_REMOVED lines=17> */
[----:B------:R-:W2:Y:S04]  /*bc5c0*/  LDL.LU R3, [R1+0x1f8] ;  /* 0x0001f80001037983 */ /* 0x000ea80000300800 */
[----:B------:R-:W3:Y:S04]  /*bc5d0*/  LDL.LU R29, [R1+0xd4] ;  /* 0x0000d400011d7983 */ /* 0x000ee80000300800 */
[----:B------:R-:W3:Y:S04]  /*bc5e0*/  LDL.LU R0, [R1+0xd0] ;  /* 0x0000d00001007983 */ /* 0x000ee80000300800 */
[----:B------:R-:W4:Y:S04]  /*bc5f0*/  LDL.LU R9, [R1+0xf4] ;  /* 0x0000f40001097983 */ /* 0x000f280000300800 */
[----:B0-----:R-:W4:Y:S04]  /*bc600*/  LDL.LU R5, [R1+0xf0] ;  /* 0x0000f00001057983 */ /* 0x001f280000300800 */
[----:B------:R-:W2:Y:S04]  /*bc610*/  LDL.LU R8, [R1+0x114] ;  /* 0x0001140001087983 */ /* 0x000ea80000300800 */
[----:B------:R-:W2:Y:S01]  /*bc620*/  LDL.LU R4, [R1+0x110] ;  /* 0x0001100001047983 */ /* 0x000ea20000300800 */
[----:B-1----:R-:W-:-:S03]  /*bc630*/  IMAD.MOV.U32 R28, RZ, RZ, R6 ;  /* 0x000000ffff1c7224 */ /* 0x002fc600078e0006 */
        /* <DEDUP_REMOVED lines=15> */
[----:B------:R-:W-:-:S03]  /*bc730*/  F2FP.PACK_AB R2, R28, R2 ;  /* 0x000000021c02723e */ /* 0x000fc600000000ff */
[----:B------:R-:W2:Y:S04]  /*bc740*/  LDL.LU R17, [R1+0x11b0] ;  /* 0x0011b00001117983 */ /* 0x000ea80000300800 */
[----:B------:R-:W2:Y:S04]  /*bc750*/  LDL.LU R18, [R1+0x11c4] ;  /* 0x0011c40001127983 */ /* 0x000ea80000300800 */
[----:B------:R-:W2:Y:S04]  /*bc760*/  LDL.LU R19, [R1+0x11c0] ;  /* 0x0011c00001137983 */ /* 0x000ea80000300800 */
[----:B------:R0:W-:Y:S04]  /*bc770*/  STL [R1+0x2d8c], R13 ;  /* 0x002d8c0d01007387 */ /* 0x0001e80000100800 */
[----:B0-----:R-:W2:Y:S04]  /*bc780*/  LDL.LU R13, [R1+0x11c] ;  /* 0x00011c00010d7983 */ /* 0x001ea80000300800 */
[----:B------:R0:W-:Y:S04]  /*bc790*/  STL [R1+0x2d88], R12 ;  /* 0x002d880c01007387 */ /* 0x0001e80000100800 */
[----:B0-----:R-:W2:Y:S04]  /*bc7a0*/  LDL.LU R12, [R1+0xf8] ;  /* 0x0000f800010c7983 */ /* 0x001ea80000300800 */
[----:B------:R-:W2:Y:S04]  /*bc7b0*/  LDL.LU R28, [R1+0x32f0] ;  /* 0x0032f000011c7983 */ /* 0x000ea80000300800 */
[----:B------:R0:W-:Y:S04]  /*bc7c0*/  STL [R1+0x81c], R2 ;  /* 0x00081c0201007387 */ /* 0x0001e80000100800 */
[----:B0-----:R-:W2:Y:S02]  /*bc7d0*/  LDL.LU R2, [R1+0x32ec] ;  /* 0x0032ec0001027983 */ /* 0x001ea40000300800 */
[----:B--2---:R-:W-:-:S02]  /*bc7e0*/  F2FP.PACK_AB R2, R28, R2 ;  /* 0x000000021c02723e */ /* 0x004fc400000000ff */
        /* <DEDUP_REMOVED lines=33> */
[----:B------:R0:W-:Y:S02]  /*bca00*/  STL [R1+0x7f8], R12 ;  /* 0x0007f80c01007387 */ /* 0x0001e40000100800 */
[----:B0-----:R-:W-:Y:S02]  /*bca10*/  F2FP.PACK_AB R12, R28, R3 ;  /* 0x000000031c0c723e */ /* 0x001fe400000000ff */
[----:B---3--:R-:W-:Y:S02]  /*bca20*/  F2FP.PACK_AB R3, R29, R0 ;  /* 0x000000001d03723e */ /* 0x008fe400000000ff */
[----:B------:R-:W-:-:S02]  /*bca30*/  F2FP.PACK_AB R0, R8, R4 ;  /* 0x000000040800723e */ /* 0x000fc400000000ff */
[----:B--2---:R-:W-:-:S05]  /*bca40*/  F2FP.PACK_AB R2, R13, R2 ;  /* 0x000000020d02723e */ /* 0x004fca00000000ff */
[----:B------:R4:W-:Y:S04]  /*bca50*/  STL [R1+0x7f4], R2 ;  /* 0x0007f40201007387 */ /* 0x0009e80000100800 */
[----:B------:R-:W-:Y:S04]  /*bca60*/  STL [R1+0x7f0], R12 ;  /* 0x0007f00c01007387 */ /* 0x000fe80000100800 */
[----:B------:R0:W-:Y:S01]  /*bca70*/  STL [R1+0x7ec], R3 ;  /* 0x0007ec0301007387 */ /* 0x0001e20000100800 */
[----:B----4-:R-:W-:-:S05]  /*bca80*/  F2FP.PACK_AB R2, R9, R5 ;  /* 0x000000050902723e */ /* 0x010fca00000000ff */
[----:B------:R1:W-:Y:S01]  /*bca90*/  STL [R1+0x7e8], R2 ;  /* 0x0007e80201007387 */ /* 0x0003e20000100800 */
[----:B0-----:R-:W-:-:S03]  /*bcaa0*/  F2FP.PACK_AB R3, R24, R25 ;  /* 0x000000191803723e */ /* 0x001fc600000000ff */
[----:B------:R0:W-:Y:S04]  /*bcab0*/  STL [R1+0x7e4], R0 ;  /* 0x0007e40001007387 */ /* 0x0001e80000100800 */
[----:B------:R2:W-:Y:S01]  /*bcac0*/  STL [R1+0x7e0], R3 ;  /* 0x0007e00301007387 */ /* 0x0005e20000100800 */
[----:B-1----:R-:W-:Y:S02]  /*bcad0*/  F2FP.PACK_AB R2, R26, R27 ;  /* 0x0000001b1a02723e */ /* 0x002fe400000000ff */
[----:B0-----:R-:W-:-:S03]  /*bcae0*/  F2FP.PACK_AB R0, R6, R7 ;  /* 0x000000070600723e */ /* 0x001fc600000000ff */
[----:B------:R0:W-:Y:S01]  /*bcaf0*/  STL [R1+0x7dc], R2 ;  /* 0x0007dc0201007387 */ /* 0x0001e20000100800 */
[----:B--2---:R-:W-:-:S03]  /*bcb00*/  F2FP.PACK_AB R3, R20, R21 ;  /* 0x000000151403723e */ /* 0x004fc600000000ff */
[----:B------:R1:W-:Y:S04]  /*bcb10*/  STL [R1+0x7d8], R0 ;  /* 0x0007d80001007387 */ /* 0x0003e80000100800 */
[----:B------:R2:W-:Y:S01]  /*bcb20*/  STL [R1+0x7d4], R3 ;  /* 0x0007d40301007387 */ /* 0x0005e20000100800 */
[----:B0-----:R-:W-:Y:S02]  /*bcb30*/  F2FP.PACK_AB R2, R22, R23 ;  /* 0x000000171602723e */ /* 0x001fe400000000ff */
[----:B-1----:R-:W-:-:S03]  /*bcb40*/  F2FP.PACK_AB R0, R10, R11 ;  /* 0x0000000b0a00723e */ /* 0x002fc600000000ff */
[----:B------:R0:W-:Y:S01]  /*bcb50*/  STL [R1+0x7d0], R2 ;  /* 0x0007d00201007387 */ /* 0x0001e20000100800 */
[----:B--2---:R-:W-:-:S03]  /*bcb60*/  F2FP.PACK_AB R3, R14, R15 ;  /* 0x0000000f0e03723e */ /* 0x004fc600000000ff */
[----:B------:R1:W-:Y:S04]  /*bcb70*/  STL [R1+0x7cc], R0 ;  /* 0x0007cc0001007387 */ /* 0x0003e80000100800 */
[----:B------:R-:W-:Y:S04]  /*bcb80*/  STL [R1+0x7c8], R3 ;  /* 0x0007c80301007387 */ /* 0x000fe80000100800 */
[----:B------:R-:W2:Y:S01]  /*bcb90*/  LDL.LU R12, [R1+0x868] ;  /* 0x00086800010c7983 */ /* 0x000ea20000300800 */
[----:B0-----:R-:W-:Y:S02]  /*bcba0*/  F2FP.PACK_AB R2, R16, R17 ;  /* 0x000000111002723e */ /* 0x001fe400000000ff */
[----:B-1----:R-:W-:-:S03]  /*bcbb0*/  F2FP.PACK_AB R0, R18, R19 ;  /* 0x000000131200723e */ /* 0x002fc600000000ff */
        /* <DEDUP_REMOVED lines=36> */
[----:B------:R-:W3:Y:S04]  /*bce00*/  LDL.LU R13, [R1+0x87c] ;  /* 0x00087c00010d7983 */ /* 0x000ee80000300800 */
[----:B---3--:R0:W-:Y:S04]  /*bce10*/  STL [R1+0x321c], R13 ;  /* 0x00321c0d01007387 */ /* 0x0081e80000100800 */
[----:B0-----:R-:W3:Y:S04]  /*bce20*/  LDL.LU R13, [R1+0x86c] ;  /* 0x00086c00010d7983 */ /* 0x001ee80000300800 */
        /* <DEDUP_REMOVED lines=33> */
[----:B0-----:R-:W2:Y:S04]  /*bd040*/  LDL.LU R13, [R1+0x32c] ;  /* 0x00032c00010d7983 */ /* 0x001ea80000300800 */
[----:B------:R-:W3:Y:S04]  /*bd050*/  LDL.LU R2, [R1+0x878] ;  /* 0x0008780001027983 */ /* 0x000ee80000300800 */
[----:B------:R-:W4:Y:S04]  /*bd060*/  LDL.LU R28, [R1+0x88c] ;  /* 0x00088c00011c7983 */ /* 0x000f280000300800 */
[----:B------:R-:W4:Y:S04]  /*bd070*/  LDL.LU R3, [R1+0x888] ;  /* 0x0008880001037983 */ /* 0x000f280000300800 */
        /* <DEDUP_REMOVED lines=24> */
[----:B--2---:R-:W-:-:S03]  /*bd200*/  F2FP.PACK_AB R12, R13, R12 ;  /* 0x0000000c0d0c723e */ /* 0x004fc600000000ff */
        /* <DEDUP_REMOVED lines=70> */
[----:B----4-:R-:W-:Y:S02]  /*bd670*/  F2FP.PACK_AB R12, R28, R3 ;  /* 0x000000031c0c723e */ /* 0x010fe400000000ff */
[----:B---3--:R-:W-:Y:S02]  /*bd680*/  F2FP.PACK_AB R3, R29, R0 ;  /* 0x000000001d03723e */ /* 0x008fe400000000ff */
[----:B------:R-:W-:-:S02]  /*bd690*/  F2FP.PACK_AB R0, R8, R4 ;  /* 0x000000040800723e */ /* 0x000fc400000000ff */
[----:B--2---:R-:W-:-:S05]  /*bd6a0*/  F2FP.PACK_AB R2, R13, R2 ;  /* 0x000000020d02723e */ /* 0x004fca00000000ff */
[----:B------:R0:W-:Y:S04]  /*bd6b0*/  STL [R1+0x774], R2 ;  /* 0x0007740201007387 */ /* 0x0001e80000100800 */
[----:B------:R-:W-:Y:S04]  /*bd6c0*/  STL [R1+0x770], R12 ;  /* 0x0007700c01007387 */ /* 0x000fe80000100800 */
[----:B------:R1:W-:Y:S01]  /*bd6d0*/  STL [R1+0x76c], R3 ;  /* 0x00076c0301007387 */ /* 0x0003e20000100800 */
[----:B0-----:R-:W-:-:S05]  /*bd6e0*/  F2FP.PACK_AB R2, R9, R5 ;  /* 0x000000050902723e */ /* 0x001fca00000000ff */
[----:B------:R0:W-:Y:S01]  /*bd6f0*/  STL [R1+0x768], R2 ;  /* 0x0007680201007387 */ /* 0x0001e20000100800 */
[----:B-1----:R-:W-:-:S03]  /*bd700*/  F2FP.PACK_AB R3, R24, R25 ;  /* 0x000000191803723e */ /* 0x002fc600000000ff */
[----:B------:R1:W-:Y:S04]  /*bd710*/  STL [R1+0x764], R0 ;  /* 0x0007640001007387 */ /* 0x0003e80000100800 */
[----:B------:R2:W-:Y:S01]  /*bd720*/  STL [R1+0x760], R3 ;  /* 0x0007600301007387 */ /* 0x0005e20000100800 */
[----:B0-----:R-:W-:Y:S02]  /*bd730*/  F2FP.PACK_AB R2, R26, R27 ;  /* 0x0000001b1a02723e */ /* 0x001fe400000000ff */
[----:B-1----:R-:W-:-:S03]  /*bd740*/  F2FP.PACK_AB R0, R6, R7 ;  /* 0x000000070600723e */ /* 0x002fc600000000ff */
        /* <DEDUP_REMOVED lines=877> */
[----:B0-----:R-:W2:Y:S01]  /*c0e20*/  LDL.LU R13, [R1+0x95c] ;  /* 0x00095c00010d7983 */ /* 0x001ea20000300800 */
[----:B------:R-:W3:Y:S02]  /*c0e30*/  LDL.LU R2, [R1+0xa18] ;  /* 0x000a180001027983 */ /* 0x000ee40000300800 */
[----:B------:R-:W4:Y:S02]  /*c0e40*/  LDL.LU R28, [R1+0xa2c] ;  /* 0x000a2c00011c7983 */ /* 0x000f240000300800 */
[----:B------:R-:W4:Y:S01]  /*c0e50*/  LDL.LU R3, [R1+0xa28] ;  /* 0x000a280001037983 */ /* 0x000f220000300800 */
        /* <DEDUP_REMOVED lines=24> */
[----:B--2---:R-:W-:-:S02]  /*c0fe0*/  F2FP.PACK_AB R12, R13, R12 ;  /* 0x0000000c0d0c723e */ /* 0x004fc400000000ff */
[----:B------:R-:W2:Y:S03]  /*c0ff0*/  LDL.LU R13, [R1+0x2fe8] ;  /* 0x002fe800010d7983 */ /* 0x000ea60000300800 */
[----:B------:R0:W-:Y:S02]  /*c1000*/  STL [R1+0x53c], R12 ;  /* 0x00053c0c01007387 */ /* 0x0001e40000100800 */
[----:B0-----:R-:W2:Y:S02]  /*c1010*/  LDL.LU R12, [R1+0x2fe4] ;  /* 0x002fe400010c7983 */ /* 0x001ea40000300800 */
[----:B--2---:R-:W-:Y:S02]  /*c1020*/  F2FP.PACK_AB R12, R13, R12 ;  /* 0x0000000c0d0c723e */ /* 0x004fe400000000ff */
[----:B------:R-:W2:Y:S03]  /*c1030*/  LDL.LU R13, [R1+0x2fe0] ;  /* 0x002fe000010d7983 */ /* 0x000ea60000300800 */
[----:B------:R0:W-:Y:S02]  /*c1040*/  STL [R1+0x538], R12 ;  /* 0x0005380c01007387 */ /* 0x0001e40000100800 */
[----:B0-----:R-:W2:Y:S02]  /*c1050*/  LDL.LU R12, [R1+0x2fdc] ;  /* 0x002fdc00010c7983 */ /* 0x001ea40000300800 */
        /* <DEDUP_REMOVED lines=63> */
[----:B----4-:R-:W-:Y:S01]  /*c1450*/  F2FP.PACK_AB R12, R28, R3 ;  /* 0x000000031c0c723e */ /* 0x010fe200000000ff */
[----:B---3--:R-:W-:Y:S01]  /*c1460*/  F2FP.PACK_AB R3, R29, R0 ;  /* 0x000000001d03723e */ /* 0x008fe200000000ff */
[----:B------:R-:W-:-:S02]  /*c1470*/  F2FP.PACK_AB R0, R8, R4 ;  /* 0x000000040800723e */ /* 0x000fc400000000ff */
[----:B--2---:R-:W-:-:S05]  /*c1480*/  F2FP.PACK_AB R2, R13, R2 ;  /* 0x000000020d02723e */ /* 0x004fca00000000ff */
[----:B------:R0:W-:Y:S01]  /*c1490*/  STL [R1+0x4f4], R2 ;  /* 0x0004f40201007387 */ /* 0x0001e20000100800 */
[----:B------:R-:W-:Y:S02]  /*c14a0*/  STL [R1+0x4f0], R12 ;  /* 0x0004f00c01007387 */ /* 0x000fe40000100800 */
[----:B------:R1:W-:Y:S01]  /*c14b0*/  STL [R1+0x4ec], R3 ;  /* 0x0004ec0301007387 */ /* 0x0003e20000100800 */
[----:B0-----:R-:W-:Y:S02]  /*c14c0*/  F2FP.PACK_AB R2, R9, R5 ;  /* 0x000000050902723e */ /* 0x001fe400000000ff */
[----:B-1----:R-:W-:-:S03]  /*c14d0*/  F2FP.PACK_AB R3, R24, R25 ;  /* 0x000000191803723e */ /* 0x002fc600000000ff */
[----:B------:R0:W-:Y:S01]  /*c14e0*/  STL [R1+0x4e8], R2 ;  /* 0x0004e80201007387 */ /* 0x0001e20000100800 */
[----:B------:R1:W-:Y:S02]  /*c14f0*/  STL [R1+0x4e4], R0 ;  /* 0x0004e40001007387 */ /* 0x0003e40000100800 */
[----:B------:R2:W-:Y:S01]  /*c1500*/  STL [R1+0x4e0], R3 ;  /* 0x0004e00301007387 */ /* 0x0005e20000100800 */
[----:B0-----:R-:W-:Y:S02]  /*c1510*/  F2FP.PACK_AB R2, R26, R27 ;  /* 0x0000001b1a02723e */ /* 0x001fe400000000ff */
[----:B-1----:R-:W-:Y:S02]  /*c1520*/  F2FP.PACK_AB R0, R6, R7 ;  /* 0x000000070600723e */ /* 0x002fe400000000ff */
[----:B--2---:R-:W-:Y:S01]  /*c1530*/  F2FP.PACK_AB R3, R20, R21 ;  /* 0x000000151403723e */ /* 0x004fe200000000ff */
[----:B------:R0:W-:Y:S02]  /*c1540*/  STL [R1+0x4dc], R2 ;  /* 0x0004dc0201007387 */ /* 0x0001e40000100800 */
[----:B------:R1:W-:Y:S02]  /*c1550*/  STL [R1+0x4d8], R0 ;  /* 0x0004d80001007387 */ /* 0x0003e40000100800 */
[----:B------:R2:W-:Y:S01]  /*c1560*/  STL [R1+0x4d4], R3 ;  /* 0x0004d40301007387 */ /* 0x0005e20000100800 */
[----:B0-----:R-:W-:-:S02]  /*c1570*/  F2FP.PACK_AB R2, R22, R23 ;  /* 0x000000171602723e */ /* 0x001fc400000000ff */
[----:B-1----:R-:W-:Y:S02]  /*c1580*/  F2FP.PACK_AB R0, R10, R11 ;  /* 0x0000000b0a00723e */ /* 0x002fe400000000ff */
[----:B--2---:R-:W-:Y:S01]  /*c1590*/  F2FP.PACK_AB R3, R14, R15 ;  /* 0x0000000f0e03723e */ /* 0x004fe200000000ff */
[----:B------:R0:W-:Y:S02]  /*c15a0*/  STL [R1+0x4d0], R2 ;  /* 0x0004d00201007387 */ /* 0x0001e40000100800 */
[----:B------:R1:W-:Y:S02]  /*c15b0*/  STL [R1+0x4cc], R0 ;  /* 0x0004cc0001007387 */ /* 0x0003e40000100800 */
[----:B------:R-:W-:Y:S02]  /*c15c0*/  STL [R1+0x4c8], R3 ;  /* 0x0004c80301007387 */ /* 0x000fe40000100800 */
[----:B------:R-:W2:Y:S01]  /*c15d0*/  LDL.LU R12, [R1+0xb48] ;  /* 0x000b4800010c7983 */ /* 0x000ea20000300800 */
[----:B0-----:R-:W-:-:S02]  /*c15e0*/  F2FP.PACK_AB R2, R16, R17 ;  /* 0x000000111002723e */ /* 0x001fc400000000ff */
[----:B-1----:R-:W-:-:S03]  /*c15f0*/  F2FP.PACK_AB R0, R18, R19 ;  /* 0x000000131200723e */ /* 0x002fc600000000ff */
[----:B------:R-:W-:Y:S04]  /*c1600*/  STL [R1+0x4c4], R2 ;  /* 0x0004c40201007387 */ /* 0x000fe80000100800 */
[----:B--2---:R0:W-:Y:S01]  /*c1610*/  STL [R1+0x2ed8], R12 ;  /* 0x002ed80c01007387 */ /* 0x0041e20000100800 */
[----:B------:R-:W-:Y:S03]  /*c1620*/  STL [R1+0x4c0], R0 ;  /* 0x0004c00001007387 */ /* 0x000fe60000100800 */
        /* <DEDUP_REMOVED lines=32> */
[----:B0-----:R-:W2:Y:S01]  /*c1830*/  LDL.LU R12, [R1+0xaa8] ;  /* 0x000aa800010c7983 */ /* 0x001ea20000300800 */
[----:B------:R-:W3:Y:S03]  /*c1840*/  LDL.LU R13, [R1+0xb5c] ;  /* 0x000b5c00010d7983 */ /* 0x000ee60000300800 */
        /* <DEDUP_REMOVED lines=630> */
[----:B------:R-:W3:Y:S03]  /*c3fb0*/  LDL.LU R12, [R1+0x2d90] ;  /* 0x002d9000010c7983 */ /* 0x000ee60000300800 */
[----:B------:R0:W-:Y:S02]  /*c3fc0*/  STL [R1+0x2a8], R13 ;  /* 0x0002a80d01007387 */ /* 0x0001e40000100800 */
[----:B0-----:R-:W2:Y:S01]  /*c3fd0*/  LDL.LU R13, [R1+0x2d8c] ;  /* 0x002d8c00010d7983 */ /* 0x001ea20000300800 */
[----:B---3--:R-:W-:-:S03]  /*c3fe0*/  F2FP.PACK_AB R2, R12, R2 ;  /* 0x000000020c02723e */ /* 0x008fc600000000ff */
[----:B------:R-:W3:Y:S02]  /*c3ff0*/  LDL.LU R12, [R1+0x2d88] ;  /* 0x002d8800010c7983 */ /* 0x000ee40000300800 */
[----:B------:R4:W-:Y:S01]  /*c4000*/  STL [R1+0x2a4], R2 ;  /* 0x0002a40201007387 */ /* 0x0009e20000100800 */
[----:B------:R-:W-:Y:S02]  /*c4010*/  F2FP.PACK_AB R27, R29, R27 ;  /* 0x0000001b1d1b723e */ /* 0x000fe400000000ff */
[----:B------:R-:W-:Y:S02]  /*c4020*/  F2FP.PACK_AB R26, R0, R26 ;  /* 0x0000001a001a723e */ /* 0x000fe400000000ff */
[----:B------:R-:W-:Y:S02]  /*c4030*/  F2FP.PACK_AB R25, R9, R25 ;  /* 0x000000190919723e */ /* 0x000fe400000000ff */
[----:B------:R-:W-:Y:S02]  /*c4040*/  F2FP.PACK_AB R24, R5, R24 ;  /* 0x000000180518723e */ /* 0x000fe400000000ff */
[----:B------:R-:W-:Y:S01]  /*c4050*/  F2FP.PACK_AB R23, R8, R23 ;  /* 0x000000170817723e */ /* 0x000fe200000000ff */
[----:B------:R-:W-:Y:S01]  /*c4060*/  STL [R1+0x2a58], R27 ;  /* 0x002a581b01007387 */ /* 0x000fe20000100800 */
[----:B----4-:R-:W-:-:S02]  /*c4070*/  F2FP.PACK_AB R2, R28, R3 ;  /* 0x000000031c02723e */ /* 0x010fc400000000ff */
[----:B------:R-:W-:Y:S02]  /*c4080*/  F2FP.PACK_AB R22, R4, R22 ;  /* 0x000000160416723e */ /* 0x000fe400000000ff */
[----:B------:R-:W-:Y:S02]  /*c4090*/  F2FP.PACK_AB R21, R6, R21 ;  /* 0x000000150615723e */ /* 0x000fe400000000ff */
[----:B------:R-:W-:Y:S01]  /*c40a0*/  F2FP.PACK_AB R20, R7, R20 ;  /* 0x000000140714723e */ /* 0x000fe200000000ff */
[----:B------:R-:W-:Y:S01]  /*c40b0*/  STL [R1+0x2a0], R2 ;  /* 0x0002a00201007387 */ /* 0x000fe20000100800 */
[----:B------:R-:W-:Y:S02]  /*c40c0*/  STL [R1+0x2a5c], R26 ;  /* 0x002a5c1a01007387 */ /* 0x000fe40000100800 */
[----:B------:R-:W-:Y:S02]  /*c40d0*/  STL [R1+0x2a60], R25 ;  /* 0x002a601901007387 */ /* 0x000fe40000100800 */
[----:B------:R-:W-:Y:S01]  /*c40e0*/  STL [R1+0x2a64], R24 ;  /* 0x002a641801007387 */ /* 0x000fe20000100800 */
[----:B------:R-:W-:Y:S01]  /*c40f0*/  F2FP.PACK_AB R15, R10, R15 ;  /* 0x0000000f0a0f723e */ /* 0x000fe200000000ff */
[----:B------:R-:W-:Y:S01]  /*c4100*/  STL [R1+0x2a68], R23 ;  /* 0x002a681701007387 */ /* 0x000fe20000100800 */
[----:B------:R-:W-:Y:S01]  /*c4110*/  F2FP.PACK_AB R14, R11, R14 ;  /* 0x0000000e0b0e723e */ /* 0x000fe200000000ff */
[----:B------:R-:W-:Y:S01]  /*c4120*/  STL [R1+0x2a6c], R22 ;  /* 0x002a6c1601007387 */ /* 0x000fe20000100800 */
[----:B--2---:R-:W-:Y:S01]  /*c4130*/  F2FP.PACK_AB R13, R16, R13 ;  /* 0x0000000d100d723e */ /* 0x004fe200000000ff */
[----:B------:R-:W-:Y:S01]  /*c4140*/  STL [R1+0x2a70], R21 ;  /* 0x002a701501007387 */ /* 0x000fe20000100800 */
[----:B------:R-:W-:Y:S02]  /*c4150*/  STL [R1+0x2a74], R20 ;  /* 0x002a741401007387 */ /* 0x000fe40000100800 */
[----:B------:R-:W-:Y:S02]  /*c4160*/  STL [R1+0x2a78], R15 ;  /* 0x002a780f01007387 */ /* 0x000fe40000100800 */
[----:B------:R-:W-:Y:S01]  /*c4170*/  STL [R1+0x2a7c], R14 ;  /* 0x002a7c0e01007387 */ /* 0x000fe20000100800 */
[----:B------:R-:W-:Y:S01]  /*c4180*/  STL [R1+0x2a80], R13 ;  /* 0x002a800d01007387 */ /* 0x000fe20000100800 */
[----:B---3--:R-:W-:-:S05]  /*c4190*/  F2FP.PACK_AB R12, R17, R12 ;  /* 0x0000000c110c723e */ /* 0x008fca00000000ff */
[----:B------:R-:W-:Y:S01]  /*c41a0*/  STL [R1+0x2a84], R12 ;  /* 0x002a840c01007387 */ /* 0x000fe20000100800 */
[----:B------:R-:W2:Y:S02]  /*c41b0*/  LDL.LU R10, [R1+0xa50] ;  /* 0x000a5000010a7983 */ /* 0x000ea40000300800 */
[----:B------:R-:W3:Y:S02]  /*c41c0*/  LDL.LU R9, [R1+0xa30] ;  /* 0x000a300001097983 */ /* 0x000ee40000300800 */
[----:B---3--:R0:W-:Y:S04]  /*c41d0*/  STL [R1+0x2d84], R9 ;  /* 0x002d840901007387 */ /* 0x0081e80000100800 */
[----:B0-----:R-:W2:Y:S01]  /*c41e0*/  LDL.LU R9, [R1+0xa54] ;  /* 0x000a540001097983 */ /* 0x001ea20000300800 */
[----:B------:R-:W3:Y:S03]  /*c41f0*/  LDL.LU R8, [R1+0xa60] ;  /* 0x000a600001087983 */ /* 0x000ee60000300800 */
[----:B---3--:R0:W-:Y:S04]  /*c4200*/  STL [R1+0x2d80], R8 ;  /* 0x002d800801007387 */ /* 0x0081e80000100800 */
[----:B0-----:R-:W3:Y:S01]  /*c4210*/  LDL.LU R8, [R1+0xa34] ;  /* 0x000a340001087983 */ /* 0x001ee20000300800 */
[----:B------:R-:W4:Y:S03]  /*c4220*/  LDL.LU R7, [R1+0x1498] ;  /* 0x0014980001077983 */ /* 0x000f260000300800 */
[----:B----4-:R0:W-:Y:S04]  /*c4230*/  STL [R1+0x2d7c], R7 ;  /* 0x002d7c0701007387 */ /* 0x0101e80000100800 */
[----:B0-----:R-:W4:Y:S01]  /*c4240*/  LDL.LU R7, [R1+0xa64] ;  /* 0x000a640001077983 */ /* 0x001f220000300800 */
[----:B------:R-:W2:Y:S03]  /*c4250*/  LDL.LU R6, [R1+0x14a8] ;  /* 0x0014a80001067983 */ /* 0x000ea60000300800 */
[----:B--2---:R0:W-:Y:S04]  /*c4260*/  STL [R1+0x2d78], R6 ;  /* 0x002d780601007387 */ /* 0x0041e80000100800 */
[----:B0-----:R-:W2:Y:S01]  /*c4270*/  LDL.LU R6, [R1+0x149c] ;  /* 0x00149c0001067983 */ /* 0x001ea20000300800 */
[----:B------:R-:W2:Y:S01]  /*c4280*/  LDL.LU R5, [R1+0x1488] ;  /* 0x0014880001057983 */ /* 0x000ea20000300800 */
[----:B------:R-:W-:-:S02]  /*c4290*/  F2FP.PACK_AB R11, R18, R19 ;  /* 0x00000013120b723e */ /* 0x000fc400000000ff */
[----:B------:R-:W-:Y:S01]  /*c42a0*/  F2FP.PACK_AB R10, R9, R10 ;  /* 0x0000000a090a723e */ /* 0x000fe200000000ff */
[----:B--2---:R0:W-:Y:S04]  /*c42b0*/  STL [R1+0x2d74], R5 ;  /* 0x002d740501007387 */ /* 0x0041e80000100800 */
        /* <DEDUP_REMOVED lines=24> */
[----:B0-----:R-:W2:Y:S01]  /*c4440*/  LDL.LU R11, [R1+0x1484] ;  /* 0x00148400010b7983 */ /* 0x001ea20000300800 */
[----:B------:R-:W3:Y:S02]  /*c4450*/  LDL.LU R9, [R1+0x2d84] ;  /* 0x002d840001097983 */ /* 0x000ee40000300800 */
[----:B------:R0:W-:Y:S02]  /*c4460*/  STL [R1+0x2a8c], R10 ;  /* 0x002a8c0a01007387 */ /* 0x0001e40000100800 */
[----:B0-----:R-:W2:Y:S01]  /*c4470*/  LDL.LU R10, [R1+0x14a4] ;  /* 0x0014a400010a7983 */ /* 0x001ea20000300800 */
[----:B---3--:R-:W-:-:S03]  /*c4480*/  F2FP.PACK_AB R9, R8, R9 ;  /* 0x000000090809723e */ /* 0x008fc600000000ff */
[----:B------:R-:W4:Y:S02]  /*c4490*/  LDL.LU R8, [R1+0x2d80] ;  /* 0x002d800001087983 */ /* 0x000f240000300800 */
[----:B------:R0:W-:Y:S02]  /*c44a0*/  STL [R1+0x2a90], R9 ;  /* 0x002a900901007387 */ /* 0x0001e40000100800 */
[----:B0-----:R-:W3:Y:S01]  /*c44b0*/  LDL.LU R9, [R1+0x1494] ;  /* 0x0014940001097983 */ /* 0x001ee20000300800 */
[----:B----4-:R-:W-:-:S03]  /*c44c0*/  F2FP.PACK_AB R8, R7, R8 ;  /* 0x000000080708723e */ /* 0x010fc600000000ff */
[----:B------:R-:W4:Y:S02]  /*c44d0*/  LDL.LU R7, [R1+0x2d7c] ;  /* 0x002d7c0001077983 */ /* 0x000f240000300800 */
[----:B------:R0:W-:Y:S02]  /*c44e0*/  STL [R1+0x2a94], R8 ;  /* 0x002a940801007387 */ /* 0x0001e40000100800 */
[----:B0-----:R-:W2:Y:S01]  /*c44f0*/  LDL.LU R8, [R1+0x14bc] ;  /* 0x0014bc0001087983 */ /* 0x001ea20000300800 */
[----:B----4-:R-:W-:-:S03]  /*c4500*/  F2FP.PACK_AB R7, R6, R7 ;  /* 0x000000070607723e */ /* 0x010fc600000000ff */
[----:B------:R-:W2:Y:S02]  /*c4510*/  LDL.LU R6, [R1+0x2d78] ;  /* 0x002d780001067983 */ /* 0x000ea40000300800 */
[----:B------:R0:W-:Y:S02]  /*c4520*/  STL [R1+0x2a98], R7 ;  /* 0x002a980701007387 */ /* 0x0001e40000100800 */
[----:B0-----:R-:W4:Y:S01]  /*c4530*/  LDL.LU R7, [R1+0x148c] ;  /* 0x00148c0001077983 */ /* 0x001f220000300800 */
[----:B--2---:R-:W-:-:S03]  /*c4540*/  F2FP.PACK_AB R6, R5, R6 ;  /* 0x000000060506723e */ /* 0x004fc600000000ff */
[----:B------:R-:W4:Y:S01]  /*c4550*/  LDL.LU R5, [R1+0x2d74] ;  /* 0x002d740001057983 */ /* 0x000f220000300800 */
[----:B------:R-:W-:Y:S02]  /*c4560*/  F2FP.PACK_AB R4, R8, R4 ;  /* 0x000000040804723e */ /* 0x000fe400000000ff */
[----:B---3--:R-:W-:Y:S02]  /*c4570*/  F2FP.PACK_AB R19, R9, R19 ;  /* 0x000000130913723e */ /* 0x008fe400000000ff */
[----:B------:R-:W-:Y:S01]  /*c4580*/  F2FP.PACK_AB R18, R10, R18 ;  /* 0x000000120a12723e */ /* 0x000fe200000000ff */
[----:B------:R0:W-:Y:S01]  /*c4590*/  STL [R1+0x2a9c], R6 ;  /* 0x002a9c0601007387 */ /* 0x0001e20000100800 */
[----:B------:R-:W-:Y:S02]  /*c45a0*/  F2FP.PACK_AB R17, R11, R17 ;  /* 0x000000110b11723e */ /* 0x000fe400000000ff */
[----:B------:R-:W-:Y:S02]  /*c45b0*/  F2FP.PACK_AB R16, R12, R16 ;  /* 0x000000100c10723e */ /* 0x000fe400000000ff */
[----:B0-----:R-:W-:-:S02]  /*c45c0*/  F2FP.PACK_AB R6, R13, R14 ;  /* 0x0000000e0d06723e */ /* 0x001fc400000000ff */
[----:B----4-:R-:W-:-:S05]  /*c45d0*/  F2FP.PACK_AB R5, R7, R5 ;  /* 0x000000050705723e */ /* 0x010fca00000000ff */
[----:B------:R0:W-:Y:S01]  /*c45e0*/  STL [R1+0x2aa0], R5 ;  /* 0x002aa00501007387 */ /* 0x0001e20000100800 */
[----:B------:R1:W-:Y:S02]  /*c45f0*/  STL [R1+0x2aa4], R4 ;  /* 0x002aa40401007387 */ /* 0x0003e40000100800 */
[----:B------:R-:W-:Y:S02]  /*c4600*/  STL [R1+0x2aa8], R19 ;  /* 0x002aa81301007387 */ /* 0x000fe40000100800 */
[----:B------:R-:W-:Y:S01]  /*c4610*/  STL [R1+0x2aac], R18 ;  /* 0x002aac1201007387 */ /* 0x000fe20000100800 */
[----:B------:R-:W-:Y:S01]  /*c4620*/  STL [R1+0x2ab0], R17 ;  /* 0x002ab01101007387 */ /* 0x000fe20000100800 */
[----:B------:R-:W-:Y:S02]  /*c4630*/  STL [R1+0x2ab4], R16 ;  /* 0x002ab41001007387 */ /* 0x000fe40000100800 */
[----:B------:R2:W-:Y:S01]  /*c4640*/  STL [R1+0xc], R6 ;  /* 0x00000c0601007387 */ /* 0x0005e20000100800 */
[----:B0-----:R-:W-:-:S02]  /*c4650*/  F2FP.PACK_AB R5, R15, R20 ;  /* 0x000000140f05723e */ /* 0x001fc400000000ff */
[----:B-1----:R-:W-:-:S03]  /*c4660*/  F2FP.PACK_AB R4, R21, R22 ;  /* 0x000000161504723e */ /* 0x002fc600000000ff */
[----:B------:R0:W-:Y:S01]  /*c4670*/  STL [R1+0x8], R5 ;  /* 0x0000080501007387 */ /* 0x0001e20000100800 */
[----:B--2---:R-:W-:Y:S01]  /*c4680*/  F2FP.PACK_AB R6, R23, R24 ;  /* 0x000000181706723e */ /* 0x004fe200000000ff */
[----:B------:R1:W-:Y:S04]  /*c4690*/  STL [R1+0x4], R4 ;  /* 0x0000040401007387 */ /* 0x0003e80000100800 */
[----:B------:R-:W-:Y:S01]  /*c46a0*/  STL [R1], R6 ;  /* 0x0000000601007387 */ /* 0x000fe20000100800 */
[----:B0-----:R-:W-:Y:S02]  /*c46b0*/  F2FP.PACK_AB R5, R25, R26 ;  /* 0x0000001a1905723e */ /* 0x001fe400000000ff */
[----:B-1----:R-:W-:-:S03]  /*c46c0*/  F2FP.PACK_AB R4, R27, R2 ;  /* 0x000000021b04723e */ /* 0x002fc600000000ff */
[----:B------:R-:W-:Y:S02]  /*c46d0*/  STL [R1+0x1c], R5 ;  /* 0x00001c0501007387 */ /* 0x000fe40000100800 */
[----:B------:R-:W-:Y:S02]  /*c46e0*/  STL [R1+0x18], R4 ;  /* 0x0000180401007387 */ /* 0x000fe40000100800 */
[----:B------:R-:W2:Y:S01]  /*c46f0*/  LDL.LU R16, [R1+0x16a8] ;  /* 0x0016a80001107983 */ /* 0x000ea20000300800 */
[----:B------:R-:W-:Y:S02]  /*c4700*/  F2FP.PACK_AB R2, R28, R3 ;  /* 0x000000031c02723e */ /* 0x000fe400000000ff */
[----:B------:R-:W-:-:S03]  /*c4710*/  F2FP.PACK_AB R0, R29, R0 ;  /* 0x000000001d00723e */ /* 0x000fc600000000ff */
        /* <DEDUP_REMOVED lines=174> */
[----:B------:R-:W-:Y:S02]  /*c5200*/  F2FP.PACK_AB R5, R9, R10 ;  /* 0x0000000a0905723e */ /* 0x000fe400000000ff */
[----:B--2---:R-:W-:-:S05]  /*c5210*/  F2FP.PACK_AB R17, R17, R18 ;  /* 0x000000121111723e */ /* 0x004fca00000000ff */
[----:B------:R-:W-:Y:S01]  /*c5220*/  STL [R1+0x64], R17 ;  /* 0x0000641101007387 */ /* 0x000fe20000100800 */
[----:B------:R-:W-:Y:S02]  /*c5230*/  STL [R1+0x60], R16 ;  /* 0x0000601001007387 */ /* 0x000fe40000100800 */
[----:B------:R0:W-:Y:S02]  /*c5240*/  STL [R1+0x7c], R4 ;  /* 0x00007c0401007387 */ /* 0x0001e40000100800 */
[----:B------:R1:W-:Y:S01]  /*c5250*/  STL [R1+0x78], R6 ;  /* 0x0000780601007387 */ /* 0x0003e20000100800 */
        /* <DEDUP_REMOVED lines=11> */
[----:B------:R-:W-:Y:S02]  /*c5310*/  STL [R1+0x80], R6 ;  /* 0x0000800601007387 */ /* 0x000fe40000100800 */
[----:B------:R-:W-:Y:S01]  /*c5320*/  STL [R1+0x9c], R5 ;  /* 0x00009c0501007387 */ /* 0x000fe20000100800 */
[----:B0-----:R-:W-:-:S05]  /*c5330*/  F2FP.PACK_AB R4, R27, R2 ;  /* 0x000000021b04723e */ /* 0x001fca00000000ff */
[----:B------:R-:W-:Y:S01]  /*c5340*/  STL [R1+0x98], R4 ;  /* 0x0000980401007387 */ /* 0x000fe20000100800 */
        /* <DEDUP_REMOVED lines=767> */
[----:B------:R0:W-:Y:S01]  /*c8340*/  STL [R1+0x268], R16 ;  /* 0x0002681001007387 */ /* 0x0001e20000100800 */
[----:B----4-:R-:W-:-:S02]  /*c8350*/  F2FP.PACK_AB R4, R19, R4 ;  /* 0x000000041304723e */ /* 0x010fc400000000ff */
[----:B---3--:R-:W-:Y:S02]  /*c8360*/  F2FP.PACK_AB R6, R5, R6 ;  /* 0x000000060506723e */ /* 0x008fe400000000ff */
[----:B------:R-:W-:Y:S01]  /*c8370*/  F2FP.PACK_AB R8, R7, R8 ;  /* 0x000000080708723e */ /* 0x000fe200000000ff */
[----:B0-----:R0:W5:Y:S01]  /*c8380*/  LDL.LU R16, [R1+0x2ab4] ;  /* 0x002ab40001107983 */ /* 0x0011620000300800 */
[----:B------:R-:W-:Y:S02]  /*c8390*/  F2FP.PACK_AB R10, R9, R10 ;  /* 0x0000000a090a723e */ /* 0x000fe400000000ff */
[----:B------:R-:W-:Y:S02]  /*c83a0*/  F2FP.PACK_AB R12, R11, R12 ;  /* 0x0000000c0b0c723e */ /* 0x000fe400000000ff */
[----:B------:R-:W-:Y:S02]  /*c83b0*/  F2FP.PACK_AB R14, R13, R14 ;  /* 0x0000000e0d0e723e */ /* 0x000fe400000000ff */
[----:B------:R-:W-:-:S02]  /*c83c0*/  F2FP.PACK_AB R20, R15, R20 ;  /* 0x000000140f14723e */ /* 0x000fc400000000ff */
[----:B------:R-:W-:Y:S02]  /*c83d0*/  F2FP.PACK_AB R22, R21, R22 ;  /* 0x000000161516723e */ /* 0x000fe400000000ff */
[----:B------:R-:W-:Y:S02]  /*c83e0*/  F2FP.PACK_AB R24, R23, R24 ;  /* 0x000000181718723e */ /* 0x000fe400000000ff */
[----:B------:R-:W-:Y:S02]  /*c83f0*/  F2FP.PACK_AB R26, R25, R26 ;  /* 0x0000001a191a723e */ /* 0x000fe400000000ff */
[----:B------:R-:W-:Y:S02]  /*c8400*/  F2FP.PACK_AB R2, R27, R2 ;  /* 0x000000021b02723e */ /* 0x000fe400000000ff */
[----:B------:R-:W-:Y:S02]  /*c8410*/  F2FP.PACK_AB R0, R29, R0 ;  /* 0x000000001d00723e */ /* 0x000fe400000000ff */
[----:B--2---:R-:W-:-:S02]  /*c8420*/  F2FP.PACK_AB R18, R17, R18 ;  /* 0x000000121112723e */ /* 0x004fc400000000ff */
[----:B------:R0:W5:Y:S03]  /*c8430*/  LDL.LU R17, [R1+0x2ab0] ;  /* 0x002ab00001117983 */ /* 0x0001660000300800 */
[----:B------:R1:W-:Y:S02]  /*c8440*/  STL [R1+0x264], R18 ;  /* 0x0002641201007387 */ /* 0x0003e40000100800 */
[----:B-1----:R0:W5:Y:S01]  /*c8450*/  LDL.LU R18, [R1+0x2aac] ;  /* 0x002aac0001127983 */ /* 0x0021620000300800 */
[----:B------:R0:W5:Y:S02]  /*c8460*/  LDL.LU R19, [R1+0x2aa8] ;  /* 0x002aa80001137983 */ /* 0x0001640000300800 */
        /* <DEDUP_REMOVED lines=31> */
[----:B------:R0:W-:Y:S01]  /*c8660*/  STL [R1+0x290], R0 ;  /* 0x0002900001007387 */ /* 0x0001e20000100800 */
[----:B-1----:R-:W-:-:S05]  /*c8670*/  F2FP.PACK_AB R2, R28, R3 ;  /* 0x000000031c02723e */ /* 0x002fca00000000ff */
[----:B------:R0:W-:Y:S02]  /*c8680*/  STL [R1+0x294], R2 ;  /* 0x0002940201007387 */ /* 0x0001e40000100800 */
.L_x_0:
[----:B-----5:R-:W-:Y:S04]  /*c8690*/  STL.64 [R1+0x2ea8], R18 ;  /* 0x002ea81201007387 */ /* 0x020fe80000100a00 */
[----:B------:R2:W-:Y:S04]  /*c86a0*/  STL.64 [R1+0x2ea0], R16 ;  /* 0x002ea01001007387 */ /* 0x0005e80000100a00 */
[----:B--2---:R-:W2:Y:S04]  /*c86b0*/  LDL.LU R16, [R1+0x1a0] ;  /* 0x0001a00001107983 */ /* 0x004ea80000300800 */
[----:B------:R-:W2:Y:S04]  /*c86c0*/  LDL.LU R17, [R1+0x1a4] ;  /* 0x0001a40001117983 */ /* 0x000ea80000300800 */
[----:B------:R-:W3:Y:S04]  /*c86d0*/  LDL.LU R18, [R1+0x1a8] ;  /* 0x0001a80001127983 */ /* 0x000ee80000300800 */
[----:B------:R-:W3:Y:S04]  /*c86e0*/  LDL.LU R19, [R1+0x1ac] ;  /* 0x0001ac0001137983 */ /* 0x000ee80000300800 */
[----:B------:R-:W-:Y:S06]  /*c86f0*/  BAR.SYNC.DEFER_BLOCKING 0x0 ;  /* 0x0000000000007b1d */ /* 0x000fec0000010000 */
[----:B---3--:R-:W-:Y:S04]  /*c8700*/  STL.64 [R1+0x2fa8], R18 ;  /* 0x002fa81201007387 */ /* 0x008fe80000100a00 */
[----:B--2---:R-:W-:Y:S04]  /*c8710*/  STL.64 [R1+0x2fa0], R16 ;  /* 0x002fa01001007387 */ /* 0x004fe80000100a00 */
[----:B------:R-:W-:Y:S04]  /*c8720*/  STL.64 [R1+0x2e98], R6 ;  /* 0x002e980601007387 */ /* 0x000fe80000100a00 */
[----:B------:R2:W-:Y:S04]  /*c8730*/  STL.64 [R1+0x2e90], R4 ;  /* 0x002e900401007387 */ /* 0x0005e80000100a00 */
[----:B--2---:R-:W2:Y:S04]  /*c8740*/  LDL.LU R4, [R1+0x1b0] ;  /* 0x0001b00001047983 */ /* 0x004ea80000300800 */
[----:B------:R-:W2:Y:S04]  /*c8750*/  LDL.LU R5, [R1+0x1b4] ;  /* 0x0001b40001057983 */ /* 0x000ea80000300800 */
[----:B------:R-:W3:Y:S04]  /*c8760*/  LDL.LU R6, [R1+0x1b8] ;  /* 0x0001b80001067983 */ /* 0x000ee80000300800 */
[----:B------:R-:W3:Y:S04]  /*c8770*/  LDL.LU R7, [R1+0x1bc] ;  /* 0x0001bc0001077983 */ /* 0x000ee80000300800 */
        /* <DEDUP_REMOVED lines=33> */
[----:B--2---:R2:W-:Y:S04]  /*c8990*/  STL.64 [R1+0x2ff0], R24 ;  /* 0x002ff01801007387 */ /* 0x0045e80000100a00 */
[----:B------:R-:W3:Y:S04]  /*c89a0*/  LDL.LU R16, [R1+0x200] ;  /* 0x0002000001107983 */ /* 0x000ee80000300800 */
[----:B------:R-:W3:Y:S04]  /*c89b0*/  LDL.LU R17, [R1+0x204] ;  /* 0x0002040001117983 */ /* 0x000ee80000300800 */
[----:B------:R-:W4:Y:S04]  /*c89c0*/  LDL.LU R18, [R1+0x208] ;  /* 0x0002080001127983 */ /* 0x000f280000300800 */
[----:B------:R-:W4:Y:S04]  /*c89d0*/  LDL.LU R19, [R1+0x20c] ;  /* 0x00020c0001137983 */ /* 0x000f280000300800 */
[----:B----4-:R-:W-:Y:S04]  /*c89e0*/  STL.64 [R1+0x3008], R18 ;  /* 0x0030081201007387 */ /* 0x010fe80000100a00 */
[----:B---3--:R-:W-:Y:S04]  /*c89f0*/  STL.64 [R1+0x3000], R16 ;  /* 0x0030001001007387 */ /* 0x008fe80000100a00 */
        /* <DEDUP_REMOVED lines=10> */
[----:B--2---:R-:W2:Y:S04]  /*c8aa0*/  LDL.LU R24, [R1+0x28c] ;  /* 0x00028c0001187983 */ /* 0x004ea80000300800 */
[----:B------:R-:W2:Y:S04]  /*c8ab0*/  LDL.LU R26, [R1+0x294] ;  /* 0x00029400011a7983 */ /* 0x000ea80000300800 */
[----:B------:R-:W2:Y:S04]  /*c8ac0*/  LDL.LU R27, [R1+0x298] ;  /* 0x00029800011b7983 */ /* 0x000ea80000300800 */
[----:B------:R-:W2:Y:S04]  /*c8ad0*/  LDL.LU R4, [R1+0x29c] ;  /* 0x00029c0001047983 */ /* 0x000ea80000300800 */
[----:B------:R-:W2:Y:S04]  /*c8ae0*/  LDL.LU R25, [R1+0x290] ;  /* 0x0002900001197983 */ /* 0x000ea80000300800 */
[----:B------:R-:W2:Y:S04]  /*c8af0*/  LDL.LU R6, [R1+0x254] ;  /* 0x0002540001067983 */ /* 0x000ea80000300800 */
[----:B------:R-:W2:Y:S04]  /*c8b00*/  LDL.LU R7, [R1+0x258] ;  /* 0x0002580001077983 */ /* 0x000ea80000300800 */
[----:B-1----:R-:W2:Y:S04]  /*c8b10*/  LDL.LU R29, [R1+0x25c] ;  /* 0x00025c00011d7983 */ /* 0x002ea80000300800 */
[----:B------:R-:W2:Y:S04]  /*c8b20*/  LDL.LU R5, [R1+0x250] ;  /* 0x0002500001057983 */ /* 0x000ea80000300800 */
[----:B------:R-:W2:Y:S04]  /*c8b30*/  LDL.LU R3, [R1+0x214] ;  /* 0x0002140001037983 */ /* 0x000ea80000300800 */
[----:B0-----:R-:W2:Y:S04]  /*c8b40*/  LDL.LU R2, [R1+0x218] ;  /* 0x0002180001027983 */ /* 0x001ea80000300800 */
[----:B------:R-:W2:Y:S04]  /*c8b50*/  LDL.LU R0, [R1+0x21c] ;  /* 0x00021c0001007983 */ /* 0x000ea80000300800 */
[----:B------:R-:W2:Y:S04]  /*c8b60*/  LDL.LU R28, [R1+0x210] ;  /* 0x00021000011c7983 */ /* 0x000ea80000300800 */
[----:B----4-:R0:W-:Y:S04]  /*c8b70*/  STL.64 [R1+0x3028], R14 ;  /* 0x0030280e01007387 */ /* 0x0101e80000100a00 */
[----:B0-----:R-:W4:Y:S04]  /*c8b80*/  LDL.LU R14, [R1+0x284] ;  /* 0x00028400010e7983 */ /* 0x001f280000300800 */
[----:B------:R-:W2:Y:S04]  /*c8b90*/  LDL.LU R15, [R1+0x288] ;  /* 0x00028800010f7983 */ /* 0x000ea80000300800 */
[----:B---3--:R0:W-:Y:S04]  /*c8ba0*/  STL.64 [R1+0x3020], R12 ;  /* 0x0030200c01007387 */ /* 0x0081e80000100a00 */
[----:B0-----:R-:W3:Y:S04]  /*c8bb0*/  LDL.LU R13, [R1+0x280] ;  /* 0x00028000010d7983 */ /* 0x001ee80000300800 */
[----:B------:R-:W2:Y:S04]  /*c8bc0*/  LDL.LU R20, [R1+0x240] ;  /* 0x0002400001147983 */ /* 0x000ea80000300800 */
[----:B------:R-:W2:Y:S04]  /*c8bd0*/  LDL.LU R21, [R1+0x244] ;  /* 0x0002440001157983 */ /* 0x000ea80000300800 */
[----:B------:R-:W2:Y:S04]  /*c8be0*/  LDL.LU R22, [R1+0x248] ;  /* 0x0002480001167983 */ /* 0x000ea80000300800 */
[----:B------:R-:W2:Y:S04]  /*c8bf0*/  LDL.LU R23, [R1+0x24c] ;  /* 0x00024c0001177983 */ /* 0x000ea80000300800 */
[----:B--2---:R0:W-:Y:S04]  /*c8c00*/  STL.64 [R1+0x3038], R22 ;  /* 0x0030381601007387 */ /* 0x0041e80000100a00 */
[----:B------:R-:W-:Y:S04]  /*c8c10*/  STL.64 [R1+0x3030], R20 ;  /* 0x0030301401007387 */ /* 0x000fe80000100a00 */
[----:B------:R-:W2:Y:S01]  /*c8c20*/  LDL.LU R16, [R1+0x260] ;  /* 0x0002600001107983 */ /* 0x000ea20000300800 */
[----:B0-----:R-:W-:-:S02]  /*c8c30*/  IMAD.MOV.U32 R22, RZ, RZ, R27 ;  /* 0x000000ffff167224 */ /* 0x001fc400078e001b */
[----:B------:R-:W-:Y:S02]  /*c8c40*/  IMAD.MOV.U32 R27, RZ, RZ, R29 ;  /* 0x000000ffff1b7224 */ /* 0x000fe400078e001d */
[----:B------:R-:W0:Y:S04]  /*c8c50*/  S2R R29, SR_TID.X ;  /* 0x00000000001d7919 */ /* 0x000e280000002100 */
[----:B--2---:R1:W-:Y:S04]  /*c8c60*/  STL [R1+0x3040], R16 ;  /* 0x0030401001007387 */ /* 0x0043e80000100800 */
[----:B------:R-:W2:Y:S04]  /*c8c70*/  LDL.LU R17, [R1+0x264] ;  /* 0x0002640001117983 */ /* 0x000ea80000300800 */
[----:B------:R-:W2:Y:S04]  /*c8c80*/  LDL.LU R18, [R1+0x268] ;  /* 0x0002680001127983 */ /* 0x000ea80000300800 */
[----:B------:R-:W2:Y:S04]  /*c8c90*/  LDL.LU R19, [R1+0x26c] ;  /* 0x00026c0001137983 */ /* 0x000ea80000300800 */
[----:B------:R-:W2:Y:S04]  /*c8ca0*/  LDL.LU R8, [R1+0x270] ;  /* 0x0002700001087983 */ /* 0x000ea80000300800 */
[----:B------:R-:W2:Y:S04]  /*c8cb0*/  LDL.LU R9, [R1+0x274] ;  /* 0x0002740001097983 */ /* 0x000ea80000300800 */
[----:B------:R-:W2:Y:S04]  /*c8cc0*/  LDL.LU R10, [R1+0x278] ;  /* 0x00027800010a7983 */ /* 0x000ea80000300800 */
[----:B------:R-:W2:Y:S04]  /*c8cd0*/  LDL.LU R11, [R1+0x27c] ;  /* 0x00027c00010b7983 */ /* 0x000ea80000300800 */
[----:B-1----:R-:W2:Y:S01]  /*c8ce0*/  LDL R16, [R1+0x1a10] ;  /* 0x001a100001107983 */ /* 0x002ea20000100800 */
[----:B------:R-:W-:-:S02]  /*c8cf0*/  IMAD.MOV.U32 R21, RZ, RZ, R26 ;  /* 0x000000ffff157224 */ /* 0x000fc400078e001a */
[----:B------:R-:W-:Y:S02]  /*c8d00*/  IMAD.MOV.U32 R26, RZ, RZ, R7 ;  /* 0x000000ffff1a7224 */ /* 0x000fe400078e0007 */
[----:B------:R-:W-:Y:S02]  /*c8d10*/  IMAD.MOV.U32 R7, RZ, RZ, R0 ;  /* 0x000000ffff077224 */ /* 0x000fe400078e0000 */
[----:B---3--:R-:W-:Y:S02]  /*c8d20*/  IMAD.MOV.U32 R12, RZ, RZ, R13 ;  /* 0x000000ffff0c7224 */ /* 0x008fe400078e000d */
[----:B----4-:R-:W-:Y:S02]  /*c8d30*/  IMAD.MOV.U32 R13, RZ, RZ, R14 ;  /* 0x000000ffff0d7224 */ /* 0x010fe400078e000e */
[----:B------:R-:W-:Y:S02]  /*c8d40*/  IMAD.MOV.U32 R20, RZ, RZ, R25 ;  /* 0x000000ffff147224 */ /* 0x000fe400078e0019 */
[----:B------:R-:W-:-:S02]  /*c8d50*/  IMAD.MOV.U32 R14, RZ, RZ, R15 ;  /* 0x000000ffff0e7224 */ /* 0x000fc400078e000f */
[----:B------:R-:W-:Y:S02]  /*c8d60*/  IMAD.MOV.U32 R25, RZ, RZ, R6 ;  /* 0x000000ffff197224 */ /* 0x000fe400078e0006 */
[----:B------:R-:W-:Y:S02]  /*c8d70*/  IMAD.MOV.U32 R15, RZ, RZ, R24 ;  /* 0x000000ffff0f7224 */ /* 0x000fe400078e0018 */
[----:B------:R-:W-:Y:S02]  /*c8d80*/  IMAD.MOV.U32 R6, RZ, RZ, R2 ;  /* 0x000000ffff067224 */ /* 0x000fe400078e0002 */
[----:B------:R-:W-:Y:S02]  /*c8d90*/  IMAD.MOV.U32 R24, RZ, RZ, R5 ;  /* 0x000000ffff187224 */ /* 0x000fe400078e0005 */
[----:B0-----:R-:W-:Y:S02]  /*c8da0*/  IMAD.SHL.U32 R2, R29, 0x800, RZ ;  /* 0x000008001d027824 */ /* 0x001fe400078e00ff */
[----:B------:R-:W-:-:S02]  /*c8db0*/  IMAD.MOV.U32 R5, RZ, RZ, R3 ;  /* 0x000000ffff057224 */ /* 0x000fc400078e0003 */
[----:B------:R-:W-:Y:S01]  /*c8dc0*/  IMAD.SHL.U32 R3, R29, 0x20, RZ ;  /* 0x000000201d037824 */ /* 0x000fe200078e00ff */
[----:B------:R-:W-:Y:S01]  /*c8dd0*/  LOP3.LUT R2, R2, 0xc000, RZ, 0xc0, !PT ;  /* 0x0000c00002027812 */ /* 0x000fe200078ec0ff */
[----:B------:R-:W-:Y:S02]  /*c8de0*/  IMAD.MOV.U32 R23, RZ, RZ, R4 ;  /* 0x000000ffff177224 */ /* 0x000fe400078e0004 */
[----:B------:R-:W-:Y:S01]  /*c8df0*/  IMAD.MOV.U32 R4, RZ, RZ, R28 ;  /* 0x000000ffff047224 */ /* 0x000fe200078e001c */
[----:B------:R-:W-:Y:S01]  /*c8e00*/  LOP3.LUT R3, R3, 0x60, RZ, 0xc0, !PT ;  /* 0x0000006003037812 */ /* 0x000fe200078ec0ff */
[----:B------:R-:W-:Y:S01]  /*c8e10*/  IMAD.SHL.U32 R28, R29, 0x4, RZ ;  /* 0x000000041d1c7824 */ /* 0x000fe200078e00ff */
[----:B--2---:R-:W-:-:S04]  /*c8e20*/  IADD3 R0, R16, 0x1, RZ ;  /* 0x0000000110007810 */ /* 0x004fc80007ffe0ff */
[----:B------:R-:W-:Y:S02]  /*c8e30*/  ISETP.GE.AND P5, PT, R0, c[0x0][0x17c], PT ;  /* 0x00005f0000007a0c */ /* 0x000fe40003fa6270 */
[----:B------:R-:W-:-:S04]  /*c8e40*/  IADD3 R0, R16, 0x2, RZ ;  /* 0x0000000210007810 */ /* 0x000fc80007ffe0ff */
[----:B------:R-:W-:Y:S02]  /*c8e50*/  ISETP.GE.AND P4, PT, R0, c[0x0][0x17c], PT ;  /* 0x00005f0000007a0c */ /* 0x000fe40003f86270 */
[C---:B------:R-:W-:Y:S01]  /*c8e60*/  LOP3.LUT R0, R29.reuse, 0x80, RZ, 0xc0, !PT ;  /* 0x000000801d007812 */ /* 0x040fe200078ec0ff */
[----:B------:R-:W-:-:S04]  /*c8e70*/  IMAD.SHL.U32 R29, R29, 0x80, RZ ;  /* 0x000000801d1d7824 */ /* 0x000fc800078e00ff */
[----:B------:R-:W-:Y:S01]  /*c8e80*/  IMAD R2, R0, 0x2, R2 ;  /* 0x0000000200027824 */ /* 0x000fe200078e0202 */
[----:B------:R-:W-:Y:S02]  /*c8e90*/  LOP3.LUT R0, R3, 0x70, R28, 0x78, !PT ;  /* 0x0000007003007812 */ /* 0x000fe400078e781c */
[C---:B------:R-:W-:Y:S02]  /*c8ea0*/  IADD3 R3, R16.reuse, 0x3, RZ ;  /* 0x0000000310037810 */ /* 0x040fe40007ffe0ff */
[----:B------:R-:W-:Y:S02]  /*c8eb0*/  IADD3 R28, R16, 0x4, RZ ;  /* 0x00000004101c7810 */ /* 0x000fe40007ffe0ff */
[----:B------:R-:W2:Y:S01]  /*c8ec0*/  LDL.LU R16, [R1+0x3040] ;  /* 0x0030400001107983 */ /* 0x000ea20000300800 */
[----:B------:R-:W-:-:S04]  /*c8ed0*/  LOP3.LUT R29, R29, 0x3000, RZ, 0xc0, !PT ;  /* 0x000030001d1d7812 */ /* 0x000fc800078ec0ff */
[----:B------:R-:W-:-:S05]  /*c8ee0*/  IADD3 R0, R0, R2, R29 ;  /* 0x0000000200007210 */ /* 0x000fca0007ffe01d */
[----:B------:R0:W-:Y:S04]  /*c8ef0*/  STS.128 [R0], R20 ;  /* 0x0000001400007388 */ /* 0x0001e80000000c00 */
[----:B------:R1:W-:Y:S04]  /*c8f00*/  STS.128 [R0+0x80], R12 ;  /* 0x0000800c00007388 */ /* 0x0003e80000000c00 */
[----:B------:R3:W-:Y:S04]  /*c8f10*/  STS.128 [R0+0x200], R8 ;  /* 0x0002000800007388 */ /* 0x0007e80000000c00 */
[----:B0-----:R-:W4:Y:S04]  /*c8f20*/  LDL.LU.64 R22, [R1+0x3038] ;  /* 0x0030380001167983 */ /* 0x001f280000300a00 */
[----:B------:R-:W4:Y:S04]  /*c8f30*/  LDL.LU.64 R20, [R1+0x3030] ;  /* 0x0030300001147983 */ /* 0x000f280000300a00 */
[----:B-1----:R-:W4:Y:S04]  /*c8f40*/  LDL.LU.64 R14, [R1+0x3028] ;  /* 0x00302800010e7983 */ /* 0x002f280000300a00 */
[----:B------:R-:W4:Y:S04]  /*c8f50*/  LDL.LU.64 R12, [R1+0x3020] ;  /* 0x00302000010c7983 */ /* 0x000f280000300a00 */
[----:B---3--:R-:W3:Y:S04]  /*c8f60*/  LDL.LU.64 R10, [R1+0x3018] ;  /* 0x00301800010a7983 */ /* 0x008ee80000300a00 */
[----:B------:R-:W3:Y:S04]  /*c8f70*/  LDL.LU.64 R8, [R1+0x3010] ;  /* 0x0030100001087983 */ /* 0x000ee80000300a00 */
[----:B--2---:R0:W-:Y:S04]  /*c8f80*/  STS.128 [R0+0x280], R16 ;  /* 0x0002801000007388 */ /* 0x0041e80000000c00 */
[----:B0-----:R-:W2:Y:S04]  /*c8f90*/  LDL.LU.64 R18, [R1+0x3008] ;  /* 0x0030080001127983 */ /* 0x001ea80000300a00 */
[----:B------:R-:W2:Y:S04]  /*c8fa0*/  LDL.LU.64 R16, [R1+0x3000] ;  /* 0x0030000001107983 */ /* 0x000ea80000300a00 */
[----:B------:R0:W-:Y:S04]  /*c8fb0*/  STS.128 [R0+0x400], R24 ;  /* 0x0004001800007388 */ /* 0x0001e80000000c00 */
[----:B----4-:R1:W-:Y:S04]  /*c8fc0*/  STS.128 [R0+0x480], R20 ;  /* 0x0004801400007388 */ /* 0x0103e80000000c00 */
[----:B0-----:R-:W4:Y:S04]  /*c8fd0*/  LDL.LU.64 R26, [R1+0x2ff8] ;  /* 0x002ff800011a7983 */ /* 0x001f280000300a00 */
[----:B------:R-:W4:Y:S04]  /*c8fe0*/  LDL.LU.64 R24, [R1+0x2ff0] ;  /* 0x002ff00001187983 */ /* 0x000f280000300a00 */
[----:B-1----:R-:W4:Y:S04]  /*c8ff0*/  LDL.LU.64 R22, [R1+0x2fe8] ;  /* 0x002fe80001167983 */ /* 0x002f280000300a00 */
[----:B------:R-:W4:Y:S04]  /*c9000*/  LDL.LU.64 R20, [R1+0x2fe0] ;  /* 0x002fe00001147983 */ /* 0x000f280000300a00 */
[----:B------:R0:W-:Y:S04]  /*c9010*/  STS.128 [R0+0x600], R12 ;  /* 0x0006000c00007388 */ /* 0x0001e80000000c00 */
[----:B---3--:R1:W-:Y:S04]  /*c9020*/  STS.128 [R0+0x680], R8 ;  /* 0x0006800800007388 */ /* 0x0083e80000000c00 */
        /* <DEDUP_REMOVED lines=10> */
[----:B--2---:R0:W-:Y:S04]  /*c90d0*/  STS.128 [R0+0xe80], R16 ;  /* 0x000e801000007388 */ /* 0x0041e80000000c00 */
[----:B0-----:R-:W2:Y:S04]  /*c90e0*/  LDL.LU R16, [R1+0xd0] ;  /* 0x0000d00001107983 */ /* 0x001ea80000300800 */
[----:B------:R-:W2:Y:S04]  /*c90f0*/  LDL.LU R17, [R1+0xd4] ;  /* 0x0000d40001117983 */ /* 0x000ea80000300800 */
[----:B------:R-:W2:Y:S04]  /*c9100*/  LDL.LU R18, [R1+0xd8] ;  /* 0x0000d80001127983 */ /* 0x000ea80000300800 */
[----:B------:R-:W2:Y:S04]  /*c9110*/  LDL.LU R19, [R1+0xdc] ;  /* 0x0000dc0001137983 */ /* 0x000ea80000300800 */
[----:B---3--:R0:W-:Y:S04]  /*c9120*/  STS.128 [R0+0xe00], R4 ;  /* 0x000e000400007388 */ /* 0x0081e80000000c00 */
[----:B--2---:R-:W-:Y:S04]  /*c9130*/  STL.64 [R1+0x2f28], R18 ;  /* 0x002f281201007387 */ /* 0x004fe80000100a00 */
[----:B------:R-:W-:Y:S04]  /*c9140*/  STL.64 [R1+0x2f20], R16 ;  /* 0x002f201001007387 */ /* 0x000fe80000100a00 */
[----:B0-----:R-:W2:Y:S04]  /*c9150*/  LDL.LU R4, [R1+0xe0] ;  /* 0x0000e00001047983 */ /* 0x001ea80000300800 */
[----:B------:R-:W2:Y:S04]  /*c9160*/  LDL.LU R5, [R1+0xe4] ;  /* 0x0000e40001057983 */ /* 0x000ea80000300800 */
[----:B------:R-:W3:Y:S04]  /*c9170*/  LDL.LU R6, [R1+0xe8] ;  /* 0x0000e80001067983 */ /* 0x000ee80000300800 */
[----:B------:R-:W3:Y:S04]  /*c9180*/  LDL.LU R7, [R1+0xec] ;  /* 0x0000ec0001077983 */ /* 0x000ee80000300800 */
[----:B----4-:R0:W-:Y:S04]  /*c9190*/  STS.128 [R0+0xc80], R8 ;  /* 0x000c800800007388 */ /* 0x0101e80000000c00 */
[----:B---3--:R-:W-:Y:S04]  /*c91a0*/  STL.64 [R1+0x2f38], R6 ;  /* 0x002f380601007387 */ /* 0x008fe80000100a00 */
[----:B--2---:R-:W-:Y:S04]  /*c91b0*/  STL.64 [R1+0x2f30], R4 ;  /* 0x002f300401007387 */ /* 0x004fe80000100a00 */
[----:B0-----:R-:W2:Y:S04]  /*c91c0*/  LDL.LU R8, [R1+0xf0] ;  /* 0x0000f00001087983 */ /* 0x001ea80000300800 */
[----:B------:R-:W2:Y:S04]  /*c91d0*/  LDL.LU R9, [R1+0xf4] ;  /* 0x0000f40001097983 */ /* 0x000ea80000300800 */
[----:B------:R-:W3:Y:S04]  /*c91e0*/  LDL.LU R10, [R1+0xf8] ;  /* 0x0000f800010a7983 */ /* 0x000ee80000300800 */
[----:B------:R-:W3:Y:S04]  /*c91f0*/  LDL.LU R11, [R1+0xfc] ;  /* 0x0000fc00010b7983 */ /* 0x000ee80000300800 */
[----:B------:R0:W-:Y:S04]  /*c9200*/  STS.128 [R0+0xa80], R20 ;  /* 0x000a801400007388 */ /* 0x0001e80000000c00 */
        /* <DEDUP_REMOVED lines=8> */
[----:B--2---:R1:W-:Y:S04]  /*c9290*/  STL.64 [R1+0x2f50], R20 ;  /* 0x002f501401007387 */ /* 0x0043e80000100a00 */
[----:B0-----:R-:W2:Y:S04]  /*c92a0*/  LDL.LU R24, [R1+0x120] ;  /* 0x0001200001187983 */ /* 0x001ea80000300800 */
[----:B------:R-:W2:Y:S04]  /*c92b0*/  LDL.LU R25, [R1+0x124] ;  /* 0x0001240001197983 */ /* 0x000ea80000300800 */
[----:B------:R-:W3:Y:S04]  /*c92c0*/  LDL.LU R26, [R1+0x128] ;  /* 0x00012800011a7983 */ /* 0x000ee80000300800 */
[----:B------:R-:W3:Y:S04]  /*c92d0*/  LDL.LU R27, [R1+0x12c] ;  /* 0x00012c00011b7983 */ /* 0x000ee80000300800 */
[----:B---3--:R-:W-:Y:S04]  /*c92e0*/  STL.64 [R1+0x2f68], R26 ;  /* 0x002f681a01007387 */ /* 0x008fe80000100a00 */
[----:B--2---:R0:W-:Y:S04]  /*c92f0*/  STL.64 [R1+0x2f60], R24 ;  /* 0x002f601801007387 */ /* 0x0041e80000100a00 */
[----:B------:R-:W2:Y:S04]  /*c9300*/  LDL.LU R16, [R1+0x130] ;  /* 0x0001300001107983 */ /* 0x000ea80000300800 */
[----:B------:R-:W2:Y:S04]  /*c9310*/  LDL.LU R17, [R1+0x134] ;  /* 0x0001340001117983 */ /* 0x000ea80000300800 */
[----:B------:R-:W3:Y:S04]  /*c9320*/  LDL.LU R18, [R1+0x138] ;  /* 0x0001380001127983 */ /* 0x000ee80000300800 */
[----:B------:R-:W3:Y:S04]  /*c9330*/  LDL.LU R19, [R1+0x13c] ;  /* 0x00013c0001137983 */ /* 0x000ee80000300800 */
[----:B---3--:R-:W-:Y:S04]  /*c9340*/  STL.64 [R1+0x2f78], R18 ;  /* 0x002f781201007387 */ /* 0x008fe80000100a00 */
[----:B--2---:R-:W-:Y:S04]  /*c9350*/  STL.64 [R1+0x2f70], R16 ;  /* 0x002f701001007387 */ /* 0x004fe80000100a00 */
[----:B------:R-:W2:Y:S04]  /*c9360*/  LDL.LU R8, [R1+0x150] ;  /* 0x0001500001087983 */ /* 0x000ea80000300800 */
[----:B------:R-:W2:Y:S04]  /*c9370*/  LDL.LU R9, [R1+0x154] ;  /* 0x0001540001097983 */ /* 0x000ea80000300800 */
[----:B------:R-:W3:Y:S04]  /*c9380*/  LDL.LU R10, [R1+0x158] ;  /* 0x00015800010a7983 */ /* 0x000ee80000300800 */
[----:B------:R-:W3:Y:S04]  /*c9390*/  LDL.LU R11, [R1+0x15c] ;  /* 0x00015c00010b7983 */ /* 0x000ee80000300800 */
[----:B------:R-:W4:Y:S04]  /*c93a0*/  S2R R29, SR_TID.X ;  /* 0x00000000001d7919 */ /* 0x000f280000002100 */
[----:B------:R-:W-:Y:S04]  /*c93b0*/  STS.128 [R0+0xc00], R12 ;  /* 0x000c000c00007388 */ /* 0x000fe80000000c00 */
[----:B---3--:R-:W-:Y:S04]  /*c93c0*/  STL.64 [R1+0x2f88], R10 ;  /* 0x002f880a01007387 */ /* 0x008fe80000100a00 */
[----:B--2---:R2:W-:Y:S04]  /*c93d0*/  STL.64 [R1+0x2f80], R8 ;  /* 0x002f800801007387 */ /* 0x0045e80000100a00 */
[----:B-1----:R-:W3:Y:S04]  /*c93e0*/  LDL.LU R20, [R1+0x160] ;  /* 0x0001600001147983 */ /* 0x002ee80000300800 */
[----:B------:R-:W3:Y:S04]  /*c93f0*/  LDL.LU R21, [R1+0x164] ;  /* 0x0001640001157983 */ /* 0x000ee80000300800 */
[----:B------:R-:W2:Y:S04]  /*c9400*/  LDL.LU R22, [R1+0x168] ;  /* 0x0001680001167983 */ /* 0x000ea80000300800 */
[----:B------:R-:W2:Y:S01]  /*c9410*/  LDL.LU R23, [R1+0x16c] ;  /* 0x00016c0001177983 */ /* 0x000ea20000300800 */
[C---:B----4-:R-:W-:Y:S01]  /*c9420*/  IMAD.SHL.U32 R2, R29.reuse, 0x2000, RZ ;  /* 0x000020001d027824 */ /* 0x050fe200078e00ff */
[----:B------:R-:W-:-:S04]  /*c9430*/  LOP3.LUT R29, R29, 0xff, RZ, 0xc0, !PT ;  /* 0x000000ff1d1d7812 */ /* 0x000fc800078ec0ff */
[----:B------:R-:W-:-:S05]  /*c9440*/  LOP3.LUT R2, R2, 0xc000, RZ, 0xc0, !PT ;  /* 0x0000c00002027812 */ /* 0x000fca00078ec0ff */
[----:B------:R-:W-:Y:S01]  /*c9450*/  IMAD R2, R29, 0x10, R2 ;  /* 0x000000101d027824 */ /* 0x000fe200078e0202 */
[----:B------:R-:W-:Y:S01]  /*c9460*/  BAR.SYNC.DEFER_BLOCKING 0x0 ;  /* 0x0000000000007b1d */ /* 0x000fe20000010000 */
[----:B------:R-:W-:-:S03]  /*c9470*/  ISETP.GE.AND P6, PT, R28, c[0x0][0x17c], PT ;  /* 0x00005f001c007a0c */ /* 0x000fc60003fc6270 */
[C---:B------:R-:W-:Y:S02]  /*c9480*/  LOP3.LUT R28, R2.reuse, 0x20, RZ, 0x3c, !PT ;  /* 0x00000020021c7812 */ /* 0x040fe400078e3cff */
[----:B--2---:R-:W-:Y:S04]  /*c9490*/  STL.64 [R1+0x2f98], R22 ;  /* 0x002f981601007387 */ /* 0x004fe80000100a00 */
[----:B---3--:R-:W-:Y:S04]  /*c94a0*/  STL.64 [R1+0x2f90], R20 ;  /* 0x002f901401007387 */ /* 0x008fe80000100a00 */
[----:B------:R-:W1:Y:S04]  /*c94b0*/  LDS.128 R20, [R2] ;  /* 0x0000000002147984 */ /* 0x000e680000000c00 */
[----:B0-----:R-:W3:Y:S04]  /*c94c0*/  LDL.LU R24, [R1+0x170] ;  /* 0x0001700001187983 */ /* 0x001ee80000300800 */
[----:B------:R-:W3:Y:S04]  /*c94d0*/  LDL.LU R25, [R1+0x174] ;  /* 0x0001740001197983 */ /* 0x000ee80000300800 */
[----:B------:R-:W3:Y:S04]  /*c94e0*/  LDL.LU R26, [R1+0x178] ;  /* 0x00017800011a7983 */ /* 0x000ee80000300800 */
[----:B------:R-:W3:Y:S04]  /*c94f0*/  LDL.LU R27, [R1+0x17c] ;  /* 0x00017c00011b7983 */ /* 0x000ee80000300800 */
[----:B------:R-:W3:Y:S04]  /*c9500*/  LDL.LU R8, [R1+0x190] ;  /* 0x0001900001087983 */ /* 0x000ee80000300800 */
[----:B------:R-:W3:Y:S04]  /*c9510*/  LDL.LU R9, [R1+0x194] ;  /* 0x0001940001097983 */ /* 0x000ee80000300800 */
[----:B------:R-:W3:Y:S04]  /*c9520*/  LDL.LU R10, [R1+0x198] ;  /* 0x00019800010a7983 */ /* 0x000ee80000300800 */
[----:B------:R-:W3:Y:S04]  /*c9530*/  LDL.LU R11, [R1+0x19c] ;  /* 0x00019c00010b7983 */ /* 0x000ee80000300800 */
[----:B------:R-:W4:Y:S04]  /*c9540*/  LDL.LU R16, [R1+0x180] ;  /* 0x0001800001107983 */ /* 0x000f280000300800 */
[----:B------:R-:W4:Y:S04]  /*c9550*/  LDL.LU R17, [R1+0x184] ;  /* 0x0001840001117983 */ /* 0x000f280000300800 */
        /* <DEDUP_REMOVED lines=10> */
[----:B-1----:R-:W-:Y:S04]  /*c9600*/  STL.64 [R1+0x1a0], R20 ;  /* 0x0001a01401007387 */ /* 0x002fe80000100a00 */
[----:B------:R-:W-:Y:S04]  /*c9610*/  STL.64 [R1+0x1a8], R22 ;  /* 0x0001a81601007387 */ /* 0x000fe80000100a00 */
[----:B------:R-:W0:Y:S04]  /*c9620*/  LDS.128 R20, [R2+0x1000] ;  /* 0x0010000002147984 */ /* 0x000e280000000c00 */
[----:B0-----:R-:W-:Y:S04]  /*c9630*/  STL.64 [R1+0x1e0], R20 ;  /* 0x0001e01401007387 */ /* 0x001fe80000100a00 */
[----:B------:R-:W-:Y:S04]  /*c9640*/  STL.64 [R1+0x1e8], R22 ;  /* 0x0001e81601007387 */ /* 0x000fe80000100a00 */
[----:B------:R-:W0:Y:S04]  /*c9650*/  LDS.128 R20, [R2+0x2000] ;  /* 0x0020000002147984 */ /* 0x000e280000000c00 */
[----:B0-----:R-:W-:Y:S04]  /*c9660*/  STL.64 [R1+0x220], R20 ;  /* 0x0002201401007387 */ /* 0x001fe80000100a00 */
[----:B------:R-:W-:Y:S04]  /*c9670*/  STL.64 [R1+0x228], R22 ;  /* 0x0002281601007387 */ /* 0x000fe80000100a00 */
[----:B------:R-:W0:Y:S04]  /*c9680*/  LDS.128 R20, [R2+0x3000] ;  /* 0x0030000002147984 */ /* 0x000e280000000c00 */
[----:B0-----:R-:W-:Y:S04]  /*c9690*/  STL.64 [R1+0x260], R20 ;  /* 0x0002601401007387 */ /* 0x001fe80000100a00 */
[----:B------:R-:W-:Y:S04]  /*c96a0*/  STL.64 [R1+0x268], R22 ;  /* 0x0002681601007387 */ /* 0x000fe80000100a00 */
[----:B------:R-:W0:Y:S04]  /*c96b0*/  LDS.128 R20, [R28] ;  /* 0x000000001c147984 */ /* 0x000e280000000c00 */
[----:B0-----:R-:W-:Y:S04]  /*c96c0*/  STL.64 [R1+0x1b0], R20 ;  /* 0x0001b01401007387 */ /* 0x001fe80000100a00 */
[----:B------:R-:W-:Y:S04]  /*c96d0*/  STL.64 [R1+0x1b8], R22 ;  /* 0x0001b81601007387 */ /* 0x000fe80000100a00 */
[----:B------:R-:W0:Y:S04]  /*c96e0*/  LDS.128 R20, [R28+0x1000] ;  /* 0x001000001c147984 */ /* 0x000e280000000c00 */
[----:B0-----:R-:W-:Y:S04]  /*c96f0*/  STL.64 [R1+0x1f0], R20 ;  /* 0x0001f01401007387 */ /* 0x001fe80000100a00 */
[----:B------:R-:W-:Y:S04]  /*c9700*/  STL.64 [R1+0x1f8], R22 ;  /* 0x0001f81601007387 */ /* 0x000fe80000100a00 */
[----:B------:R-:W0:Y:S01]  /*c9710*/  LDS.128 R20, [R28+0x2000] ;  /* 0x002000001c147984 */ /* 0x000e220000000c00 */
[----:B------:R-:W-:-:S03]  /*c9720*/  LOP3.LUT R29, R2, 0x40, RZ, 0x3c, !PT ;  /* 0x00000040021d7812 */ /* 0x000fc600078e3cff */
        /* <DEDUP_REMOVED lines=12> */
[----:B------:R-:W-:-:S03]  /*c97f0*/  ISETP.GE.AND P0, PT, R3, c[0x0][0x17c], PT ;  /* 0x00005f0003007a0c */ /* 0x000fc60003f06270 */
[----:B0-----:R-:W-:Y:S04]  /*c9800*/  STL.64 [R1+0x240], R20 ;  /* 0x0002401401007387 */ /* 0x001fe80000100a00 */
[----:B------:R-:W-:Y:S04]  /*c9810*/  STL.64 [R1+0x248], R22 ;  /* 0x0002481601007387 */ /* 0x000fe80000100a00 */
[----:B------:R-:W0:Y:S01]  /*c9820*/  LDS.128 R20, [R29+0x3000] ;  /* 0x003000001d147984 */ /* 0x000e220000000c00 */
[----:B------:R-:W-:-:S03]  /*c9830*/  LOP3.LUT R3, R2, 0x60, RZ, 0x3c, !PT ;  /* 0x0000006002037812 */ /* 0x000fc600078e3cff */
        /* <DEDUP_REMOVED lines=12> */
[----:B------:R-:W-:Y:S06]  /*c9900*/  BAR.SYNC.DEFER_BLOCKING 0x0 ;  /* 0x0000000000007b1d */ /* 0x000fec0000010000 */
[----:B0-----:R-:W-:Y:S04]  /*c9910*/  STL.64 [R1+0x290], R20 ;  /* 0x0002901401007387 */ /* 0x001fe80000100a00 */
[----:B------:R0:W-:Y:S04]  /*c9920*/  STL.64 [R1+0x298], R22 ;  /* 0x0002981601007387 */ /* 0x0001e80000100a00 */
[----:B0-----:R-:W2:Y:S04]  /*c9930*/  LDL.LU.64 R22, [R1+0x2f98] ;  /* 0x002f980001167983 */ /* 0x001ea80000300a00 */
[----:B------:R-:W2:Y:S04]  /*c9940*/  LDL.LU.64 R20, [R1+0x2f90] ;  /* 0x002f900001147983 */ /* 0x000ea80000300a00 */
[----:B---3--:R0:W-:Y:S04]  /*c9950*/  STS.128 [R0], R8 ;  /* 0x0000000800007388 */ /* 0x0081e80000000c00 */
[----:B----4-:R1:W-:Y:S04]  /*c9960*/  STS.128 [R0+0x80], R16 ;  /* 0x0000801000007388 */ /* 0x0103e80000000c00 */
        /* <DEDUP_REMOVED lines=10> */
[----:B----4-:R0:W-:Y:S04]  /*c9a10*/  STS.128 [R0+0x400], R8 ;  /* 0x0004000800007388 */ /* 0x0101e80000000c00 */
[----:B------:R1:W-:Y:S04]  /*c9a20*/  STS.128 [R0+0x480], R4 ;  /* 0x0004800400007388 */ /* 0x0003e80000000c00 */
[----:B------:R4:W-:Y:S04]  /*c9a30*/  STS.128 [R0+0x600], R16 ;  /* 0x0006001000007388 */ /* 0x0009e80000000c00 */
[----:B0-----:R-:W3:Y:S04]  /*c9a40*/  LDL.LU.64 R10, [R1+0x2f48] ;  /* 0x002f4800010a7983 */ /* 0x001ee80000300a00 */
[----:B------:R-:W3:Y:S04]  /*c9a50*/  LDL.LU.64 R8, [R1+0x2f40] ;  /* 0x002f400001087983 */ /* 0x000ee80000300a00 */
[----:B-1----:R-:W3:Y:S04]  /*c9a60*/  LDL.LU.64 R6, [R1+0x2f38] ;  /* 0x002f380001067983 */ /* 0x002ee80000300a00 */
[----:B------:R-:W3:Y:S04]  /*c9a70*/  LDL.LU.64 R4, [R1+0x2f30] ;  /* 0x002f300001047983 */ /* 0x000ee80000300a00 */
[----:B----4-:R-:W4:Y:S04]  /*c9a80*/  LDL.LU.64 R18, [R1+0x2f28] ;  /* 0x002f280001127983 */ /* 0x010f280000300a00 */
[----:B------:R-:W4:Y:S04]  /*c9a90*/  LDL.LU.64 R16, [R1+0x2f20] ;  /* 0x002f200001107983 */ /* 0x000f280000300a00 */
[----:B--2---:R0:W-:Y:S04]  /*c9aa0*/  STS.128 [R0+0x800], R20 ;  /* 0x0008001400007388 */ /* 0x0041e80000000c00 */
[----:B0-----:R-:W2:Y:S04]  /*c9ab0*/  LDL.LU R20, [R1+0x10] ;  /* 0x0000100001147983 */ /* 0x001ea80000300800 */
[----:B------:R-:W2:Y:S04]  /*c9ac0*/  LDL.LU R21, [R1+0x14] ;  /* 0x0000140001157983 */ /* 0x000ea80000300800 */
[----:B------:R-:W2:Y:S04]  /*c9ad0*/  LDL.LU R22, [R1+0x18] ;  /* 0x0000180001167983 */ /* 0x000ea80000300800 */
[----:B------:R-:W2:Y:S04]  /*c9ae0*/  LDL.LU R23, [R1+0x1c] ;  /* 0x00001c0001177983 */ /* 0x000ea80000300800 */
[----:B------:R0:W-:Y:S04]  /*c9af0*/  STS.128 [R0+0x880], R12 ;  /* 0x0008800c00007388 */ /* 0x0001e80000000c00 */
[----:B--2---:R-:W-:Y:S04]  /*c9b00*/  STL.64 [R1+0x2eb8], R22 ;  /* 0x002eb81601007387 */ /* 0x004fe80000100a00 */
[----:B------:R-:W-:Y:S04]  /*c9b10*/  STL.64 [R1+0x2eb0], R20 ;  /* 0x002eb01401007387 */ /* 0x000fe80000100a00 */
        /* <DEDUP_REMOVED lines=40> */
[----:B------:R-:W2:Y:S04]  /*c9da0*/  LDL.LU R22, [R1+0xc8] ;  /* 0x0000c80001167983 */ /* 0x000ea80000300800 */
[----:B------:R-:W2:Y:S04]  /*c9db0*/  LDL.LU R23, [R1+0xcc] ;  /* 0x0000cc0001177983 */ /* 0x000ea80000300800 */
        /* <DEDUP_REMOVED lines=11> */
[----:B------:R0:W-:Y:S04]  /*c9e70*/  STS.128 [R0+0xa80], R4 ;  /* 0x000a800400007388 */ /* 0x0001e80000000c00 */
[----:B------:R-:W3:Y:S04]  /*c9e80*/  LDL.LU R11, [R1+0x8c] ;  /* 0x00008c00010b7983 */ /* 0x000ee80000300800 */
[----:B------:R1:W-:Y:S04]  /*c9e90*/  STS.128 [R0+0x680], R24 ;  /* 0x0006801800007388 */ /* 0x0003e80000000c00 */
[----:B0-----:R-:W3:Y:S04]  /*c9ea0*/  LDL.LU R4, [R1+0x40] ;  /* 0x0000400001047983 */ /* 0x001ee80000300800 */
[----:B------:R-:W3:Y:S04]  /*c9eb0*/  LDL.LU R5, [R1+0x44] ;  /* 0x0000440001057983 */ /* 0x000ee80000300800 */
[----:B------:R-:W3:Y:S04]  /*c9ec0*/  LDL.LU R6, [R1+0x48] ;  /* 0x0000480001067983 */ /* 0x000ee80000300800 */
[----:B------:R-:W3:Y:S04]  /*c9ed0*/  LDL.LU R7, [R1+0x4c] ;  /* 0x00004c0001077983 */ /* 0x000ee80000300800 */
[----:B-1----:R-:W3:Y:S04]  /*c9ee0*/  LDL.LU R24, [R1] ;  /* 0x0000000001187983 */ /* 0x002ee80000300800 */
[----:B------:R-:W3:Y:S04]  /*c9ef0*/  LDL.LU R25, [R1+0x4] ;  /* 0x0000040001197983 */ /* 0x000ee80000300800 */
[----:B------:R-:W3:Y:S04]  /*c9f00*/  LDL.LU R26, [R1+0x8] ;  /* 0x00000800011a7983 */ /* 0x000ee80000300800 */
[----:B------:R-:W3:Y:S04]  /*c9f10*/  LDL.LU R27, [R1+0xc] ;  /* 0x00000c00011b7983 */ /* 0x000ee80000300800 */
[----:B--2---:R0:W-:Y:S04]  /*c9f20*/  STS.128 [R0+0xc80], R20 ;  /* 0x000c801400007388 */ /* 0x0041e80000000c00 */
[----:B0-----:R-:W2:Y:S04]  /*c9f30*/  LDL.LU.64 R22, [R1+0x2f18] ;  /* 0x002f180001167983 */ /* 0x001ea80000300a00 */
[----:B------:R-:W2:Y:S04]  /*c9f40*/  LDL.LU.64 R20, [R1+0x2f10] ;  /* 0x002f100001147983 */ /* 0x000ea80000300a00 */
[----:B--2---:R0:W-:Y:S04]  /*c9f50*/  STS.128 [R0+0xe00], R20 ;  /* 0x000e001400007388 */ /* 0x0041e80000000c00 */
[----:B0-----:R-:W2:Y:S04]  /*c9f60*/  LDL.LU.64 R22, [R1+0x2f08] ;  /* 0x002f080001167983 */ /* 0x001ea80000300a00 */
[----:B------:R-:W2:Y:S04]  /*c9f70*/  LDL.LU.64 R20, [R1+0x2f00] ;  /* 0x002f000001147983 */ /* 0x000ea80000300a00 */
[----:B--2---:R-:W-:Y:S04]  /*c9f80*/  STS.128 [R0+0xe80], R20 ;  /* 0x000e801400007388 */ /* 0x004fe80000000c00 */
[----:B------:R-:W-:Y:S06]  /*c9f90*/  BAR.SYNC.DEFER_BLOCKING 0x0 ;  /* 0x0000000000007b1d */ /* 0x000fec0000010000 */
        /* <DEDUP_REMOVED lines=51> */
[----:B----4-:R0:W-:Y:S04]  /*ca2d0*/  STS.128 [R0], R16 ;  /* 0x0000001000007388 */ /* 0x0101e80000000c00 */
        /* <DEDUP_REMOVED lines=14> */
[----:B0-----:R-:W2:Y:S04]  /*ca3c0*/  LDL.LU.64 R18, [R1+0x2ea8] ;  /* 0x002ea80001127983 */ /* 0x001ea80000300a00 */
[----:B------:R-:W2:Y:S04]  /*ca3d0*/  LDL.LU.64 R16, [R1+0x2ea0] ;  /* 0x002ea00001107983 */ /* 0x000ea80000300a00 */
[----:B-1----:R-:W2:Y:S04]  /*ca3e0*/  LDL.LU.64 R6, [R1+0x2e98] ;  /* 0x002e980001067983 */ /* 0x002ea80000300a00 */
[----:B------:R-:W2:Y:S04]  /*ca3f0*/  LDL.LU.64 R4, [R1+0x2e90] ;  /* 0x002e900001047983 */ /* 0x000ea80000300a00 */
[----:B----4-:R-:W4:Y:S04]  /*ca400*/  LDL.LU.64 R10, [R1+0x2e88] ;  /* 0x002e8800010a7983 */ /* 0x010f280000300a00 */
[----:B------:R-:W4:Y:S04]  /*ca410*/  LDL.LU.64 R8, [R1+0x2e80] ;  /* 0x002e800001087983 */ /* 0x000f280000300a00 */
[----:B---3--:R0:W-:Y:S04]  /*ca420*/  STS.128 [R0+0x680], R12 ;  /* 0x0006800c00007388 */ /* 0x0081e80000000c00 */
[----:B------:R-:W-:Y:S04]  /*ca430*/  STS.128 [R0+0x880], R24 ;  /* 0x0008801800007388 */ /* 0x000fe80000000c00 */
[----:B0-----:R-:W3:Y:S04]  /*ca440*/  LDL.LU.64 R14, [R1+0x2e78] ;  /* 0x002e7800010e7983 */ /* 0x001ee80000300a00 */
[----:B------:R-:W3:Y:S04]  /*ca450*/  LDL.LU.64 R12, [R1+0x2e70] ;  /* 0x002e7000010c7983 */ /* 0x000ee80000300a00 */
[----:B--2---:R0:W-:Y:S04]  /*ca460*/  STS.128 [R0+0x800], R20 ;  /* 0x0008001400007388 */ /* 0x0041e80000000c00 */
[----:B0-----:R-:W2:Y:S04]  /*ca470*/  LDL.LU.64 R22, [R1+0x2e68] ;  /* 0x002e680001167983 */ /* 0x001ea80000300a00 */
[----:B------:R-:W2:Y:S04]  /*ca480*/  LDL.LU.64 R20, [R1+0x2e60] ;  /* 0x002e600001147983 */ /* 0x000ea80000300a00 */
[----:B------:R-:W2:Y:S04]  /*ca490*/  LDL.LU.64 R26, [R1+0x2e58] ;  /* 0x002e5800011a7983 */ /* 0x000ea80000300a00 */
[----:B------:R-:W2:Y:S04]  /*ca4a0*/  LDL.LU.64 R24, [R1+0x2e50] ;  /* 0x002e500001187983 */ /* 0x000ea80000300a00 */
[----:B------:R-:W-:Y:S04]  /*ca4b0*/  STS.128 [R0+0xa00], R16 ;  /* 0x000a001000007388 */ /* 0x000fe80000000c00 */
[----:B------:R-:W-:Y:S04]  /*ca4c0*/  STS.128 [R0+0xa80], R4 ;  /* 0x000a800400007388 */ /* 0x000fe80000000c00 */
[----:B----4-:R-:W-:Y:S04]  /*ca4d0*/  STS.128 [R0+0xc00], R8 ;  /* 0x000c000800007388 */ /* 0x010fe80000000c00 */
[----:B---3--:R-:W-:Y:S04]  /*ca4e0*/  STS.128 [R0+0xc80], R12 ;  /* 0x000c800c00007388 */ /* 0x008fe80000000c00 */
[----:B--2---:R-:W-:Y:S04]  /*ca4f0*/  STS.128 [R0+0xe00], R20 ;  /* 0x000e001400007388 */ /* 0x004fe80000000c00 */
[----:B------:R-:W-:Y:S04]  /*ca500*/  STS.128 [R0+0xe80], R24 ;  /* 0x000e801800007388 */ /* 0x000fe80000000c00 */
[----:B------:R-:W-:Y:S06]  /*ca510*/  BAR.SYNC.DEFER_BLOCKING 0x0 ;  /* 0x0000000000007b1d */ /* 0x000fec0000010000 */
[----:B------:R-:W0:Y:S04]  /*ca520*/  LDS.128 R4, [R2] ;  /* 0x0000000002047984 */ /* 0x000e280000000c00 */
[----:B------:R-:W1:Y:S04]  /*ca530*/  LDS.128 R12, [R2+0x1000] ;  /* 0x00100000020c7984 */ /* 0x000e680000000c00 */
[----:B------:R-:W2:Y:S04]  /*ca540*/  LDS.128 R8, [R2+0x2000] ;  /* 0x0020000002087984 */ /* 0x000ea80000000c00 */
[----:B------:R-:W-:Y:S04]  /*ca550*/  STL [R1+0x2a94], R20 ;  /* 0x002a941401007387 */ /* 0x000fe80000100800 */
[----:B0-----:R0:W-:Y:S04]  /*ca560*/  STL.64 [R1+0x50], R4 ;  /* 0x0000500401007387 */ /* 0x0011e80000100a00 */
[----:B------:R3:W-:Y:S04]  /*ca570*/  STL.64 [R1+0x58], R6 ;  /* 0x0000580601007387 */ /* 0x0007e80000100a00 */
[----:B0-----:R-:W4:Y:S04]  /*ca580*/  LDL.LU R4, [R1+0x380] ;  /* 0x0003800001047983 */ /* 0x001f280000300800 */
[----:B-1----:R-:W-:Y:S04]  /*ca590*/  STL.64 [R1+0x440], R12 ;  /* 0x0004400c01007387 */ /* 0x002fe80000100a00 */
[----:B------:R-:W-:Y:S04]  /*ca5a0*/  STL.64 [R1+0x448], R14 ;  /* 0x0004480e01007387 */ /* 0x000fe80000100a00 */
[----:B--2---:R0:W-:Y:S04]  /*ca5b0*/  STL.64 [R1+0x480], R8 ;  /* 0x0004800801007387 */ /* 0x0041e80000100a00 */
[----:B------:R1:W-:Y:S04]  /*ca5c0*/  STL.64 [R1+0x488], R10 ;  /* 0x0004880a01007387 */ /* 0x0003e80000100a00 */
[----:B------:R-:W4:Y:S04]  /*ca5d0*/  LDL.LU R5, [R1+0x384] ;  /* 0x0003840001057983 */ /* 0x000f280000300800 */
[----:B---3--:R-:W2:Y:S04]  /*ca5e0*/  LDL.LU R6, [R1+0x388] ;  /* 0x0003880001067983 */ /* 0x008ea80000300800 */
[----:B------:R-:W2:Y:S04]  /*ca5f0*/  LDL.LU R7, [R1+0x38c] ;  /* 0x00038c0001077983 */ /* 0x000ea80000300800 */
[----:B--2---:R-:W-:Y:S04]  /*ca600*/  STL.64 [R1+0x2d98], R6 ;  /* 0x002d980601007387 */ /* 0x004fe80000100a00 */
[----:B----4-:R2:W-:Y:S04]  /*ca610*/  STL.64 [R1+0x2d90], R4 ;  /* 0x002d900401007387 */ /* 0x0105e80000100a00 */
[----:B0-----:R-:W3:Y:S04]  /*ca620*/  LDL.LU R8, [R1+0x370] ;  /* 0x0003700001087983 */ /* 0x001ee80000300800 */
[----:B------:R-:W3:Y:S04]  /*ca630*/  LDL.LU R9, [R1+0x374] ;  /* 0x0003740001097983 */ /* 0x000ee80000300800 */
[----:B-1----:R-:W4:Y:S04]  /*ca640*/  LDL.LU R10, [R1+0x378] ;  /* 0x00037800010a7983 */ /* 0x002f280000300800 */
[----:B------:R-:W4:Y:S04]  /*ca650*/  LDL.LU R11, [R1+0x37c] ;  /* 0x00037c00010b7983 */ /* 0x000f280000300800 */
[----:B----4-:R-:W-:Y:S04]  /*ca660*/  STL.64 [R1+0x2da8], R10 ;  /* 0x002da80a01007387 */ /* 0x010fe80000100a00 */
[----:B---3--:R0:W-:Y:S04]  /*ca670*/  STL.64 [R1+0x2da0], R8 ;  /* 0x002da00801007387 */ /* 0x0081e80000100a00 */
[----:B------:R-:W3:Y:S04]  /*ca680*/  LDL.LU R12, [R1+0x360] ;  /* 0x00036000010c7983 */ /* 0x000ee80000300800 */
[----:B------:R-:W3:Y:S04]  /*ca690*/  LDL.LU R13, [R1+0x364] ;  /* 0x00036400010d7983 */ /* 0x000ee80000300800 */
[----:B------:R-:W4:Y:S04]  /*ca6a0*/  LDL.LU R14, [R1+0x368] ;  /* 0x00036800010e7983 */ /* 0x000f280000300800 */
[----:B------:R-:W4:Y:S04]  /*ca6b0*/  LDL.LU R15, [R1+0x36c] ;  /* 0x00036c00010f7983 */ /* 0x000f280000300800 */
[----:B----4-:R-:W-:Y:S04]  /*ca6c0*/  STL.64 [R1+0x2db8], R14 ;  /* 0x002db80e01007387 */ /* 0x010fe80000100a00 */
[----:B---3--:R1:W-:Y:S04]  /*ca6d0*/  STL.64 [R1+0x2db0], R12 ;  /* 0x002db00c01007387 */ /* 0x0083e80000100a00 */
[----:B--2---:R-:W2:Y:S04]  /*ca6e0*/  LDL.LU R4, [R1+0x340] ;  /* 0x0003400001047983 */ /* 0x004ea80000300800 */
[----:B------:R-:W2:Y:S04]  /*ca6f0*/  LDL.LU R5, [R1+0x344] ;  /* 0x0003440001057983 */ /* 0x000ea80000300800 */
[----:B------:R-:W3:Y:S04]  /*ca700*/  LDL.LU R6, [R1+0x348] ;  /* 0x0003480001067983 */ /* 0x000ee80000300800 */
[----:B------:R-:W3:Y:S04]  /*ca710*/  LDL.LU R7, [R1+0x34c] ;  /* 0x00034c0001077983 */ /* 0x000ee80000300800 */
[----:B---3--:R-:W-:Y:S04]  /*ca720*/  STL.64 [R1+0x2dc8], R6 ;  /* 0x002dc80601007387 */ /* 0x008fe80000100a00 */
[----:B--2---:R-:W-:Y:S04]  /*ca730*/  STL.64 [R1+0x2dc0], R4 ;  /* 0x002dc00401007387 */ /* 0x004fe80000100a00 */
[----:B0-----:R-:W2:Y:S04]  /*ca740*/  LDL.LU R8, [R1+0x330] ;  /* 0x0003300001087983 */ /* 0x001ea80000300800 */
[----:B------:R-:W2:Y:S04]  /*ca750*/  LDL.LU R9, [R1+0x334] ;  /* 0x0003340001097983 */ /* 0x000ea80000300800 */
[----:B------:R-:W3:Y:S04]  /*ca760*/  LDL.LU R10, [R1+0x338] ;  /* 0x00033800010a7983 */ /* 0x000ee80000300800 */
[----:B------:R-:W3:Y:S04]  /*ca770*/  LDL.LU R11, [R1+0x33c] ;  /* 0x00033c00010b7983 */ /* 0x000ee80000300800 */
[----:B---3--:R-:W-:Y:S04]  /*ca780*/  STL.64 [R1+0x2dd8], R10 ;  /* 0x002dd80a01007387 */ /* 0x008fe80000100a00 */
[----:B--2---:R0:W-:Y:S04]  /*ca790*/  STL.64 [R1+0x2dd0], R8 ;  /* 0x002dd00801007387 */ /* 0x0041e80000100a00 */
[----:B-1----:R-:W2:Y:S04]  /*ca7a0*/  LDL.LU R12, [R1+0x320] ;  /* 0x00032000010c7983 */ /* 0x002ea80000300800 */
        /* <DEDUP_REMOVED lines=40> */
[----:B--2---:R-:W-:Y:S04]  /*caa30*/  STL.64 [R1+0x2e40], R8 ;  /* 0x002e400801007387 */ /* 0x004fe80000100a00 */
[----:B------:R-:W0:Y:S04]  /*caa40*/  LDS.128 R8, [R2+0x3000] ;  /* 0x0030000002087984 */ /* 0x000e280000000c00 */
[----:B------:R-:W2:Y:S04]  /*caa50*/  LDL.LU R12, [R1+0x2d0] ;  /* 0x0002d000010c7983 */ /* 0x000ea80000300800 */
        /* <DEDUP_REMOVED lines=11> */
[----:B------:R-:W2:Y:S04]  /*cab10*/  LDL.LU R16, [R1+0x390] ;  /* 0x0003900001107983 */ /* 0x000ea80000300800 */
[----:B------:R-:W2:Y:S04]  /*cab20*/  LDL.LU R17, [R1+0x394] ;  /* 0x0003940001117983 */ /* 0x000ea80000300800 */
[----:B------:R-:W2:Y:S04]  /*cab30*/  LDL.LU R18, [R1+0x398] ;  /* 0x0003980001127983 */ /* 0x000ea80000300800 */
[----:B------:R-:W2:Y:S04]  /*cab40*/  LDL.LU R19, [R1+0x39c] ;  /* 0x00039c0001137983 */ /* 0x000ea80000300800 */
        /* <DEDUP_REMOVED lines=42> */
[----:B--2---:R0:W-:Y:S04]  /*cadf0*/  STS.128 [R0], R8 ;  /* 0x0000000800007388 */ /* 0x0041e80000000c00 */
[----:B0-----:R-:W2:Y:S04]  /*cae00*/  LDL.LU.64 R10, [R1+0x2e38] ;  /* 0x002e3800010a7983 */ /* 0x001ea80000300a00 */
[----:B------:R-:W2:Y:S04]  /*cae10*/  LDL.LU.64 R8, [R1+0x2e30] ;  /* 0x002e300001087983 */ /* 0x000ea80000300a00 */
[----:B--2---:R0:W-:Y:S04]  /*cae20*/  STS.128 [R0+0x80], R8 ;  /* 0x0000800800007388 */ /* 0x0041e80000000c00 */
[----:B0-----:R-:W2:Y:S04]  /*cae30*/  LDL.LU.64 R10, [R1+0x2e28] ;  /* 0x002e2800010a7983 */ /* 0x001ea80000300a00 */
[----:B------:R-:W2:Y:S04]  /*cae40*/  LDL.LU.64 R8, [R1+0x2e20] ;  /* 0x002e200001087983 */ /* 0x000ea80000300a00 */
[----:B--2---:R0:W-:Y:S04]  /*cae50*/  STS.128 [R0+0x200], R8 ;  /* 0x0002000800007388 */ /* 0x0041e80000000c00 */
[----:B0-----:R-:W2:Y:S04]  /*cae60*/  LDL.LU.64 R10, [R1+0x2e18] ;  /* 0x002e1800010a7983 */ /* 0x001ea80000300a00 */
[----:B------:R-:W2:Y:S04]  /*cae70*/  LDL.LU.64 R8, [R1+0x2e10] ;  /* 0x002e100001087983 */ /* 0x000ea80000300a00 */
[----:B------:R0:W-:Y:S04]  /*cae80*/  STS.128 [R0+0x280], R12 ;  /* 0x0002800c00007388 */ /* 0x0001e80000000c00 */
[----:B0-----:R-:W3:Y:S04]  /*cae90*/  LDL.LU.64 R14, [R1+0x2e08] ;  /* 0x002e0800010e7983 */ /* 0x001ee80000300a00 */
[----:B------:R-:W3:Y:S04]  /*caea0*/  LDL.LU.64 R12, [R1+0x2e00] ;  /* 0x002e0000010c7983 */ /* 0x000ee80000300a00 */
[----:B--2---:R0:W-:Y:S04]  /*caeb0*/  STS.128 [R0+0x400], R8 ;  /* 0x0004000800007388 */ /* 0x0041e80000000c00 */
[----:B0-----:R-:W2:Y:S04]  /*caec0*/  LDL.LU.64 R10, [R1+0x2df8] ;  /* 0x002df800010a7983 */ /* 0x001ea80000300a00 */
[----:B------:R-:W2:Y:S04]  /*caed0*/  LDL.LU.64 R8, [R1+0x2df0] ;  /* 0x002df00001087983 */ /* 0x000ea80000300a00 */
[----:B---3--:R0:W-:Y:S04]  /*caee0*/  STS.128 [R0+0x480], R12 ;  /* 0x0004800c00007388 */ /* 0x0081e80000000c00 */
[----:B------:R-:W-:Y:S04]  /*caef0*/  STS.128 [R0+0x680], R4 ;  /* 0x0006800400007388 */ /* 0x000fe80000000c00 */
[----:B0-----:R-:W3:Y:S04]  /*caf00*/  LDL.LU.64 R14, [R1+0x2de8] ;  /* 0x002de800010e7983 */ /* 0x001ee80000300a00 */
[----:B------:R-:W3:Y:S04]  /*caf10*/  LDL.LU.64 R12, [R1+0x2de0] ;  /* 0x002de000010c7983 */ /* 0x000ee80000300a00 */
[----:B--2---:R0:W-:Y:S04]  /*caf20*/  STS.128 [R0+0x600], R8 ;  /* 0x0006000800007388 */ /* 0x0041e80000000c00 */
[----:B0-----:R-:W2:Y:S04]  /*caf30*/  LDL.LU.64 R10, [R1+0x2dd8] ;  /* 0x002dd800010a7983 */ /* 0x001ea80000300a00 */
[----:B------:R-:W2:Y:S04]  /*caf40*/  LDL.LU.64 R8, [R1+0x2dd0] ;  /* 0x002dd00001087983 */ /* 0x000ea80000300a00 */
[----:B------:R-:W4:Y:S04]  /*caf50*/  LDL.LU.64 R6, [R1+0x2dc8] ;  /* 0x002dc80001067983 */ /* 0x000f280000300a00 */
[----:B------:R-:W4:Y:S04]  /*caf60*/  LDL.LU.64 R4, [R1+0x2dc0] ;  /* 0x002dc00001047983 */ /* 0x000f280000300a00 */
[----:B---3--:R0:W-:Y:S04]  /*caf70*/  STS.128 [R0+0x800], R12 ;  /* 0x0008000c00007388 */ /* 0x0081e80000000c00 */
[----:B0-----:R-:W3:Y:S04]  /*caf80*/  LDL.LU.64 R14, [R1+0x2db8] ;  /* 0x002db800010e7983 */ /* 0x001ee80000300a00 */
[----:B------:R-:W3:Y:S04]  /*caf90*/  LDL.LU.64 R12, [R1+0x2db0] ;  /* 0x002db000010c7983 */ /* 0x000ee80000300a00 */
[----:B--2---:R0:W-:Y:S04]  /*cafa0*/  STS.128 [R0+0x880], R8 ;  /* 0x0008800800007388 */ /* 0x0041e80000000c00 */
[----:B----4-:R1:W-:Y:S04]  /*cafb0*/  STS.128 [R0+0xa00], R4 ;  /* 0x000a000400007388 */ /* 0x0103e80000000c00 */
[----:B0-----:R-:W2:Y:S04]  /*cafc0*/  LDL.LU.64 R10, [R1+0x2da8] ;  /* 0x002da800010a7983 */ /* 0x001ea80000300a00 */
[----:B------:R-:W2:Y:S04]  /*cafd0*/  LDL.LU.64 R8, [R1+0x2da0] ;  /* 0x002da00001087983 */ /* 0x000ea80000300a00 */
[----:B-1----:R-:W4:Y:S04]  /*cafe0*/  LDL.LU.64 R6, [R1+0x2d98] ;  /* 0x002d980001067983 */ /* 0x002f280000300a00 */
[----:B------:R-:W4:Y:S04]  /*caff0*/  LDL.LU.64 R4, [R1+0x2d90] ;  /* 0x002d900001047983 */ /* 0x000f280000300a00 */
[----:B------:R-:W-:Y:S04]  /*cb000*/  STS.128 [R0+0xa80], R20 ;  /* 0x000a801400007388 */ /* 0x000fe80000000c00 */
[----:B---3--:R-:W-:Y:S04]  /*cb010*/  STS.128 [R0+0xc00], R12 ;  /* 0x000c000c00007388 */ /* 0x008fe80000000c00 */
[----:B------:R-:W-:Y:S04]  /*cb020*/  STS.128 [R0+0xe80], R16 ;  /* 0x000e801000007388 */ /* 0x000fe80000000c00 */
[----:B--2---:R-:W-:Y:S04]  /*cb030*/  STS.128 [R0+0xc80], R8 ;  /* 0x000c800800007388 */ /* 0x004fe80000000c00 */
[----:B----4-:R0:W-:Y:S04]  /*cb040*/  STS.128 [R0+0xe00], R4 ;  /* 0x000e000400007388 */ /* 0x0101e80000000c00 */
[----:B------:R-:W-:Y:S06]  /*cb050*/  BAR.SYNC.DEFER_BLOCKING 0x0 ;  /* 0x0000000000007b1d */ /* 0x000fec0000010000 */
[----:B0-----:R-:W2:Y:S04]  /*cb060*/  LDL.LU R4, [R1+0x500] ;  /* 0x0005000001047983 */ /* 0x001ea80000300800 */
[----:B------:R-:W0:Y:S04]  /*cb070*/  LDS.128 R12, [R2] ;  /* 0x00000000020c7984 */ /* 0x000e280000000c00 */
[----:B------:R-:W1:Y:S04]  /*cb080*/  LDS.128 R8, [R2+0x1000] ;  /* 0x0010000002087984 */ /* 0x000e680000000c00 */
[----:B0-----:R-:W-:Y:S04]  /*cb090*/  STL.64 [R1+0x20], R12 ;  /* 0x0000200c01007387 */ /* 0x001fe80000100a00 */
[----:B------:R-:W-:Y:S04]  /*cb0a0*/  STL.64 [R1+0x28], R14 ;  /* 0x0000280e01007387 */ /* 0x000fe80000100a00 */
[----:B-1----:R0:W-:Y:S04]  /*cb0b0*/  STL.64 [R1+0x80], R8 ;  /* 0x0000800801007387 */ /* 0x0021e80000100a00 */
[----:B------:R1:W-:Y:S04]  /*cb0c0*/  STL.64 [R1+0x88], R10 ;  /* 0x0000880a01007387 */ /* 0x0003e80000100a00 */
[----:B------:R-:W2:Y:S04]  /*cb0d0*/  LDL.LU R5, [R1+0x504] ;  /* 0x0005040001057983 */ /* 0x000ea80000300800 */
[----:B------:R-:W3:Y:S04]  /*cb0e0*/  LDL.LU R6, [R1+0x508] ;  /* 0x0005080001067983 */ /* 0x000ee80000300800 */
[----:B------:R-:W3:Y:S04]  /*cb0f0*/  LDL.LU R7, [R1+0x50c] ;  /* 0x00050c0001077983 */ /* 0x000ee80000300800 */
[----:B---3--:R-:W-:Y:S04]  /*cb100*/  STL.64 [R1+0x2cd8], R6 ;  /* 0x002cd80601007387 */ /* 0x008fe80000100a00 */
[----:B--2---:R2:W-:Y:S04]  /*cb110*/  STL.64 [R1+0x2cd0], R4 ;  /* 0x002cd00401007387 */ /* 0x0045e80000100a00 */
        /* <DEDUP_REMOVED lines=123> */
[----:B0-----:R-:W-:Y:S04]  /*cb8d0*/  STL.64 [R1], R8 ;  /* 0x0000000801007387 */ /* 0x001fe80000100a00 */
        /* <DEDUP_REMOVED lines=218> */
[----:B----4-:R-:W-:Y:S04]  /*cc680*/  STS.128 [R0+0xe00], R4 ;  /* 0x000e000400007388 */ /* 0x010fe80000000c00 */
[----:B------:R-:W-:Y:S06]  /*cc690*/  BAR.SYNC.DEFER_BLOCKING 0x0 ;  /* 0x0000000000007b1d */ /* 0x000fec0000010000 */
[----:B------:R-:W0:Y:S04]  /*cc6a0*/  LDS.128 R8, [R2] ;  /* 0x0000000002087984 */ /* 0x000e280000000c00 */
[----:B------:R-:W1:Y:S04]  /*cc6b0*/  LDS.128 R4, [R2+0x1000] ;  /* 0x0010000002047984 */ /* 0x000e680000000c00 */
[----:B------:R-:W2:Y:S04]  /*cc6c0*/  LDS.128 R12, [R2+0x2000] ;  /* 0x00200000020c7984 */ /* 0x000ea80000000c00 */
[----:B0-----:R-:W-:Y:S04]  /*cc6d0*/  STL.64 [R1+0x360], R8 ;  /* 0x0003600801007387 */ /* 0x001fe80000100a00 */
[----:B------:R-:W-:Y:S04]  /*cc6e0*/  STL.64 [R1+0x368], R10 ;  /* 0x0003680a01007387 */ /* 0x000fe80000100a00 */
[----:B------:R-:W0:Y:S04]  /*cc6f0*/  LDS.128 R8, [R2+0x3000] ;  /* 0x0030000002087984 */ /* 0x000e280000000c00 */
[----:B-1----:R-:W-:Y:S04]  /*cc700*/  STL.64 [R1+0x3a0], R4 ;  /* 0x0003a00401007387 */ /* 0x002fe80000100a00 */
[----:B------:R-:W-:Y:S04]  /*cc710*/  STL.64 [R1+0x3a8], R6 ;  /* 0x0003a80601007387 */ /* 0x000fe80000100a00 */
[----:B------:R-:W1:Y:S04]  /*cc720*/  LDS.128 R4, [R28] ;  /* 0x000000001c047984 */ /* 0x000e680000000c00 */
[----:B--2---:R-:W-:Y:S04]  /*cc730*/  STL.64 [R1+0x420], R12 ;  /* 0x0004200c01007387 */ /* 0x004fe80000100a00 */
[----:B------:R-:W-:Y:S04]  /*cc740*/  STL.64 [R1+0x428], R14 ;  /* 0x0004280e01007387 */ /* 0x000fe80000100a00 */
[----:B------:R-:W2:Y:S04]  /*cc750*/  LDS.128 R12, [R28+0x1000] ;  /* 0x001000001c0c7984 */ /* 0x000ea80000000c00 */
[----:B0-----:R-:W-:Y:S04]  /*cc760*/  STL.64 [R1+0x400], R8 ;  /* 0x0004000801007387 */ /* 0x001fe80000100a00 */
[----:B------:R-:W-:Y:S04]  /*cc770*/  STL.64 [R1+0x408], R10 ;  /* 0x0004080a01007387 */ /* 0x000fe80000100a00 */
[----:B------:R-:W0:Y:S04]  /*cc780*/  LDS.128 R8, [R28+0x2000] ;  /* 0x002000001c087984 */ /* 0x000e280000000c00 */
[----:B-1----:R1:W-:Y:S04]  /*cc790*/  STL.64 [R1+0x380], R4 ;  /* 0x0003800401007387 */ /* 0x0023e80000100a00 */
[----:B------:R3:W-:Y:S04]  /*cc7a0*/  STL.64 [R1+0x388], R6 ;  /* 0x0003880601007387 */ /* 0x0007e80000100a00 */
[----:B-1----:R-:W4:Y:S04]  /*cc7b0*/  LDL.LU R4, [R1+0x700] ;  /* 0x0007000001047983 */ /* 0x002f280000300800 */
[----:B--2---:R-:W-:Y:S04]  /*cc7c0*/  STL.64 [R1+0x3e0], R12 ;  /* 0x0003e00c01007387 */ /* 0x004fe80000100a00 */
[----:B------:R-:W-:Y:S04]  /*cc7d0*/  STL.64 [R1+0x3e8], R14 ;  /* 0x0003e80e01007387 */ /* 0x000fe80000100a00 */
[----:B------:R-:W-:Y:S04]  /*cc7e0*/  LDS.128 R12, [R29+0x1000] ;  /* 0x001000001d0c7984 */ /* 0x000fe80000000c00 */
[----:B0-----:R-:W-:Y:S04]  /*cc7f0*/  STL.64 [R1+0x3c0], R8 ;  /* 0x0003c00801007387 */ /* 0x001fe80000100a00 */
[----:B------:R-:W-:Y:S04]  /*cc800*/  STL.64 [R1+0x3c8], R10 ;  /* 0x0003c80a01007387 */ /* 0x000fe80000100a00 */
[----:B------:R-:W4:Y:S04]  /*cc810*/  LDL.LU R5, [R1+0x704] ;  /* 0x0007040001057983 */ /* 0x000f280000300800 */
[----:B---3--:R-:W2:Y:S04]  /*cc820*/  LDL.LU R6, [R1+0x708] ;  /* 0x0007080001067983 */ /* 0x008ea80000300800 */
[----:B------:R-:W2:Y:S04]  /*cc830*/  LDL.LU R7, [R1+0x70c] ;  /* 0x00070c0001077983 */ /* 0x000ea80000300800 */
[----:B------:R-:W0:Y:S04]  /*cc840*/  LDS.128 R8, [R28+0x3000] ;  /* 0x003000001c087984 */ /* 0x000e280000000c00 */
[----:B--2---:R-:W-:Y:S04]  /*cc850*/  STL.64 [R1+0x2b48], R6 ;  /* 0x002b480601007387 */ /* 0x004fe80000100a00 */
[----:B----4-:R-:W-:Y:S04]  /*cc860*/  STL.64 [R1+0x2b40], R4 ;  /* 0x002b400401007387 */ /* 0x010fe80000100a00 */
[----:B------:R-:W2:Y:S04]  /*cc870*/  LDL.LU R20, [R1+0x6f0] ;  /* 0x0006f00001147983 */ /* 0x000ea80000300800 */
        /* <DEDUP_REMOVED lines=10> */
[----:B--2---:R2:W-:Y:S04]  /*cc920*/  STL.64 [R1+0x2b60], R16 ;  /* 0x002b601001007387 */ /* 0x0045e80000100a00 */
[----:B-1----:R-:W3:Y:S04]  /*cc930*/  LDL.LU R20, [R1+0x6c0] ;  /* 0x0006c00001147983 */ /* 0x002ee80000300800 */
        /* <DEDUP_REMOVED lines=11> */
[----:B-1----:R-:W2:Y:S04]  /*cc9f0*/  LDL.LU R20, [R1+0x6a0] ;  /* 0x0006a00001147983 */ /* 0x002ea80000300800 */
        /* <DEDUP_REMOVED lines=47> */
[----:B------:R-:W2:Y:S04]  /*cccf0*/  LDL.LU R16, [R1+0x690] ;  /* 0x0006900001107983 */ /* 0x000ea80000300800 */
[----:B------:R-:W2:Y:S04]  /*ccd00*/  LDL.LU R17, [R1+0x694] ;  /* 0x0006940001117983 */ /* 0x000ea80000300800 */
[----:B------:R-:W2:Y:S04]  /*ccd10*/  LDL.LU R18, [R1+0x698] ;  /* 0x0006980001127983 */ /* 0x000ea80000300800 */
[----:B------:R-:W2:Y:S04]  /*ccd20*/  LDL.LU R19, [R1+0x69c] ;  /* 0x00069c0001137983 */ /* 0x000ea80000300800 */
[----:B------:R-:W3:Y:S04]  /*ccd30*/  LDL.LU R4, [R1+0x6d0] ;  /* 0x0006d00001047983 */ /* 0x000ee80000300800 */
[----:B------:R-:W3:Y:S04]  /*ccd40*/  LDL.LU R5, [R1+0x6d4] ;  /* 0x0006d40001057983 */ /* 0x000ee80000300800 */
[----:B------:R-:W3:Y:S04]  /*ccd50*/  LDL.LU R6, [R1+0x6d8] ;  /* 0x0006d80001067983 */ /* 0x000ee80000300800 */
[----:B------:R-:W1:Y:S04]  /*ccd60*/  LDS.128 R20, [R29] ;  /* 0x000000001d147984 */ /* 0x000e680000000c00 */
[----:B------:R-:W3:Y:S04]  /*ccd70*/  LDL.LU R7, [R1+0x6dc] ;  /* 0x0006dc0001077983 */ /* 0x000ee80000300800 */
[----:B0-----:R-:W-:Y:S04]  /*ccd80*/  STL.64 [R1+0x390], R8 ;  /* 0x0003900801007387 */ /* 0x001fe80000100a00 */
[----:B------:R-:W-:Y:S04]  /*ccd90*/  STL.64 [R1+0x398], R10 ;  /* 0x0003980a01007387 */ /* 0x000fe80000100a00 */
[----:B------:R-:W0:Y:S04]  /*ccda0*/  LDS.128 R8, [R29+0x2000] ;  /* 0x002000001d087984 */ /* 0x000e280000000c00 */
[----:B-1----:R-:W-:Y:S04]  /*ccdb0*/  STL.64 [R1+0x370], R20 ;  /* 0x0003701401007387 */ /* 0x002fe80000100a00 */
[----:B------:R-:W-:Y:S04]  /*ccdc0*/  STL.64 [R1+0x378], R22 ;  /* 0x0003781601007387 */ /* 0x000fe80000100a00 */
[----:B------:R-:W-:Y:S04]  /*ccdd0*/  STL.64 [R1+0x350], R12 ;  /* 0x0003500c01007387 */ /* 0x000fe80000100a00 */
[----:B------:R-:W-:Y:S04]  /*ccde0*/  STL.64 [R1+0x358], R14 ;  /* 0x0003580e01007387 */ /* 0x000fe80000100a00 */
[----:B------:R-:W1:Y:S04]  /*ccdf0*/  LDS.128 R20, [R29+0x3000] ;  /* 0x003000001d147984 */ /* 0x000e680000000c00 */
[----:B0-----:R-:W-:Y:S04]  /*cce00*/  STL.64 [R1+0x340], R8 ;  /* 0x0003400801007387 */ /* 0x001fe80000100a00 */
[----:B------:R-:W-:Y:S04]  /*cce10*/  STL.64 [R1+0x348], R10 ;  /* 0x0003480a01007387 */ /* 0x000fe80000100a00 */
[----:B------:R-:W0:Y:S04]  /*cce20*/  LDS.128 R8, [R26+0x1000] ;  /* 0x001000001a087984 */ /* 0x000e280000000c00 */
[----:B------:R-:W4:Y:S04]  /*cce30*/  LDS.128 R12, [R26] ;  /* 0x000000001a0c7984 */ /* 0x000f280000000c00 */
[----:B-1----:R-:W-:Y:S04]  /*cce40*/  STL.64 [R1+0x4d0], R20 ;  /* 0x0004d01401007387 */ /* 0x002fe80000100a00 */
[----:B------:R-:W-:Y:S04]  /*cce50*/  STL.64 [R1+0x4d8], R22 ;  /* 0x0004d81601007387 */ /* 0x000fe80000100a00 */
[----:B------:R-:W-:Y:S04]  /*cce60*/  LDS.128 R20, [R26+0x3000] ;  /* 0x003000001a147984 */ /* 0x000fe80000000c00 */
[----:B0-----:R-:W-:Y:S04]  /*cce70*/  STL [R1+0x2a90], R9 ;  /* 0x002a900901007387 */ /* 0x001fe80000100800 */
[----:B----4-:R-:W-:Y:S04]  /*cce80*/  STL.64 [R1+0x330], R12 ;  /* 0x0003300c01007387 */ /* 0x010fe80000100a00 */
[----:B------:R-:W-:Y:S04]  /*cce90*/  STL.64 [R1+0x338], R14 ;  /* 0x0003380e01007387 */ /* 0x000fe80000100a00 */
[----:B------:R-:W0:Y:S04]  /*ccea0*/  LDS.128 R12, [R26+0x2000] ;  /* 0x002000001a0c7984 */ /* 0x000e280000000c00 */
[----:B------:R-:W-:Y:S04]  /*cceb0*/  STL [R1+0x2a8c], R10 ;  /* 0x002a8c0a01007387 */ /* 0x000fe80000100800 */
[----:B------:R-:W-:Y:S04]  /*ccec0*/  STL [R1+0x2a88], R11 ;  /* 0x002a880b01007387 */ /* 0x000fe80000100800 */
[----:B------:R-:W-:Y:S06]  /*cced0*/  BAR.SYNC.DEFER_BLOCKING 0x0 ;  /* 0x0000000000007b1d */ /* 0x000fec0000010000 */
[----:B0-----:R-:W-:Y:S04]  /*ccee0*/  STL.64 [R1+0x2aa0], R14 ;  /* 0x002aa00e01007387 */ /* 0x001fe80000100a00 */
[----:B------:R0:W-:Y:S04]  /*ccef0*/  STL.64 [R1+0x2a98], R12 ;  /* 0x002a980c01007387 */ /* 0x0001e80000100a00 */
[----:B0-----:R-:W4:Y:S04]  /*ccf00*/  LDL.LU R12, [R1+0x6e0] ;  /* 0x0006e000010c7983 */ /* 0x001f280000300800 */
[----:B------:R-:W4:Y:S04]  /*ccf10*/  LDL.LU R13, [R1+0x6e4] ;  /* 0x0006e400010d7983 */ /* 0x000f280000300800 */
[----:B------:R-:W4:Y:S04]  /*ccf20*/  LDL.LU R14, [R1+0x6e8] ;  /* 0x0006e800010e7983 */ /* 0x000f280000300800 */
[----:B------:R-:W4:Y:S04]  /*ccf30*/  LDL.LU R15, [R1+0x6ec] ;  /* 0x0006ec00010f7983 */ /* 0x000f280000300800 */
[----:B------:R-:W-:Y:S04]  /*ccf40*/  STL.64 [R1+0x4e0], R20 ;  /* 0x0004e01401007387 */ /* 0x000fe80000100a00 */
        /* <DEDUP_REMOVED lines=56> */
[----:B------:R-:W3:Y:S04]  /*cd2d0*/  LDL R11, [R1+0x1a10] ;  /* 0x001a1000010b7983 */ /* 0x000ee80000100800 */
[----:B0-----:R-:W-:Y:S04]  /*cd2e0*/  STL.64 [R1+0x610], R12 ;  /* 0x0006100c01007387 */ /* 0x001fe80000100a00 */
[----:B------:R-:W-:Y:S04]  /*cd2f0*/  STL.64 [R1+0x618], R14 ;  /* 0x0006180e01007387 */ /* 0x000fe80000100a00 */
[----:B------:R-:W0:Y:S04]  /*cd300*/  LDS.128 R12, [R28+0x2000] ;  /* 0x002000001c0c7984 */ /* 0x000e280000000c00 */
[----:B-1----:R-:W-:Y:S04]  /*cd310*/  STL.64 [R1+0x530], R4 ;  /* 0x0005300401007387 */ /* 0x002fe80000100a00 */
[----:B------:R-:W-:Y:S04]  /*cd320*/  STL.64 [R1+0x538], R6 ;  /* 0x0005380601007387 */ /* 0x000fe80000100a00 */
[----:B------:R-:W1:Y:S04]  /*cd330*/  LDS.128 R4, [R28+0x3000] ;  /* 0x003000001c047984 */ /* 0x000e680000000c00 */
[----:B--2---:R-:W-:Y:S04]  /*cd340*/  STL.64 [R1+0x570], R16 ;  /* 0x0005701001007387 */ /* 0x004fe80000100a00 */
[----:B------:R-:W-:Y:S04]  /*cd350*/  STL.64 [R1+0x578], R18 ;  /* 0x0005781201007387 */ /* 0x000fe80000100a00 */
[----:B------:R-:W2:Y:S04]  /*cd360*/  LDS.128 R16, [R29] ;  /* 0x000000001d107984 */ /* 0x000ea80000000c00 */
        /* <DEDUP_REMOVED lines=8> */
[----:B------:R-:W2:Y:S04]  /*cd3f0*/  LDS.128 R16, [R29+0x3000] ;  /* 0x003000001d107984 */ /* 0x000ea80000000c00 */
[----:B0-----:R-:W-:Y:S04]  /*cd400*/  STL.64 [R1+0x580], R12 ;  /* 0x0005800c01007387 */ /* 0x001fe80000100a00 */
[----:B------:R-:W-:Y:S04]  /*cd410*/  STL.64 [R1+0x588], R14 ;  /* 0x0005880e01007387 */ /* 0x000fe80000100a00 */
[----:B------:R-:W0:Y:S04]  /*cd420*/  LDS.128 R12, [R26] ;  /* 0x000000001a0c7984 */ /* 0x000e280000000c00 */
[----:B-1----:R-:W-:Y:S04]  /*cd430*/  STL.64 [R1+0x5d0], R4 ;  /* 0x0005d00401007387 */ /* 0x002fe80000100a00 */
[----:B------:R-:W-:Y:S04]  /*cd440*/  STL.64 [R1+0x5d8], R6 ;  /* 0x0005d80601007387 */ /* 0x000fe80000100a00 */
[----:B------:R-:W1:Y:S04]  /*cd450*/  LDS.128 R4, [R26+0x1000] ;  /* 0x001000001a047984 */ /* 0x000e680000000c00 */
[----:B--2---:R-:W-:Y:S04]  /*cd460*/  STL.64 [R1+0x5f0], R16 ;  /* 0x0005f01001007387 */ /* 0x004fe80000100a00 */
[----:B------:R-:W-:Y:S04]  /*cd470*/  STL.64 [R1+0x5f8], R18 ;  /* 0x0005f81201007387 */ /* 0x000fe80000100a00 */
[----:B------:R-:W3:Y:S04]  /*cd480*/  LDL R10, [R1+0x1a14] ;  /* 0x001a1400010a7983 */ /* 0x000ee80000100800 */
[----:B0-----:R-:W-:Y:S04]  /*cd490*/  STL.64 [R1+0x550], R12 ;  /* 0x0005500c01007387 */ /* 0x001fe80000100a00 */
[----:B------:R-:W-:Y:S04]  /*cd4a0*/  STL.64 [R1+0x558], R14 ;  /* 0x0005580e01007387 */ /* 0x000fe80000100a00 */
[----:B---3--:R-:W-:Y:S04]  /*cd4b0*/  STL.64 [R1+0x2ad0], R10 ;  /* 0x002ad00a01007387 */ /* 0x008fe80000100a00 */
[----:B-1----:R-:W-:Y:S04]  /*cd4c0*/  STL.64 [R1+0x590], R4 ;  /* 0x0005900401007387 */ /* 0x002fe80000100a00 */
[----:B------:R-:W-:Y:S04]  /*cd4d0*/  STL.64 [R1+0x598], R6 ;  /* 0x0005980601007387 */ /* 0x000fe80000100a00 */
[----:B------:R-:W-:Y:S04]  /*cd4e0*/  STL [R1+0x2ac8], R8 ;  /* 0x002ac80801007387 */ /* 0x000fe80000100800 */
[----:B------:R-:W0:Y:S04]  /*cd4f0*/  LDS.128 R8, [R26+0x2000] ;  /* 0x002000001a087984 */ /* 0x000e280000000c00 */
[----:B------:R-:W1:Y:S04]  /*cd500*/  LDS.128 R4, [R26+0x3000] ;  /* 0x003000001a047984 */ /* 0x000e680000000c00 */
[----:B------:R-:W-:Y:S04]  /*cd510*/  STL [R1+0x2afc], R26 ;  /* 0x002afc1a01007387 */ /* 0x000fe80000100800 */
[----:B0-----:R-:W-:Y:S04]  /*cd520*/  STL.64 [R1+0x5e0], R8 ;  /* 0x0005e00801007387 */ /* 0x001fe80000100a00 */
[----:B------:R-:W-:Y:S04]  /*cd530*/  STL.64 [R1+0x5e8], R10 ;  /* 0x0005e80a01007387 */ /* 0x000fe80000100a00 */
[----:B------:R-:W-:Y:S04]  /*cd540*/  STL [R1+0x2af8], R24 ;  /* 0x002af81801007387 */ /* 0x000fe80000100800 */
[----:B-1----:R0:W-:Y:S04]  /*cd550*/  STL.64 [R1+0x5b0], R4 ;  /* 0x0005b00401007387 */ /* 0x0021e80000100a00 */
[----:B------:R1:W-:Y:S04]  /*cd560*/  STL.64 [R1+0x5b8], R6 ;  /* 0x0005b80601007387 */ /* 0x0003e80000100a00 */
[----:B0-----:R-:W2:Y:S04]  /*cd570*/  LDL.LU R4, [R1+0x7e0] ;  /* 0x0007e00001047983 */ /* 0x001ea80000300800 */
[----:B------:R-:W2:Y:S04]  /*cd580*/  LDL.LU R5, [R1+0x7e4] ;  /* 0x0007e40001057983 */ /* 0x000ea80000300800 */
[----:B-1----:R-:W3:Y:S04]  /*cd590*/  LDL.LU R6, [R1+0x7e8] ;  /* 0x0007e80001067983 */ /* 0x002ee80000300800 */
[----:B------:R-:W3:Y:S04]  /*cd5a0*/  LDL.LU R7, [R1+0x7ec] ;  /* 0x0007ec0001077983 */ /* 0x000ee80000300800 */
[----:B------:R-:W4:Y:S04]  /*cd5b0*/  LDL.LU R8, [R1+0x7c0] ;  /* 0x0007c00001087983 */ /* 0x000f280000300800 */
[----:B------:R-:W4:Y:S04]  /*cd5c0*/  LDL.LU R9, [R1+0x7c4] ;  /* 0x0007c40001097983 */ /* 0x000f280000300800 */
[----:B------:R-:W2:Y:S04]  /*cd5d0*/  LDL.LU R10, [R1+0x7c8] ;  /* 0x0007c800010a7983 */ /* 0x000ea80000300800 */
[----:B------:R-:W2:Y:S04]  /*cd5e0*/  LDL.LU R11, [R1+0x7cc] ;  /* 0x0007cc00010b7983 */ /* 0x000ea80000300800 */
[----:B------:R-:W-:Y:S06]  /*cd5f0*/  BAR.SYNC.DEFER_BLOCKING 0x0 ;  /* 0x0000000000007b1d */ /* 0x000fec0000010000 */
[----:B--2---:R-:W-:Y:S04]  /*cd600*/  STL.64 [R1+0x2ae0], R10 ;  /* 0x002ae00a01007387 */ /* 0x004fe80000100a00 */
[----:B----4-:R0:W-:Y:S04]  /*cd610*/  STL.64 [R1+0x2ad8], R8 ;  /* 0x002ad80801007387 */ /* 0x0101e80000100a00 */
[----:B0-----:R-:W2:Y:S04]  /*cd620*/  LDL.LU R8, [R1+0x7b0] ;  /* 0x0007b00001087983 */ /* 0x001ea80000300800 */
[----:B------:R-:W2:Y:S04]  /*cd630*/  LDL.LU R9, [R1+0x7b4] ;  /* 0x0007b40001097983 */ /* 0x000ea80000300800 */
[----:B------:R-:W4:Y:S04]  /*cd640*/  LDL.LU R10, [R1+0x7b8] ;  /* 0x0007b800010a7983 */ /* 0x000f280000300800 */
[----:B------:R-:W4:Y:S04]  /*cd650*/  LDL.LU R11, [R1+0x7bc] ;  /* 0x0007bc00010b7983 */ /* 0x000f280000300800 */
[----:B------:R-:W2:Y:S04]  /*cd660*/  LDL.LU R24, [R1+0x790] ;  /* 0x0007900001187983 */ /* 0x000ea80000300800 */
[----:B------:R-:W2:Y:S04]  /*cd670*/  LDL.LU R25, [R1+0x794] ;  /* 0x0007940001197983 */ /* 0x000ea80000300800 */
[----:B------:R-:W2:Y:S04]  /*cd680*/  LDL.LU R26, [R1+0x798] ;  /* 0x00079800011a7983 */ /* 0x000ea80000300800 */
[----:B------:R-:W2:Y:S04]  /*cd690*/  LDL.LU R27, [R1+0x79c] ;  /* 0x00079c00011b7983 */ /* 0x000ea80000300800 */
[----:B--2---:R-:W-:Y:S04]  /*cd6a0*/  STL.64 [R1+0x2b08], R26 ;  /* 0x002b081a01007387 */ /* 0x004fe80000100a00 */
[----:B------:R0:W-:Y:S04]  /*cd6b0*/  STL.64 [R1+0x2b00], R24 ;  /* 0x002b001801007387 */ /* 0x0001e80000100a00 */
[----:B0-----:R-:W2:Y:S04]  /*cd6c0*/  LDL.LU R24, [R1+0x780] ;  /* 0x0007800001187983 */ /* 0x001ea80000300800 */
        /* <DEDUP_REMOVED lines=17> */
[----:B--2---:R-:W-:Y:S04]  /*cd7e0*/  STL.64 [R1+0x2b28], R26 ;  /* 0x002b281a01007387 */ /* 0x004fe80000100a00 */
[----:B------:R0:W-:Y:S04]  /*cd7f0*/  STL.64 [R1+0x2b20], R24 ;  /* 0x002b201801007387 */ /* 0x0001e80000100a00 */
[----:B0-----:R-:W2:Y:S04]  /*cd800*/  LDL.LU R24, [R1+0x760] ;  /* 0x0007600001187983 */ /* 0x001ea80000300800 */
[----:B------:R-:W2:Y:S04]  /*cd810*/  LDL.LU R25, [R1+0x764] ;  /* 0x0007640001197983 */ /* 0x000ea80000300800 */
[----:B------:R-:W2:Y:S04]  /*cd820*/  LDL.LU R26, [R1+0x768] ;  /* 0x00076800011a7983 */ /* 0x000ea80000300800 */
[----:B------:R-:W2:Y:S04]  /*cd830*/  LDL.LU R27, [R1+0x76c] ;  /* 0x00076c00011b7983 */ /* 0x000ea80000300800 */
[----:B---3--:R-:W-:Y:S04]  /*cd840*/  STS.128 [R0], R12 ;  /* 0x0000000c00007388 */ /* 0x008fe80000000c00 */
        /* <DEDUP_REMOVED lines=10> */
[----:B----4-:R-:W-:Y:S04]  /*cd8f0*/  STL.64 [R1+0x2af0], R10 ;  /* 0x002af00a01007387 */ /* 0x010fe80000100a00 */
[----:B------:R0:W-:Y:S04]  /*cd900*/  STL.64 [R1+0x2ae8], R8 ;  /* 0x002ae80801007387 */ /* 0x0001e80000100a00 */
[----:B0-----:R-:W4:Y:S04]  /*cd910*/  LDL.LU R8, [R1+0x7a0] ;  /* 0x0007a00001087983 */ /* 0x001f280000300800 */
[----:B------:R-:W4:Y:S04]  /*cd920*/  LDL.LU R9, [R1+0x7a4] ;  /* 0x0007a40001097983 */ /* 0x000f280000300800 */
[----:B------:R-:W4:Y:S04]  /*cd930*/  LDL.LU R10, [R1+0x7a8] ;  /* 0x0007a800010a7983 */ /* 0x000f280000300800 */
[----:B------:R-:W4:Y:S04]  /*cd940*/  LDL.LU R11, [R1+0x7ac] ;  /* 0x0007ac00010b7983 */ /* 0x000f280000300800 */
[----:B------:R-:W-:Y:S04]  /*cd950*/  STL.64 [R1+0x2ac0], R6 ;  /* 0x002ac00601007387 */ /* 0x000fe80000100a00 */
[----:B------:R0:W-:Y:S04]  /*cd960*/  STL.64 [R1+0x2ab8], R4 ;  /* 0x002ab80401007387 */ /* 0x0001e80000100a00 */
        /* <DEDUP_REMOVED lines=8> */
[----:B------:R-:W-:Y:S04]  /*cd9f0*/  STS.128 [R0+0x80], R20 ;  /* 0x0000801400007388 */ /* 0x000fe80000000c00 */
[----:B--2---:R-:W-:Y:S04]  /*cda00*/  STS.128 [R0+0x200], R24 ;  /* 0x0002001800007388 */ /* 0x004fe80000000c00 */
[----:B---3--:R-:W-:Y:S04]  /*cda10*/  STL.64 [R1+0x2ab0], R14 ;  /* 0x002ab00e01007387 */ /* 0x008fe80000100a00 */
        /* <DEDUP_REMOVED lines=9> */
[----:B------:R-:W2:Y:S04]  /*cdab0*/  LDL.LU.64 R26, [R1+0x2b38] ;  /* 0x002b3800011a7983 */ /* 0x000ea80000300a00 */
[----:B------:R-:W2:Y:S04]  /*cdac0*/  LDL.LU.64 R24, [R1+0x2b30] ;  /* 0x002b300001187983 */ /* 0x000ea80000300a00 */
[----:B------:R0:W-:Y:S04]  /*cdad0*/  STS.128 [R0+0x280], R16 ;  /* 0x0002801000007388 */ /* 0x0001e80000000c00 */
[----:B0-----:R-:W3:Y:S04]  /*cdae0*/  LDL.LU R18, [R1+0x1a0] ;  /* 0x0001a00001127983 */ /* 0x001ee80000300800 */
        /* <DEDUP_REMOVED lines=9> */
[----:B----4-:R-:W-:Y:S04]  /*cdb80*/  STS.128 [R0+0x800], R8 ;  /* 0x0008000800007388 */ /* 0x010fe80000000c00 */
[----:B--2---:R0:W-:Y:S04]  /*cdb90*/  STS.128 [R0+0x680], R24 ;  /* 0x0006801800007388 */ /* 0x0041e80000000c00 */
[----:B0-----:R-:W2:Y:S04]  /*cdba0*/  LDL.LU R26, [R1+0x2afc] ;  /* 0x002afc00011a7983 */ /* 0x001ea80000300800 */
[----:B------:R-:W4:Y:S04]  /*cdbb0*/  LDL.LU R24, [R1+0x2af8] ;  /* 0x002af80001187983 */ /* 0x000f280000300800 */
[----:B------:R-:W2:Y:S04]  /*cdbc0*/  LDL R27, [R1+0x1a18] ;  /* 0x001a1800011b7983 */ /* 0x000ea80000100800 */
[----:B------:R-:W2:Y:S04]  /*cdbd0*/  LDL.LU.64 R10, [R1+0x2af0] ;  /* 0x002af000010a7983 */ /* 0x000ea80000300a00 */
[----:B------:R-:W2:Y:S04]  /*cdbe0*/  LDL.LU.64 R8, [R1+0x2ae8] ;  /* 0x002ae80001087983 */ /* 0x000ea80000300a00 */
[----:B------:R-:W3:Y:S04]  /*cdbf0*/  LDL.LU R19, [R1+0xb0] ;  /* 0x0000b00001137983 */ /* 0x000ee80000300800 */
[----:B--2---:R0:W-:Y:S04]  /*cdc00*/  STS.128 [R0+0x880], R8 ;  /* 0x0008800800007388 */ /* 0x0041e80000000c00 */
[----:B0-----:R-:W2:Y:S04]  /*cdc10*/  LDL.LU.64 R10, [R1+0x2ae0] ;  /* 0x002ae000010a7983 */ /* 0x001ea80000300a00 */
[----:B------:R-:W2:Y:S04]  /*cdc20*/  LDL.LU.64 R8, [R1+0x2ad8] ;  /* 0x002ad80001087983 */ /* 0x000ea80000300a00 */
[----:B------:R-:W-:Y:S04]  /*cdc30*/  STS.128 [R0+0xa80], R4 ;  /* 0x000a800400007388 */ /* 0x000fe80000000c00 */
[----:B------:R-:W-:Y:S04]  /*cdc40*/  STS.128 [R0+0xc80], R12 ;  /* 0x000c800c00007388 */ /* 0x000fe80000000c00 */
[----:B--2---:R0:W-:Y:S04]  /*cdc50*/  STS.128 [R0+0xa00], R8 ;  /* 0x000a000800007388 */ /* 0x0041e80000000c00 */
[----:B0-----:R-:W2:Y:S04]  /*cdc60*/  LDL.LU.64 R10, [R1+0x2ad0] ;  /* 0x002ad000010a7983 */ /* 0x001ea80000300a00 */
[----:B------:R-:W2:Y:S04]  /*cdc70*/  LDL.LU R8, [R1+0x2ac8] ;  /* 0x002ac80001087983 */ /* 0x000ea80000300800 */
[----:B------:R-:W2:Y:S04]  /*cdc80*/  LDL.LU.64 R6, [R1+0x2ac0] ;  /* 0x002ac00001067983 */ /* 0x000ea80000300a00 */
[----:B------:R-:W2:Y:S04]  /*cdc90*/  LDL.LU.64 R4, [R1+0x2ab8] ;  /* 0x002ab80001047983 */ /* 0x000ea80000300a00 */
[----:B------:R-:W2:Y:S04]  /*cdca0*/  LDL.LU.64 R14, [R1+0x2ab0] ;  /* 0x002ab000010e7983 */ /* 0x000ea80000300a00 */
[----:B------:R-:W2:Y:S04]  /*cdcb0*/  LDL.LU.64 R12, [R1+0x2aa8] ;  /* 0x002aa800010c7983 */ /* 0x000ea80000300a00 */
[----:B---3--:R-:W-:Y:S04]  /*cdcc0*/  STS.128 [R0+0xe80], R20 ;  /* 0x000e801400007388 */ /* 0x008fe80000000c00 */
[----:B--2---:R0:W-:Y:S04]  /*cdcd0*/  STS.128 [R0+0xe00], R12 ;  /* 0x000e000c00007388 */ /* 0x0041e80000000c00 */
[----:B0-----:R-:W2:Y:S04]  /*cdce0*/  LDL.LU.64 R14, [R1+0x2aa0] ;  /* 0x002aa000010e7983 */ /* 0x001ea80000300a00 */
[----:B------:R-:W3:Y:S04]  /*cdcf0*/  LDL.LU.64 R12, [R1+0x2a98] ;  /* 0x002a9800010c7983 */ /* 0x000ee80000300a00 */
[----:B------:R-:W2:Y:S04]  /*cdd00*/  LDL.LU R9, [R1+0x1b0] ;  /* 0x0001b00001097983 */ /* 0x000ea80000300800 */
[----:B------:R-:W2:Y:S04]  /*cdd10*/  LDL.LU R20, [R1+0x2a94] ;  /* 0x002a940001147983 */ /* 0x000ea80000300800 */
[----:B------:R-:W3:Y:S04]  /*cdd20*/  LDL.LU R25, [R1+0xd0] ;  /* 0x0000d00001197983 */ /* 0x000ee80000300800 */
[----:B------:R0:W-:Y:S01]  /*cdd30*/  STS.128 [R0+0xc00], R4 ;  /* 0x000c000400007388 */ /* 0x0001e20000000c00 */
[C---:B------:R-:W-:Y:S01]  /*cdd40*/  IMAD R3, R10.reuse, c[0x0][0x194], RZ ;  /* 0x000065000a037a24 */ /* 0x040fe200078e02ff */
[----:B------:R-:W-:-:S02]  /*cdd50*/  ISETP.GE.AND P2, PT, R10, c[0x0][0x178], PT ;  /* 0x00005e000a007a0c */ /* 0x000fc40003f46270 */
[C---:B------:R-:W-:Y:S01]  /*cdd60*/  ISETP.GE.AND P1, PT, R11.reuse, c[0x0][0x17c], PT ;  /* 0x00005f000b007a0c */ /* 0x040fe20003f26270 */
[----:B------:R-:W3:Y:S01]  /*cdd70*/  LDL.LU R22, [R1+0x1c0] ;  /* 0x0001c00001167983 */ /* 0x000ee20000300800 */
[----:B------:R-:W-:Y:S01]  /*cdd80*/  ISETP.LT.AND P2, PT, R11, c[0x0][0x17c], !P2 ;  /* 0x00005f000b007a0c */ /* 0x000fe20005741270 */
[----:B0-----:R-:W-:Y:S02]  /*cdd90*/  IMAD.MOV.U32 R5, RZ, RZ, c[0x0][0x194] ;  /* 0x00006500ff057624 */ /* 0x001fe400078e00ff */
[----:B------:R-:W-:Y:S01]  /*cdda0*/  BAR.SYNC.DEFER_BLOCKING 0x0 ;  /* 0x0000000000007b1d */ /* 0x000fe20000010000 */
[----:B------:R-:W-:Y:S01]  /*cddb0*/  LEA R6, P3, R3, c[0x0][0x170], 0x1 ;  /* 0x00005c0003067a11 */ /* 0x000fe200078608ff */
[----:B------:R-:W-:-:S03]  /*cddc0*/  IMAD R5, R5, 0x100, R3 ;  /* 0x0000010005057824 */ /* 0x000fc600078e0203 */
[----:B------:R-:W-:Y:S01]  /*cddd0*/  LEA.HI.X.SX32 R7, R3, c[0x0][0x174], 0x1, P3 ;  /* 0x00005d0003077a11 */ /* 0x000fe200018f0eff */
[----:B------:R-:W-:Y:S01]  /*cdde0*/  IMAD R3, R11, c[0x0][0x198], RZ ;  /* 0x000066000b037a24 */ /* 0x000fe200078e02ff */
[----:B------:R-:W-:Y:S01]  /*cddf0*/  ISETP.LT.AND P1, PT, R27, c[0x0][0x178], !P1 ;  /* 0x00005e001b007a0c */ /* 0x000fe20004f21270 */
[----:B------:R-:W4:Y:S01]  /*cde00*/  LDL.LU R23, [R1+0xc0] ;  /* 0x0000c00001177983 */ /* 0x000f220000300800 */
[----:B------:R-:W-:Y:S01]  /*cde10*/  LEA R4, P3, R5, c[0x0][0x170], 0x1 ;  /* 0x00005c0005047a11 */ /* 0x000fe200078608ff */
[----:B------:R-:W-:Y:S01]  /*cde20*/  IMAD.WIDE R16, R3, 0x2, R6 ;  /* 0x0000000203107825 */ /* 0x000fe200078e0206 */
[----:B------:R-:W-:Y:S02]  /*cde30*/  IADD3 R0, R11, 0x5, RZ ;  /* 0x000000050b007810 */ /* 0x000fe40007ffe0ff */
[----:B------:R-:W-:Y:S02]  /*cde40*/  LEA.HI.X.SX32 R5, R5, c[0x0][0x174], 0x1, P3 ;  /* 0x00005d0005057a11 */ /* 0x000fe400018f0eff */
[----:B------:R-:W-:-:S02]  /*cde50*/  ISETP.GE.AND P3, PT, R0, c[0x0][0x17c], PT ;  /* 0x00005f0000007a0c */ /* 0x000fc40003f66270 */
[----:B------:R-:W-:Y:S01]  /*cde60*/  IADD3 R0, R3, c[0x0][0x198], RZ ;  /* 0x0000660003007a10 */ /* 0x000fe20007ffe0ff */
[----:B------:R0:W-:Y:S01]  /*cde70*/  @P2 STG.E.U16 [R16.64], R18 ;  /* 0x0000001210002986 */ /* 0x0001e2000c101506 */
[----:B------:R-:W-:Y:S02]  /*cde80*/  ISETP.LT.AND P2, PT, R10, c[0x0][0x178], !P5 ;  /* 0x00005e000a007a0c */ /* 0x000fe40006f41270 */
[----:B------:R-:W-:Y:S01]  /*cde90*/  ISETP.LT.AND P5, PT, R27, c[0x0][0x178], !P5 ;  /* 0x00005e001b007a0c */ /* 0x000fe20006fa1270 */
[----:B0-----:R-:W-:Y:S01]  /*cdea0*/  IMAD.WIDE R16, R3, 0x2, R4 ;  /* 0x0000000203107825 */ /* 0x001fe200078e0204 */
[----:B------:R-:W-:-:S04]  /*cdeb0*/  PRMT R3, R18, 0x7632, R3 ;  /* 0x0000763212037816 */ /* 0x000fc80000000003 */
[----:B------:R0:W-:Y:S01]  /*cdec0*/  @P1 STG.E.U16 [R16.64], R19 ;  /* 0x0000001310001986 */ /* 0x0001e2000c101506 */
[----:B------:R-:W-:Y:S02]  /*cded0*/  ISETP.LT.AND P1, PT, R10, c[0x0][0x178], !P4 ;  /* 0x00005e000a007a0c */ /* 0x000fe40006721270 */
[----:B------:R-:W-:Y:S01]  /*cdee0*/  ISETP.LT.AND P4, PT, R27, c[0x0][0x178], !P4 ;  /* 0x00005e001b007a0c */ /* 0x000fe20006781270 */
[----:B0-----:R-:W-:Y:S01]  /*cdef0*/  IMAD.WIDE R16, R0, 0x2, R4 ;  /* 0x0000000200107825 */ /* 0x001fe200078e0204 */
[----:B--2---:R-:W-:-:S03]  /*cdf00*/  PRMT R20, R19, 0x7632, R20 ;  /* 0x0000763213147816 */ /* 0x004fc60000000014 */
[C---:B------:R-:W-:Y:S01]  /*cdf10*/  IMAD.WIDE R18, R0.reuse, 0x2, R6 ;  /* 0x0000000200127825 */ /* 0x040fe200078e0206 */
[----:B------:R-:W-:-:S04]  /*cdf20*/  IADD3 R0, R0, c[0x0][0x198], RZ ;  /* 0x0000660000007a10 */ /* 0x000fc80007ffe0ff */
[----:B------:R0:W-:Y:S04]  /*cdf30*/  @P2 STG.E.U16 [R18.64], R3 ;  /* 0x0000000312002986 */ /* 0x0001e8000c101506 */
[----:B------:R1:W-:Y:S01]  /*cdf40*/  @P5 STG.E.U16 [R16.64], R20 ;  /* 0x0000001410005986 */ /* 0x0003e2000c101506 */
[----:B0-----:R-:W-:Y:S01]  /*cdf50*/  IADD3 R3, R11, 0x7, RZ ;  /* 0x000000070b037810 */ /* 0x001fe20007ffe0ff */
[----:B------:R-:W-:-:S04]  /*cdf60*/  IMAD.WIDE R18, R0, 0x2, R4 ;  /* 0x0000000200127825 */ /* 0x000fc800078e0204 */
[----:B-1----:R-:W-:Y:S01]  /*cdf70*/  IMAD.WIDE R16, R0, 0x2, R6 ;  /* 0x0000000200107825 */ /* 0x002fe200078e0206 */
[----:B------:R-:W-:-:S04]  /*cdf80*/  PRMT R20, R9, 0x7632, R20 ;  /* 0x0000763209147816 */ /* 0x000fc80000000014 */
[----:B------:R0:W-:Y:S01]  /*cdf90*/  @P1 STG.E.U16 [R16.64], R9 ;  /* 0x0000000910001986 */ /* 0x0001e2000c101506 */
[----:B------:R-:W-:Y:S02]  /*cdfa0*/  ISETP.GE.AND P1, PT, R3, c[0x0][0x17c], PT ;  /* 0x00005f0003007a0c */ /* 0x000fe40003f26270 */
[----:B---3--:R-:W-:Y:S01]  /*cdfb0*/  PRMT R3, R25, 0x7632, R3 ;  /* 0x0000763219037816 */ /* 0x008fe20000000003 */
[----:B------:R1:W-:Y:S04]  /*cdfc0*/  @P4 STG.E.U16 [R18.64], R25 ;  /* 0x0000001912004986 */ /* 0x0003e8000c101506 */
[----:B0-----:R-:W2:Y:S04]  /*cdfd0*/  LDL.LU R9, [R1+0x1d0] ;  /* 0x0001d00001097983 */ /* 0x001ea80000300800 */
[----:B-1----:R-:W3:Y:S01]  /*cdfe0*/  LDL.LU R25, [R1+0xe0] ;  /* 0x0000e00001197983 */ /* 0x002ee20000300800 */
[----:B------:R-:W-:-:S02]  /*cdff0*/  ISETP.LT.AND P5, PT, R10, c[0x0][0x178], !P0 ;  /* 0x00005e000a007a0c */ /* 0x000fc400047a1270 */
[----:B------:R-:W-:Y:S02]  /*ce000*/  ISETP.LT.AND P0, PT, R27, c[0x0][0x178], !P0 ;  /* 0x00005e001b007a0c */ /* 0x000fe40004701270 */
[----:B------:R-:W-:Y:S02]  /*ce010*/  IADD3 R0, R0, c[0x0][0x198], RZ ;  /* 0x0000660000007a10 */ /* 0x000fe40007ffe0ff */
[----:B------:R-:W-:-:S03]  /*ce020*/  ISETP.LT.AND P4, PT, R10, c[0x0][0x178], !P6 ;  /* 0x00005e000a007a0c */ /* 0x000fc60007781270 */
[----:B------:R-:W-:-:S04]  /*ce030*/  IMAD.WIDE R16, R0, 0x2, R6 ;  /* 0x0000000200107825 */ /* 0x000fc800078e0206 */
[C---:B------:R-:W-:Y:S01]  /*ce040*/  IMAD.WIDE R18, R0.reuse, 0x2, R4 ;  /* 0x0000000200127825 */ /* 0x040fe200078e0204 */
[----:B------:R-:W-:Y:S01]  /*ce050*/  IADD3 R0, R0, c[0x0][0x198], RZ ;  /* 0x0000660000007a10 */ /* 0x000fe20007ffe0ff */
[----:B------:R0:W-:Y:S01]  /*ce060*/  @P5 STG.E.U16 [R16.64], R20 ;  /* 0x0000001410005986 */ /* 0x0001e2000c101506 */
[----:B------:R-:W-:-:S03]  /*ce070*/  ISETP.LT.AND P6, PT, R27, c[0x0][0x178], !P6 ;  /* 0x00005e001b007a0c */ /* 0x000fc600077c1270 */
[----:B------:R1:W-:Y:S01]  /*ce080*/  @P0 STG.E.U16 [R18.64], R3 ;  /* 0x0000000312000986 */ /* 0x0003e2000c101506 */
[----:B------:R-:W-:Y:S02]  /*ce090*/  ISETP.LT.AND P0, PT, R10, c[0x0][0x178], !P3 ;  /* 0x00005e000a007a0c */ /* 0x000fe40005f01270 */
[C---:B------:R-:W-:Y:S02]  /*ce0a0*/  IADD3 R21, R11.reuse, 0x6, RZ ;  /* 0x000000060b157810 */ /* 0x040fe40007ffe0ff */
[----:B0-----:R-:W-:Y:S01]  /*ce0b0*/  IADD3 R20, R11, 0x8, RZ ;  /* 0x000000080b147810 */ /* 0x001fe20007ffe0ff */
[----:B------:R-:W-:-:S03]  /*ce0c0*/  IMAD.WIDE R16, R0, 0x2, R6 ;  /* 0x0000000200107825 */ /* 0x000fc600078e0206 */
[----:B------:R-:W-:Y:S02]  /*ce0d0*/  ISETP.GE.AND P5, PT, R20, c[0x0][0x17c], PT ;  /* 0x00005f0014007a0c */ /* 0x000fe40003fa6270 */
[----:B------:R-:W-:Y:S01]  /*ce0e0*/  IADD3 R20, R0, c[0x0][0x198], RZ ;  /* 0x0000660000147a10 */ /* 0x000fe20007ffe0ff */
[----:B------:R0:W-:Y:S01]  /*ce0f0*/  @P4 STG.E.U16 [R16.64], R22 ;  /* 0x0000001610004986 */ /* 0x0001e2000c101506 */
[----:B------:R-:W-:-:S03]  /*ce100*/  ISETP.GE.AND P2, PT, R21, c[0x0][0x17c], PT ;  /* 0x00005f0015007a0c */ /* 0x000fc60003f46270 */
[----:B-1----:R-:W-:Y:S01]  /*ce110*/  IMAD.WIDE R18, R20, 0x2, R6 ;  /* 0x0000000214127825 */ /* 0x002fe200078e0206 */
[----:B------:R-:W-:-:S03]  /*ce120*/  ISETP.LT.AND P3, PT, R27, c[0x0][0x178], !P3 ;  /* 0x00005e001b007a0c */ /* 0x000fc60005f61270 */
[----:B0-----:R-:W-:Y:S01]  /*ce130*/  IMAD.WIDE R16, R0, 0x2, R4 ;  /* 0x0000000200107825 */ /* 0x001fe200078e0204 */
[----:B------:R-:W-:-:S04]  /*ce140*/  PRMT R0, R22, 0x7632, R0 ;  /* 0x0000763216007816 */ /* 0x000fc80000000000 */
[----:B----4-:R0:W-:Y:S01]  /*ce150*/  @P6 STG.E.U16 [R16.64], R23 ;  /* 0x0000001710006986 */ /* 0x0101e2000c101506 */
[----:B------:R-:W-:Y:S02]  /*ce160*/  ISETP.LT.AND P6, PT, R10, c[0x0][0x178], !P2 ;  /* 0x00005e000a007a0c */ /* 0x000fe400057c1270 */
[----:B------:R-:W-:Y:S01]  /*ce170*/  ISETP.LT.AND P2, PT, R27, c[0x0][0x178], !P2 ;  /* 0x00005e001b007a0c */ /* 0x000fe20005741270 */
[----:B------:R1:W-:Y:S01]  /*ce180*/  @P0 STG.E.U16 [R18.64], R0 ;  /* 0x0000000012000986 */ /* 0x0003e2000c101506 */
[----:B------:R-:W-:-:S04]  /*ce190*/  IADD3 R3, R11, 0x9, RZ ;  /* 0x000000090b037810 */ /* 0x000fc80007ffe0ff */
[----:B------:R-:W-:Y:S02]  /*ce1a0*/  ISETP.GE.AND P4, PT, R3, c[0x0][0x17c], PT ;  /* 0x00005f0003007a0c */ /* 0x000fe40003f86270 */
[----:B------:R-:W-:Y:S01]  /*ce1b0*/  PRMT R3, R23, 0x7632, R3 ;  /* 0x0000763217037816 */ /* 0x000fe20000000003 */
[C---:B0-----:R-:W-:Y:S01]  /*ce1c0*/  IMAD.WIDE R16, R20.reuse, 0x2, R4 ;  /* 0x0000000214107825 */ /* 0x041fe200078e0204 */
[----:B-1----:R-:W-:-:S04]  /*ce1d0*/  IADD3 R0, R20, c[0x0][0x198], RZ ;  /* 0x0000660014007a10 */ /* 0x002fc80007ffe0ff */
[----:B------:R0:W-:Y:S01]  /*ce1e0*/  @P3 STG.E.U16 [R16.64], R3 ;  /* 0x0000000310003986 */ /* 0x0001e2000c101506 */
[----:B------:R-:W-:-:S04]  /*ce1f0*/  IMAD.WIDE R18, R0, 0x2, R6 ;  /* 0x0000000200127825 */ /* 0x000fc800078e0206 */
[----:B------:R-:W-:Y:S01]  /*ce200*/  IMAD.WIDE R20, R0, 0x2, R4 ;  /* 0x0000000200147825 */ /* 0x000fe200078e0204 */
[----:B--2---:R1:W-:Y:S04]  /*ce210*/  @P6 STG.E.U16 [R18.64], R9 ;  /* 0x0000000912006986 */ /* 0x0043e8000c101506 */
[----:B---3--:R-:W-:Y:S01]  /*ce220*/  @P2 STG.E.U16 [R20.64], R25 ;  /* 0x0000001914002986 */ /* 0x008fe2000c101506 */
[----:B------:R-:W-:Y:S02]  /*ce230*/  ISETP.LT.AND P2, PT, R10, c[0x0][0x178], !P1 ;  /* 0x00005e000a007a0c */ /* 0x000fe40004f41270 */
[----:B0-----:R-:W-:Y:S02]  /*ce240*/  PRMT R3, R9, 0x7632, R3 ;  /* 0x0000763209037816 */ /* 0x001fe40000000003 */
[----:B-1----:R-:W-:Y:S01]  /*ce250*/  IADD3 R18, R0, c[0x0][0x198], RZ ;  /* 0x0000660000127a10 */ /* 0x002fe20007ffe0ff */
[----:B------:R-:W2:Y:S04]  /*ce260*/  LDL.LU R9, [R1+0x110] ;  /* 0x0001100001097983 */ /* 0x000ea80000300800 */
[----:B------:R-:W-:-:S05]  /*ce270*/  IMAD.WIDE R16, R18, 0x2, R6 ;  /* 0x0000000212107825 */ /* 0x000fca00078e0206 */
[----:B------:R0:W-:Y:S04]  /*ce280*/  @P2 STG.E.U16 [R16.64], R3 ;  /* 0x0000000310002986 */ /* 0x0001e8000c101506 */
[----:B0-----:R-:W3:Y:S04]  /*ce290*/  LDL.LU R16, [R1+0x1e0] ;  /* 0x0001e00001107983 */ /* 0x001ee80000300800 */
[----:B------:R-:W4:Y:S01]  /*ce2a0*/  LDL.LU R17, [R1+0xf0] ;  /* 0x0000f00001117983 */ /* 0x000f220000300800 */
[----:B------:R-:W-:Y:S02]  /*ce2b0*/  ISETP.LT.AND P1, PT, R27, c[0x0][0x178], !P1 ;  /* 0x00005e001b007a0c */ /* 0x000fe40004f21270 */
[----:B------:R-:W-:-:S02]  /*ce2c0*/  ISETP.LT.AND P6, PT, R10, c[0x0][0x178], !P5 ;  /* 0x00005e000a007a0c */ /* 0x000fc40006fc1270 */
[C---:B------:R-:W-:Y:S01]  /*ce2d0*/  IADD3 R0, R18.reuse, c[0x0][0x198], RZ ;  /* 0x0000660012007a10 */ /* 0x040fe20007ffe0ff */
[----:B------:R-:W-:Y:S01]  /*ce2e0*/  IMAD.WIDE R18, R18, 0x2, R4 ;  /* 0x0000000212127825 */ /* 0x000fe200078e0204 */
[----:B------:R-:W-:Y:S02]  /*ce2f0*/  ISETP.LT.AND P5, PT, R27, c[0x0][0x178], !P5 ;  /* 0x00005e001b007a0c */ /* 0x000fe40006fa1270 */
[----:B------:R-:W-:Y:S01]  /*ce300*/  PRMT R24, R25, 0x7632, R24 ;  /* 0x0000763219187816 */ /* 0x000fe20000000018 */
[----:B------:R-:W-:Y:S01]  /*ce310*/  IMAD.WIDE R20, R0, 0x2, R6 ;  /* 0x0000000200147825 */ /* 0x000fe200078e0206 */
[C---:B------:R-:W-:Y:S02]  /*ce320*/  IADD3 R22, R11.reuse, 0xa, RZ ;  /* 0x0000000a0b167810 */ /* 0x040fe40007ffe0ff */
[----:B------:R-:W-:Y:S01]  /*ce330*/  IADD3 R23, R11, 0xb, RZ ;  /* 0x0000000b0b177810 */ /* 0x000fe20007ffe0ff */
[----:B------:R0:W-:Y:S01]  /*ce340*/  @P1 STG.E.U16 [R18.64], R24 ;  /* 0x0000001812001986 */ /* 0x0001e2000c101506 */
[----:B------:R-:W-:-:S02]  /*ce350*/  ISETP.GE.AND P0, PT, R22, c[0x0][0x17c], PT ;  /* 0x00005f0016007a0c */ /* 0x000fc40003f06270 */
[----:B------:R-:W-:Y:S01]  /*ce360*/  ISETP.GE.AND P3, PT, R23, c[0x0][0x17c], PT ;  /* 0x00005f0017007a0c */ /* 0x000fe20003f66270 */
[C---:B------:R-:W-:Y:S01]  /*ce370*/  IMAD.WIDE R22, R0.reuse, 0x2, R4 ;  /* 0x0000000200167825 */ /* 0x040fe200078e0204 */
[----:B------:R-:W-:Y:S02]  /*ce380*/  IADD3 R25, R11, 0xc, RZ ;  /* 0x0000000c0b197810 */ /* 0x000fe40007ffe0ff */
[----:B0-----:R-:W-:Y:S02]  /*ce390*/  IADD3 R18, R0, c[0x0][0x198], RZ ;  /* 0x0000660000127a10 */ /* 0x001fe40007ffe0ff */
[----:B------:R-:W-:Y:S02]  /*ce3a0*/  ISETP.GE.AND P2, PT, R25, c[0x0][0x17c], PT ;  /* 0x00005f0019007a0c */ /* 0x000fe40003f46270 */
[----:B------:R-:W2:Y:S04]  /*ce3b0*/  LDL.LU R25, [R1+0x100] ;  /* 0x0001000001197983 */ /* 0x000ea80000300800 */
[----:B---3--:R-:W-:Y:S01]  /*ce3c0*/  @P6 STG.E.U16 [R20.64], R16 ;  /* 0x0000001014006986 */ /* 0x008fe2000c101506 */
[----:B------:R-:W-:-:S02]  /*ce3d0*/  ISETP.LT.AND P6, PT, R10, c[0x0][0x178], !P4 ;  /* 0x00005e000a007a0c */ /* 0x000fc400067c1270 */
[----:B------:R-:W-:Y:S01]  /*ce3e0*/  ISETP.LT.AND P4, PT, R27, c[0x0][0x178], !P4 ;  /* 0x00005e001b007a0c */ /* 0x000fe20006781270 */
[----:B----4-:R0:W-:Y:S01]  /*ce3f0*/  @P5 STG.E.U16 [R22.64], R17 ;  /* 0x0000001116005986 */ /* 0x0101e2000c101506 */
[----:B------:R-:W-:Y:S02]  /*ce400*/  PRMT R3, R16, 0x7632, R3 ;  /* 0x0000763210037816 */ /* 0x000fe40000000003 */
[----:B0-----:R-:W-:Y:S01]  /*ce410*/  PRMT R22, R17, 0x7632, R22 ;  /* 0x0000763211167816 */ /* 0x001fe20000000016 */
[C---:B------:R-:W-:Y:S01]  /*ce420*/  IMAD.WIDE R16, R18.reuse, 0x2, R6 ;  /* 0x0000000212107825 */ /* 0x040fe200078e0206 */
[----:B------:R-:W-:-:S03]  /*ce430*/  IADD3 R23, R18, c[0x0][0x198], RZ ;  /* 0x0000660012177a10 */ /* 0x000fc60007ffe0ff */
[----:B------:R-:W-:Y:S02]  /*ce440*/  IMAD.WIDE R18, R18, 0x2, R4 ;  /* 0x0000000212127825 */ /* 0x000fe400078e0204 */
[----:B------:R-:W-:Y:S04]  /*ce450*/  @P6 STG.E.U16 [R16.64], R3 ;  /* 0x0000000310006986 */ /* 0x000fe8000c101506 */
[----:B------:R0:W-:Y:S04]  /*ce460*/  @P4 STG.E.U16 [R18.64], R22 ;  /* 0x0000001612004986 */ /* 0x0001e8000c101506 */
[----:B0-----:R-:W3:Y:S01]  /*ce470*/  LDL.LU R19, [R1+0x1f0] ;  /* 0x0001f00001137983 */ /* 0x001ee20000300800 */
[----:B------:R-:W-:-:S02]  /*ce480*/  ISETP.LT.AND P5, PT, R10, c[0x0][0x178], !P0 ;  /* 0x00005e000a007a0c */ /* 0x000fc400047a1270 */
[C---:B------:R-:W-:Y:S02]  /*ce490*/  IADD3 R20, R11.reuse, 0xd, RZ ;  /* 0x0000000d0b147810 */ /* 0x040fe40007ffe0ff */
[----:B------:R-:W-:Y:S02]  /*ce4a0*/  IADD3 R0, R11, 0xe, RZ ;  /* 0x0000000e0b007810 */ /* 0x000fe40007ffe0ff */
[----:B------:R-:W-:Y:S01]  /*ce4b0*/  ISETP.GE.AND P1, PT, R20, c[0x0][0x17c], PT ;  /* 0x00005f0014007a0c */ /* 0x000fe20003f26270 */
[----:B------:R-:W-:Y:S01]  /*ce4c0*/  IMAD.WIDE R20, R23, 0x2, R6 ;  /* 0x0000000217147825 */ /* 0x000fe200078e0206 */
[----:B------:R-:W-:Y:S02]  /*ce4d0*/  ISETP.GE.AND P6, PT, R0, c[0x0][0x17c], PT ;  /* 0x00005f0000007a0c */ /* 0x000fe40003fc6270 */
[----:B------:R-:W-:Y:S01]  /*ce4e0*/  IADD3 R0, R11, 0xf, RZ ;  /* 0x0000000f0b007810 */ /* 0x000fe20007ffe0ff */
[----:B------:R-:W-:Y:S01]  /*ce4f0*/  IMAD.WIDE R16, R23, 0x2, R4 ;  /* 0x0000000217107825 */ /* 0x000fe200078e0204 */
[----:B------:R-:W-:-:S02]  /*ce500*/  ISETP.LT.AND P0, PT, R27, c[0x0][0x178], !P0 ;  /* 0x00005e001b007a0c */ /* 0x000fc40004701270 */
[----:B------:R-:W-:Y:S01]  /*ce510*/  ISETP.LT.AND P4, PT, R10, c[0x0][0x178], !P3 ;  /* 0x00005e000a007a0c */ /* 0x000fe20005f81270 */
[----:B---3--:R0:W-:Y:S01]  /*ce520*/  @P5 STG.E.U16 [R20.64], R19 ;  /* 0x0000001314005986 */ /* 0x0081e2000c101506 */
[----:B------:R-:W-:Y:S02]  /*ce530*/  ISETP.GE.AND P5, PT, R0, c[0x0][0x17c], PT ;  /* 0x00005f0000007a0c */ /* 0x000fe40003fa6270 */
[----:B------:R-:W-:Y:S02]  /*ce540*/  IADD3 R0, R23, c[0x0][0x198], RZ ;  /* 0x0000660017007a10 */ /* 0x000fe40007ffe0ff */
[----:B------:R-:W3:Y:S05]  /*ce550*/  LDL.LU R23, [R1+0x200] ;  /* 0x0002000001177983 */ /* 0x000eea0000300800 */
[----:B--2---:R1:W-:Y:S01]  /*ce560*/  @P0 STG.E.U16 [R16.64], R9 ;  /* 0x0000000910000986 */ /* 0x0043e2000c101506 */
[----:B0-----:R-:W-:-:S03]  /*ce570*/  PRMT R20, R9, 0x7632, R20 ;  /* 0x0000763209147816 */ /* 0x001fc60000000014 */
[----:B-1----:R-:W2:Y:S04]  /*ce580*/  LDL.LU R9, [R1+0x210] ;  /* 0x0002100001097983 */ /* 0x002ea80000300800 */
[----:B------:R-:W4:Y:S01]  /*ce590*/  LDL.LU R22, [R1+0x120] ;  /* 0x0001200001167983 */ /* 0x000f220000300800 */
[----:B------:R-:W-:Y:S02]  /*ce5a0*/  ISETP.LT.AND P3, PT, R27, c[0x0][0x178], !P3 ;  /* 0x00005e001b007a0c */ /* 0x000fe40005f61270 */
[----:B------:R-:W-:Y:S01]  /*ce5b0*/  PRMT R3, R19, 0x7632, R3 ;  /* 0x0000763213037816 */ /* 0x000fe20000000003 */
[----:B------:R-:W-:Y:S01]  /*ce5c0*/  IMAD.WIDE R18, R0, 0x2, R6 ;  /* 0x0000000200127825 */ /* 0x000fe200078e0206 */
[----:B------:R-:W-:Y:S02]  /*ce5d0*/  ISETP.LT.AND P0, PT, R10, c[0x0][0x178], !P2 ;  /* 0x00005e000a007a0c */ /* 0x000fe40005701270 */
[----:B------:R-:W-:Y:S01]  /*ce5e0*/  ISETP.LT.AND P2, PT, R27, c[0x0][0x178], !P2 ;  /* 0x00005e001b007a0c */ /* 0x000fe20005741270 */
[C---:B------:R-:W-:Y:S01]  /*ce5f0*/  IMAD.WIDE R16, R0.reuse, 0x2, R4 ;  /* 0x0000000200107825 */ /* 0x040fe200078e0204 */
[----:B------:R-:W-:Y:S01]  /*ce600*/  IADD3 R0, R0, c[0x0][0x198], RZ ;  /* 0x0000660000007a10 */ /* 0x000fe20007ffe0ff */
[----:B------:R0:W-:Y:S04]  /*ce610*/  @P4 STG.E.U16 [R18.64], R3 ;  /* 0x0000000312004986 */ /* 0x0001e8000c101506 */
[----:B------:R1:W-:Y:S01]  /*ce620*/  @P3 STG.E.U16 [R16.64], R20 ;  /* 0x0000001410003986 */ /* 0x0003e2000c101506 */
[----:B------:R-:W-:-:S02]  /*ce630*/  ISETP.LT.AND P3, PT, R10, c[0x0][0x178], !P1 ;  /* 0x00005e000a007a0c */ /* 0x000fc40004f61270 */
[----:B------:R-:W-:Y:S01]  /*ce640*/  ISETP.LT.AND P1, PT, R27, c[0x0][0x178], !P1 ;  /* 0x00005e001b007a0c */ /* 0x000fe20004f21270 */
[----:B0-----:R-:W-:-:S04]  /*ce650*/  IMAD.WIDE R18, R0, 0x2, R4 ;  /* 0x0000000200127825 */ /* 0x001fc800078e0204 */
[C---:B-1----:R-:W-:Y:S01]  /*ce660*/  IMAD.WIDE R16, R0.reuse, 0x2, R6 ;  /* 0x0000000200107825 */ /* 0x042fe200078e0206 */
[----:B------:R-:W-:Y:S02]  /*ce670*/  IADD3 R0, R0, c[0x0][0x198], RZ ;  /* 0x0000660000007a10 */ /* 0x000fe40007ffe0ff */
[----:B------:R-:W-:Y:S02]  /*ce680*/  IADD3 R3, R11, 0x11, RZ ;  /* 0x000000110b037810 */ /* 0x000fe40007ffe0ff */
[----:B---3--:R0:W-:Y:S01]  /*ce690*/  @P0 STG.E.U16 [R16.64], R23 ;  /* 0x0000001710000986 */ /* 0x0081e2000c101506 */
[----:B------:R-:W-:-:S03]  /*ce6a0*/  PRMT R20, R23, 0x7632, R20 ;  /* 0x0000763217147816 */ /* 0x000fc60000000014 */
[----:B------:R1:W-:Y:S01]  /*ce6b0*/  @P2 STG.E.U16 [R18.64], R25 ;  /* 0x0000001912002986 */ /* 0x0003e2000c101506 */
[----:B------:R-:W-:Y:S02]  /*ce6c0*/  ISETP.LT.AND P2, PT, R10, c[0x0][0x178], !P6 ;  /* 0x00005e000a007a0c */ /* 0x000fe40007741270 */
[----:B------:R-:W-:Y:S02]  /*ce6d0*/  ISETP.GE.AND P0, PT, R3, c[0x0][0x17c], PT ;  /* 0x00005f0003007a0c */ /* 0x000fe40003f06270 */
[----:B------:R-:W-:Y:S01]  /*ce6e0*/  PRMT R3, R25, 0x7632, R3 ;  /* 0x0000763219037816 */ /* 0x000fe20000000003 */
[----:B0-----:R-:W-:-:S04]  /*ce6f0*/  IMAD.WIDE R16, R0, 0x2, R6 ;  /* 0x0000000200107825 */ /* 0x001fc800078e0206 */
[C---:B-1----:R-:W-:Y:S01]  /*ce700*/  IMAD.WIDE R18, R0.reuse, 0x2, R4 ;  /* 0x0000000200127825 */ /* 0x042fe200078e0204 */
[----:B------:R-:W-:Y:S01]  /*ce710*/  IADD3 R0, R0, c[0x0][0x198], RZ ;  /* 0x0000660000007a10 */ /* 0x000fe20007ffe0ff */
[----:B------:R0:W-:Y:S01]  /*ce720*/  @P3 STG.E.U16 [R16.64], R20 ;  /* 0x0000001410003986 */ /* 0x0001e2000c101506 */
[----:B------:R-:W-:-:S03]  /*ce730*/  ISETP.LT.AND P6, PT, R27, c[0x0][0x178], !P6 ;  /* 0x00005e001b007a0c */ /* 0x000fc600077c1270 */
[----:B------:R1:W-:Y:S01]  /*ce740*/  @P1 STG.E.U16 [R18.64], R3 ;  /* 0x0000000312001986 */ /* 0x0003e2000c101506 */
[----:B------:R-:W-:-:S03]  /*ce750*/  ISETP.LT.AND P1, PT, R10, c[0x0][0x178], !P5 ;  /* 0x00005e000a007a0c */ /* 0x000fc60006f21270 */
[----:B------:R-:W3:Y:S01]  /*ce760*/  LDL.LU R25, [R1+0x130] ;  /* 0x0001300001197983 */ /* 0x000ee20000300800 */
[----:B0-----:R-:W-:Y:S01]  /*ce770*/  IMAD.WIDE R16, R0, 0x2, R6 ;  /* 0x0000000200107825 */ /* 0x001fe200078e0206 */
[C---:B------:R-:W-:Y:S02]  /*ce780*/  IADD3 R20, R11.reuse, 0x12, RZ ;  /* 0x000000120b147810 */ /* 0x040fe40007ffe0ff */
[----:B-1----:R-:W-:Y:S02]  /*ce790*/  IADD3 R3, R11, 0x13, RZ ;  /* 0x000000130b037810 */ /* 0x002fe40007ffe0ff */
[----:B--2---:R0:W-:Y:S01]  /*ce7a0*/  @P2 STG.E.U16 [R16.64], R9 ;  /* 0x0000000910002986 */ /* 0x0041e2000c101506 */
[----:B------:R-:W-:Y:S02]  /*ce7b0*/  ISETP.GE.AND P3, PT, R20, c[0x0][0x17c], PT ;  /* 0x00005f0014007a0c */ /* 0x000fe40003f66270 */
[----:B------:R-:W-:Y:S02]  /*ce7c0*/  IADD3 R20, R0, c[0x0][0x198], RZ ;  /* 0x0000660000147a10 */ /* 0x000fe40007ffe0ff */
[----:B------:R-:W-:-:S02]  /*ce7d0*/  ISETP.GE.AND P2, PT, R3, c[0x0][0x17c], PT ;  /* 0x00005f0003007a0c */ /* 0x000fc40003f46270 */
[----:B----4-:R-:W-:Y:S01]  /*ce7e0*/  PRMT R3, R22, 0x7632, R3 ;  /* 0x0000763216037816 */ /* 0x010fe20000000003 */
[----:B0-----:R-:W-:Y:S01]  /*ce7f0*/  IMAD.WIDE R16, R0, 0x2, R4 ;  /* 0x0000000200107825 */ /* 0x001fe200078e0204 */
[----:B------:R-:W-:Y:S02]  /*ce800*/  PRMT R0, R9, 0x7632, R0 ;  /* 0x0000763209007816 */ /* 0x000fe40000000000 */
[----:B------:R-:W2:Y:S01]  /*ce810*/  LDL.LU R9, [R1+0x150] ;  /* 0x0001500001097983 */ /* 0x000ea20000300800 */
[----:B------:R-:W-:-:S03]  /*ce820*/  IMAD.WIDE R18, R20, 0x2, R6 ;  /* 0x0000000214127825 */ /* 0x000fc600078e0206 */
[----:B------:R0:W-:Y:S04]  /*ce830*/  @P6 STG.E.U16 [R16.64], R22 ;  /* 0x0000001610006986 */ /* 0x0001e8000c101506 */
[----:B------:R1:W-:Y:S01]  /*ce840*/  @P1 STG.E.U16 [R18.64], R0 ;  /* 0x0000000012001986 */ /* 0x0003e2000c101506 */
[----:B0-----:R-:W-:-:S04]  /*ce850*/  IADD3 R22, R11, 0x14, RZ ;  /* 0x000000140b167810 */ /* 0x001fc80007ffe0ff */
[----:B------:R-:W-:Y:S02]  /*ce860*/  ISETP.GE.AND P1, PT, R22, c[0x0][0x17c], PT ;  /* 0x00005f0016007a0c */ /* 0x000fe40003f26270 */
[----:B------:R-:W4:Y:S01]  /*ce870*/  LDL.LU R22, [R1+0x220] ;  /* 0x0002200001167983 */ /* 0x000f220000300800 */
[----:B------:R-:W-:-:S04]  /*ce880*/  IADD3 R21, R11, 0x10, RZ ;  /* 0x000000100b157810 */ /* 0x000fc80007ffe0ff */
[----:B------:R-:W-:Y:S02]  /*ce890*/  ISETP.GE.AND P4, PT, R21, c[0x0][0x17c], PT ;  /* 0x00005f0015007a0c */ /* 0x000fe40003f86270 */
[C---:B------:R-:W-:Y:S02]  /*ce8a0*/  ISETP.LT.AND P5, PT, R27.reuse, c[0x0][0x178], !P5 ;  /* 0x00005e001b007a0c */ /* 0x040fe40006fa1270 */
[----:B------:R-:W-:Y:S02]  /*ce8b0*/  ISETP.LT.AND P6, PT, R10, c[0x0][0x178], !P4 ;  /* 0x00005e000a007a0c */ /* 0x000fe400067c1270 */
[----:B------:R-:W-:Y:S02]  /*ce8c0*/  ISETP.LT.AND P4, PT, R27, c[0x0][0x178], !P4 ;  /* 0x00005e001b007a0c */ /* 0x000fe40006781270 */
[C---:B-1----:R-:W-:Y:S01]  /*ce8d0*/  IADD3 R0, R20.reuse, c[0x0][0x198], RZ ;  /* 0x0000660014007a10 */ /* 0x042fe20007ffe0ff */
[----:B------:R-:W-:-:S04]  /*ce8e0*/  IMAD.WIDE R16, R20, 0x2, R4 ;  /* 0x0000000214107825 */ /* 0x000fc800078e0204 */
[----:B------:R-:W-:-:S04]  /*ce8f0*/  IMAD.WIDE R18, R0, 0x2, R6 ;  /* 0x0000000200127825 */ /* 0x000fc800078e0206 */
[----:B------:R-:W-:Y:S01]  /*ce900*/  IMAD.WIDE R20, R0, 0x2, R4 ;  /* 0x0000000200147825 */ /* 0x000fe200078e0204 */
[----:B------:R0:W-:Y:S04]  /*ce910*/  @P5 STG.E.U16 [R16.64], R3 ;  /* 0x0000000310005986 */ /* 0x0001e8000c101506 */
[----:B----4-:R1:W-:Y:S04]  /*ce920*/  @P6 STG.E.U16 [R18.64], R22 ;  /* 0x0000001612006986 */ /* 0x0103e8000c101506 */
[----:B---3--:R-:W-:Y:S01]  /*ce930*/  @P4 STG.E.U16 [R20.64], R25 ;  /* 0x0000001914004986 */ /* 0x008fe2000c101506 */
[----:B------:R-:W-:-:S02]  /*ce940*/  ISETP.LT.AND P4, PT, R10, c[0x0][0x178], !P0 ;  /* 0x00005e000a007a0c */ /* 0x000fc40004781270 */
[----:B0-----:R-:W-:Y:S02]  /*ce950*/  PRMT R3, R22, 0x7632, R3 ;  /* 0x0000763216037816 */ /* 0x001fe40000000003 */
[----:B-1----:R-:W-:-:S05]  /*ce960*/  IADD3 R18, R0, c[0x0][0x198], RZ ;  /* 0x0000660000127a10 */ /* 0x002fca0007ffe0ff */
[----:B------:R-:W-:-:S05]  /*ce970*/  IMAD.WIDE R16, R18, 0x2, R6 ;  /* 0x0000000212107825 */ /* 0x000fca00078e0206 */
[----:B------:R0:W-:Y:S04]  /*ce980*/  @P4 STG.E.U16 [R16.64], R3 ;  /* 0x0000000310004986 */ /* 0x0001e8000c101506 */
[----:B0-----:R-:W3:Y:S01]  /*ce990*/  LDL.LU R17, [R1+0x230] ;  /* 0x0002300001117983 */ /* 0x001ee20000300800 */
[----:B------:R-:W-:Y:S02]  /*ce9a0*/  ISETP.LT.AND P0, PT, R27, c[0x0][0x178], !P0 ;  /* 0x00005e001b007a0c */ /* 0x000fe40004701270 */
[----:B------:R-:W-:Y:S02]  /*ce9b0*/  ISETP.LT.AND P6, PT, R10, c[0x0][0x178], !P3 ;  /* 0x00005e000a007a0c */ /* 0x000fe40005fc1270 */
[C---:B------:R-:W-:Y:S01]  /*ce9c0*/  IADD3 R0, R18.reuse, c[0x0][0x198], RZ ;  /* 0x0000660012007a10 */ /* 0x040fe20007ffe0ff */
[----:B------:R-:W-:Y:S01]  /*ce9d0*/  IMAD.WIDE R18, R18, 0x2, R4 ;  /* 0x0000000212127825 */ /* 0x000fe200078e0204 */
[----:B------:R-:W-:-:S02]  /*ce9e0*/  PRMT R24, R25, 0x7632, R24 ;  /* 0x0000763219187816 */ /* 0x000fc40000000018 */
[----:B------:R-:W-:Y:S01]  /*ce9f0*/  ISETP.LT.AND P3, PT, R27, c[0x0][0x178], !P3 ;  /* 0x00005e001b007a0c */ /* 0x000fe20005f61270 */
[----:B------:R-:W-:Y:S01]  /*cea00*/  IMAD.WIDE R20, R0, 0x2, R6 ;  /* 0x0000000200147825 */ /* 0x000fe200078e0206 */
[----:B------:R-:W-:-:S03]  /*cea10*/  IADD3 R23, R11, 0x15, RZ ;  /* 0x000000150b177810 */ /* 0x000fc60007ffe0ff */
[----:B------:R0:W-:Y:S01]  /*cea20*/  @P0 STG.E.U16 [R18.64], R24 ;  /* 0x0000001812000986 */ /* 0x0001e2000c101506 */
[----:B------:R-:W-:Y:S01]  /*cea30*/  ISETP.GE.AND P5, PT, R23, c[0x0][0x17c], PT ;  /* 0x00005f0017007a0c */ /* 0x000fe20003fa6270 */
[C---:B------:R-:W-:Y:S01]  /*cea40*/  IMAD.WIDE R22, R0.reuse, 0x2, R4 ;  /* 0x0000000200167825 */ /* 0x040fe200078e0204 */
[----:B------:R-:W-:Y:S02]  /*cea50*/  IADD3 R25, R11, 0x16, RZ ;  /* 0x000000160b197810 */ /* 0x000fe40007ffe0ff */
[----:B0-----:R-:W-:Y:S02]  /*cea60*/  IADD3 R18, R0, c[0x0][0x198], RZ ;  /* 0x0000660000127a10 */ /* 0x001fe40007ffe0ff */
[----:B------:R-:W-:Y:S02]  /*cea70*/  ISETP.GE.AND P4, PT, R25, c[0x0][0x17c], PT ;  /* 0x00005f0019007a0c */ /* 0x000fe40003f86270 */
[----:B------:R-:W4:Y:S04]  /*cea80*/  LDL.LU R25, [R1+0x250] ;  /* 0x0002500001197983 */ /* 0x000f280000300800 */
[----:B---3--:R0:W-:Y:S01]  /*cea90*/  @P6 STG.E.U16 [R20.64], R17 ;  /* 0x0000001114006986 */ /* 0x0081e2000c101506 */
[----:B------:R-:W-:-:S02]  /*ceaa0*/  ISETP.LT.AND P6, PT, R10, c[0x0][0x178], !P2 ;  /* 0x00005e000a007a0c */ /* 0x000fc400057c1270 */
[----:B------:R-:W-:Y:S01]  /*ceab0*/  ISETP.LT.AND P2, PT, R27, c[0x0][0x178], !P2 ;  /* 0x00005e001b007a0c */ /* 0x000fe20005741270 */
[----:B--2---:R1:W-:Y:S01]  /*ceac0*/  @P3 STG.E.U16 [R22.64], R9 ;  /* 0x0000000916003986 */ /* 0x0043e2000c101506 */
[----:B------:R-:W-:Y:S01]  /*cead0*/  PRMT R3, R17, 0x7632, R3 ;  /* 0x0000763211037816 */ /* 0x000fe20000000003 */
[C---:B0-----:R-:W-:Y:S01]  /*ceae0*/  IMAD.WIDE R16, R18.reuse, 0x2, R6 ;  /* 0x0000000212107825 */ /* 0x041fe200078e0206 */
[----:B-1----:R-:W-:-:S03]  /*ceaf0*/  IADD3 R23, R18, c[0x0][0x198], RZ ;  /* 0x0000660012177a10 */ /* 0x002fc60007ffe0ff */
[----:B------:R-:W-:Y:S01]  /*ceb00*/  IMAD.WIDE R18, R18, 0x2, R4 ;  /* 0x0000000212127825 */ /* 0x000fe200078e0204 */
[----:B------:R-:W-:-:S03]  /*ceb10*/  PRMT R22, R9, 0x7632, R22 ;  /* 0x0000763209167816 */ /* 0x000fc60000000016 */
[----:B------:R-:W-:Y:S04]  /*ceb20*/  @P6 STG.E.U16 [R16.64], R3 ;  /* 0x0000000310006986 */ /* 0x000fe8000c101506 */
[----:B------:R-:W2:Y:S04]  /*ceb30*/  LDL.LU R9, [R1+0x160] ;  /* 0x0001600001097983 */ /* 0x000ea80000300800 */
[----:B------:R0:W-:Y:S04]  /*ceb40*/  @P2 STG.E.U16 [R18.64], R22 ;  /* 0x0000001612002986 */ /* 0x0001e8000c101506 */
[----:B0-----:R-:W3:Y:S04]  /*ceb50*/  LDL.LU R18, [R1+0x240] ;  /* 0x0002400001127983 */ /* 0x001ee80000300800 */
[----:B------:R-:W2:Y:S01]  /*ceb60*/  LDL.LU R19, [R1+0x140] ;  /* 0x0001400001137983 */ /* 0x000ea20000300800 */
[----:B------:R-:W-:-:S02]  /*ceb70*/  ISETP.LT.AND P3, PT, R10, c[0x0][0x178], !P1 ;  /* 0x00005e000a007a0c */ /* 0x000fc40004f61270 */
[C---:B------:R-:W-:Y:S02]  /*ceb80*/  IADD3 R20, R11.reuse, 0x17, RZ ;  /* 0x000000170b147810 */ /* 0x040fe40007ffe0ff */
[----:B------:R-:W-:Y:S02]  /*ceb90*/  IADD3 R0, R11, 0x18, RZ ;  /* 0x000000180b007810 */ /* 0x000fe40007ffe0ff */
[----:B------:R-:W-:Y:S02]  /*ceba0*/  ISETP.LT.AND P1, PT, R27, c[0x0][0x178], !P1 ;  /* 0x00005e001b007a0c */ /* 0x000fe40004f21270 */
        /* <DEDUP_REMOVED lines=10> */
[----:B------:R-:W3:Y:S01]  /*cec50*/  LDL.LU R23, [R1+0x260] ;  /* 0x0002600001177983 */ /* 0x000ee20000300800 */
[----:B------:R-:W-:-:S03]  /*cec60*/  PRMT R3, R18, 0x7632, R3 ;  /* 0x0000763212037816 */ /* 0x000fc60000000003 */
[----:B--2---:R1:W-:Y:S01]  /*cec70*/  @P1 STG.E.U16 [R16.64], R19 ;  /* 0x0000001310001986 */ /* 0x0043e2000c101506 */
[----:B------:R-:W-:Y:S02]  /*cec80*/  ISETP.LT.AND P1, PT, R10, c[0x0][0x178], !P4 ;  /* 0x00005e000a007a0c */ /* 0x000fe40006721270 */
[----:B0-----:R-:W-:Y:S01]  /*cec90*/  PRMT R20, R19, 0x7632, R20 ;  /* 0x0000763213147816 */ /* 0x001fe20000000014 */
[----:B------:R-:W2:Y:S01]  /*ceca0*/  LDL.LU R22, [R1+0x170] ;  /* 0x0001700001167983 */ /* 0x000ea20000300800 */
[----:B------:R-:W-:Y:S01]  /*cecb0*/  ISETP.LT.AND P4, PT, R27, c[0x0][0x178], !P4 ;  /* 0x00005e001b007a0c */ /* 0x000fe20006781270 */
[----:B-1----:R-:W-:-:S04]  /*cecc0*/  IMAD.WIDE R18, R0, 0x2, R6 ;  /* 0x0000000200127825 */ /* 0x002fc800078e0206 */
[C-C-:B------:R-:W-:Y:S01]  /*cecd0*/  IMAD.WIDE R16, R0.reuse, 0x2, R4.reuse ;  /* 0x0000000200107825 */ /* 0x140fe200078e0204 */
[----:B------:R-:W-:Y:S01]  /*cece0*/  IADD3 R0, R0, c[0x0][0x198], RZ ;  /* 0x0000660000007a10 */ /* 0x000fe20007ffe0ff */
[----:B------:R0:W-:Y:S04]  /*cecf0*/  @P2 STG.E.U16 [R18.64], R3 ;  /* 0x0000000312002986 */ /* 0x0001e8000c101506 */
[----:B------:R1:W-:Y:S01]  /*ced00*/  @P5 STG.E.U16 [R16.64], R20 ;  /* 0x0000001410005986 */ /* 0x0003e2000c101506 */
[----:B0-----:R-:W-:Y:S01]  /*ced10*/  IADD3 R3, R11, 0x1b, RZ ;  /* 0x0000001b0b037810 */ /* 0x001fe20007ffe0ff */
[----:B------:R-:W-:-:S04]  /*ced20*/  IMAD.WIDE R18, R0, 0x2, R4 ;  /* 0x0000000200127825 */ /* 0x000fc800078e0204 */
[----:B-1----:R-:W-:Y:S01]  /*ced30*/  IMAD.WIDE R16, R0, 0x2, R6 ;  /* 0x0000000200107825 */ /* 0x002fe200078e0206 */
[----:B----4-:R-:W-:-:S04]  /*ced40*/  PRMT R20, R25, 0x7632, R20 ;  /* 0x0000763219147816 */ /* 0x010fc80000000014 */
[----:B------:R0:W-:Y:S01]  /*ced50*/  @P1 STG.E.U16 [R16.64], R25 ;  /* 0x0000001910001986 */ /* 0x0001e2000c101506 */
[----:B------:R-:W-:Y:S02]  /*ced60*/  ISETP.GE.AND P1, PT, R3, c[0x0][0x17c], PT ;  /* 0x00005f0003007a0c */ /* 0x000fe40003f26270 */
[----:B------:R-:W-:Y:S01]  /*ced70*/  PRMT R3, R9, 0x7632, R3 ;  /* 0x0000763209037816 */ /* 0x000fe20000000003 */
[----:B------:R1:W-:Y:S04]  /*ced80*/  @P4 STG.E.U16 [R18.64], R9 ;  /* 0x0000000912004986 */ /* 0x0003e8000c101506 */
[----:B0-----:R-:W4:Y:S04]  /*ced90*/  LDL.LU R25, [R1+0x270] ;  /* 0x0002700001197983 */ /* 0x001f280000300800 */
[----:B-1----:R-:W4:Y:S01]  /*ceda0*/  LDL.LU R9, [R1+0x190] ;  /* 0x0001900001097983 */ /* 0x002f220000300800 */
        /* <DEDUP_REMOVED lines=15> */
[----:B------:R-:W-:Y:S02]  /*ceea0*/  IADD3 R20, R0, c[0x0][0x198], RZ ;  /* 0x0000660000147a10 */ /* 0x000fe40007ffe0ff */
[----:B------:R-:W-:-:S03]  /*ceeb0*/  ISETP.GE.AND P2, PT, R21, c[0x0][0x17c], PT ;  /* 0x00005f0015007a0c */ /* 0x000fc60003f46270 */
[----:B-1----:R-:W-:Y:S01]  /*ceec0*/  IMAD.WIDE R18, R20, 0x2, R6 ;  /* 0x0000000214127825 */ /* 0x002fe200078e0206 */
[----:B------:R-:W-:Y:S02]  /*ceed0*/  ISETP.LT.AND P3, PT, R27, c[0x0][0x178], !P3 ;  /* 0x00005e001b007a0c */ /* 0x000fe40005f61270 */
[----:B------:R-:W-:Y:S01]  /*ceee0*/  IADD3 R3, R11, 0x1d, RZ ;  /* 0x0000001d0b037810 */ /* 0x000fe20007ffe0ff */
[----:B---3--:R0:W-:Y:S02]  /*ceef0*/  @P4 STG.E.U16 [R16.64], R23 ;  /* 0x0000001710004986 */ /* 0x0081e4000c101506 */
[----:B0-----:R-:W-:Y:S01]  /*cef00*/  IMAD.WIDE R16, R0, 0x2, R4 ;  /* 0x0000000200107825 */ /* 0x001fe200078e0204 */
[----:B------:R-:W-:-:S04]  /*cef10*/  PRMT R0, R23, 0x7632, R0 ;  /* 0x0000763217007816 */ /* 0x000fc80000000000 */
[----:B--2---:R0:W-:Y:S01]  /*cef20*/  @P6 STG.E.U16 [R16.64], R22 ;  /* 0x0000001610006986 */ /* 0x0041e2000c101506 */
[----:B------:R-:W-:Y:S02]  /*cef30*/  ISETP.LT.AND P6, PT, R10, c[0x0][0x178], !P2 ;  /* 0x00005e000a007a0c */ /* 0x000fe400057c1270 */
[----:B------:R-:W-:Y:S01]  /*cef40*/  ISETP.LT.AND P2, PT, R27, c[0x0][0x178], !P2 ;  /* 0x00005e001b007a0c */ /* 0x000fe20005741270 */
[----:B------:R1:W-:Y:S01]  /*cef50*/  @P0 STG.E.U16 [R18.64], R0 ;  /* 0x0000000012000986 */ /* 0x0003e2000c101506 */
[----:B------:R-:W-:Y:S02]  /*cef60*/  ISETP.GE.AND P4, PT, R3, c[0x0][0x17c], PT ;  /* 0x00005f0003007a0c */ /* 0x000fe40003f86270 */
[----:B------:R-:W-:Y:S01]  /*cef70*/  PRMT R3, R22, 0x7632, R3 ;  /* 0x0000763216037816 */ /* 0x000fe20000000003 */
[C---:B0-----:R-:W-:Y:S01]  /*cef80*/  IMAD.WIDE R16, R20.reuse, 0x2, R4 ;  /* 0x0000000214107825 */ /* 0x041fe200078e0204 */
[----:B-1----:R-:W-:-:S04]  /*cef90*/  IADD3 R0, R20, c[0x0][0x198], RZ ;  /* 0x0000660014007a10 */ /* 0x002fc80007ffe0ff */
[----:B------:R0:W-:Y:S01]  /*cefa0*/  @P3 STG.E.U16 [R16.64], R3 ;  /* 0x0000000310003986 */ /* 0x0001e2000c101506 */
[----:B------:R-:W-:-:S04]  /*cefb0*/  IMAD.WIDE R18, R0, 0x2, R6 ;  /* 0x0000000200127825 */ /* 0x000fc800078e0206 */
[----:B------:R-:W-:Y:S01]  /*cefc0*/  IMAD.WIDE R20, R0, 0x2, R4 ;  /* 0x0000000200147825 */ /* 0x000fe200078e0204 */
[----:B----4-:R1:W-:Y:S04]  /*cefd0*/  @P6 STG.E.U16 [R18.64], R25 ;  /* 0x0000001912006986 */ /* 0x0103e8000c101506 */
[----:B------:R2:W-:Y:S01]  /*cefe0*/  @P2 STG.E.U16 [R20.64], R9 ;  /* 0x0000000914002986 */ /* 0x0005e2000c101506 */
[----:B------:R-:W-:Y:S02]  /*ceff0*/  ISETP.LT.AND P2, PT, R10, c[0x0][0x178], !P1 ;  /* 0x00005e000a007a0c */ /* 0x000fe40004f41270 */
[----:B0-----:R-:W-:Y:S02]  /*cf000*/  PRMT R3, R25, 0x7632, R3 ;  /* 0x0000763219037816 */ /* 0x001fe40000000003 */
[----:B-1----:R-:W-:-:S05]  /*cf010*/  IADD3 R18, R0, c[0x0][0x198], RZ ;  /* 0x0000660000127a10 */ /* 0x002fca0007ffe0ff */
[----:B------:R-:W-:Y:S01]  /*cf020*/  IMAD.WIDE R16, R18, 0x2, R6 ;  /* 0x0000000212107825 */ /* 0x000fe200078e0206 */
[----:B------:R-:W-:Y:S02]  /*cf030*/  PRMT R24, R9, 0x7632, R24 ;  /* 0x0000763209187816 */ /* 0x000fe40000000018 */
[----:B--2---:R-:W2:Y:S04]  /*cf040*/  LDL.LU R9, [R1+0xa0] ;  /* 0x0000a00001097983 */ /* 0x004ea80000300800 */
[----:B------:R0:W-:Y:S04]  /*cf050*/  @P2 STG.E.U16 [R16.64], R3 ;  /* 0x0000000310002986 */ /* 0x0001e8000c101506 */
[----:B0-----:R-:W3:Y:S04]  /*cf060*/  LDL.LU R16, [R1+0x280] ;  /* 0x0002800001107983 */ /* 0x001ee80000300800 */
[----:B------:R-:W4:Y:S01]  /*cf070*/  LDL.LU R17, [R1+0x180] ;  /* 0x0001800001117983 */ /* 0x000f220000300800 */
[----:B------:R-:W-:-:S02]  /*cf080*/  ISETP.LT.AND P1, PT, R27, c[0x0][0x178], !P1 ;  /* 0x00005e001b007a0c */ /* 0x000fc40004f21270 */
[----:B------:R-:W-:Y:S02]  /*cf090*/  ISETP.LT.AND P6, PT, R10, c[0x0][0x178], !P5 ;  /* 0x00005e000a007a0c */ /* 0x000fe40006fc1270 */
[C---:B------:R-:W-:Y:S01]  /*cf0a0*/  IADD3 R0, R18.reuse, c[0x0][0x198], RZ ;  /* 0x0000660012007a10 */ /* 0x040fe20007ffe0ff */
[----:B------:R-:W-:Y:S01]  /*cf0b0*/  IMAD.WIDE R18, R18, 0x2, R4 ;  /* 0x0000000212127825 */ /* 0x000fe200078e0204 */
[----:B------:R-:W-:-:S03]  /*cf0c0*/  ISETP.LT.AND P5, PT, R27, c[0x0][0x178], !P5 ;  /* 0x00005e001b007a0c */ /* 0x000fc60006fa1270 */
[----:B------:R-:W-:Y:S01]  /*cf0d0*/  IMAD.WIDE R20, R0, 0x2, R6 ;  /* 0x0000000200147825 */ /* 0x000fe200078e0206 */
[C---:B------:R-:W-:Y:S02]  /*cf0e0*/  IADD3 R22, R11.reuse, 0x1e, RZ ;  /* 0x0000001e0b167810 */ /* 0x040fe40007ffe0ff */
[----:B------:R-:W-:Y:S01]  /*cf0f0*/  IADD3 R23, R11, 0x1f, RZ ;  /* 0x0000001f0b177810 */ /* 0x000fe20007ffe0ff */
[----:B------:R0:W-:Y:S01]  /*cf100*/  @P1 STG.E.U16 [R18.64], R24 ;  /* 0x0000001812001986 */ /* 0x0001e2000c101506 */
[----:B------:R-:W-:Y:S02]  /*cf110*/  ISETP.GE.AND P0, PT, R22, c[0x0][0x17c], PT ;  /* 0x00005f0016007a0c */ /* 0x000fe40003f06270 */
[----:B------:R-:W-:Y:S01]  /*cf120*/  ISETP.GE.AND P3, PT, R23, c[0x0][0x17c], PT ;  /* 0x00005f0017007a0c */ /* 0x000fe20003f66270 */
[C---:B------:R-:W-:Y:S01]  /*cf130*/  IMAD.WIDE R22, R0.reuse, 0x2, R4 ;  /* 0x0000000200167825 */ /* 0x040fe200078e0204 */
[----:B------:R-:W-:Y:S02]  /*cf140*/  IADD3 R25, R11, 0x20, RZ ;  /* 0x000000200b197810 */ /* 0x000fe40007ffe0ff */
[----:B0-----:R-:W-:-:S02]  /*cf150*/  IADD3 R18, R0, c[0x0][0x198], RZ ;  /* 0x0000660000127a10 */ /* 0x001fc40007ffe0ff */
[----:B------:R-:W-:Y:S02]  /*cf160*/  ISETP.GE.AND P2, PT, R25, c[0x0][0x17c], PT ;  /* 0x00005f0019007a0c */ /* 0x000fe40003f46270 */
[----:B------:R-:W2:Y:S04]  /*cf170*/  LDL.LU R25, [R1+0xb4] ;  /* 0x0000b40001197983 */ /* 0x000ea80000300800 */
[----:B---3--:R-:W-:Y:S01]  /*cf180*/  @P6 STG.E.U16 [R20.64], R16 ;  /* 0x0000001014006986 */ /* 0x008fe2000c101506 */
[----:B------:R-:W-:Y:S02]  /*cf190*/  ISETP.LT.AND P6, PT, R10, c[0x0][0x178], !P4 ;  /* 0x00005e000a007a0c */ /* 0x000fe400067c1270 */
[----:B------:R-:W-:Y:S01]  /*cf1a0*/  ISETP.LT.AND P4, PT, R27, c[0x0][0x178], !P4 ;  /* 0x00005e001b007a0c */ /* 0x000fe20006781270 */
[----:B----4-:R0:W-:Y:S01]  /*cf1b0*/  @P5 STG.E.U16 [R22.64], R17 ;  /* 0x0000001116005986 */ /* 0x0101e2000c101506 */
[----:B------:R-:W-:-:S02]  /*cf1c0*/  PRMT R3, R16, 0x7632, R3 ;  /* 0x0000763210037816 */ /* 0x000fc40000000003 */
        /* <DEDUP_REMOVED lines=80> */
[----:B------:R-:W-:Y:S04]  /*cf6d0*/  @P5 STG.E.U16 [R16.64], R3 ;  /* 0x0000000310005986 */ /* 0x000fe8000c101506 */
[----:B----4-:R0:W-:Y:S04]  /*cf6e0*/  @P6 STG.E.U16 [R18.64], R22 ;  /* 0x0000001612006986 */ /* 0x0101e8000c101506 */
[----:B---3--:R-:W-:Y:S01]  /*cf6f0*/  @P4 STG.E.U16 [R20.64], R25 ;  /* 0x0000001914004986 */ /* 0x008fe2000c101506 */
[----:B------:R-:W-:-:S02]  /*cf700*/  ISETP.LT.AND P4, PT, R10, c[0x0][0x178], !P0 ;  /* 0x00005e000a007a0c */ /* 0x000fc40004781270 */
[----:B0-----:R-:W-:Y:S02]  /*cf710*/  IADD3 R18, R0, c[0x0][0x198], RZ ;  /* 0x0000660000127a10 */ /* 0x001fe40007ffe0ff */
[----:B------:R-:W-:-:S03]  /*cf720*/  PRMT R0, R22, 0x7632, R0 ;  /* 0x0000763216007816 */ /* 0x000fc60000000000 */
[----:B------:R-:W-:-:S06]  /*cf730*/  IMAD.WIDE R16, R18, 0x2, R6 ;  /* 0x0000000212107825 */ /* 0x000fcc00078e0206 */
[----:B------:R0:W-:Y:S04]  /*cf740*/  @P4 STG.E.U16 [R16.64], R0 ;  /* 0x0000000010004986 */ /* 0x0001e8000c101506 */
[----:B0-----:R-:W3:Y:S01]  /*cf750*/  LDL.LU R17, [R1+0x1d4] ;  /* 0x0001d40001117983 */ /* 0x001ee20000300800 */
[C---:B------:R-:W-:Y:S02]  /*cf760*/  ISETP.LT.AND P0, PT, R27.reuse, c[0x0][0x178], !P0 ;  /* 0x00005e001b007a0c */ /* 0x040fe40004701270 */
[----:B------:R-:W-:Y:S02]  /*cf770*/  ISETP.LT.AND P6, PT, R10, c[0x0][0x178], !P3 ;  /* 0x00005e000a007a0c */ /* 0x000fe40005fc1270 */
[C---:B------:R-:W-:Y:S01]  /*cf780*/  IADD3 R3, R18.reuse, c[0x0][0x198], RZ ;  /* 0x0000660012037a10 */ /* 0x040fe20007ffe0ff */
[----:B------:R-:W-:Y:S01]  /*cf790*/  IMAD.WIDE R18, R18, 0x2, R4 ;  /* 0x0000000212127825 */ /* 0x000fe200078e0204 */
[----:B------:R-:W-:-:S02]  /*cf7a0*/  ISETP.LT.AND P3, PT, R27, c[0x0][0x178], !P3 ;  /* 0x00005e001b007a0c */ /* 0x000fc40005f61270 */
[----:B------:R-:W-:Y:S01]  /*cf7b0*/  PRMT R24, R25, 0x7632, R24 ;  /* 0x0000763219187816 */ /* 0x000fe20000000018 */
[----:B------:R-:W-:Y:S01]  /*cf7c0*/  IMAD.WIDE R20, R3, 0x2, R6 ;  /* 0x0000000203147825 */ /* 0x000fe200078e0206 */
[----:B------:R-:W-:-:S03]  /*cf7d0*/  IADD3 R23, R11, 0x29, RZ ;  /* 0x000000290b177810 */ /* 0x000fc60007ffe0ff */
[----:B------:R0:W-:Y:S01]  /*cf7e0*/  @P0 STG.E.U16 [R18.64], R24 ;  /* 0x0000001812000986 */ /* 0x0001e2000c101506 */
[----:B------:R-:W-:Y:S01]  /*cf7f0*/  ISETP.GE.AND P5, PT, R23, c[0x0][0x17c], PT ;  /* 0x00005f0017007a0c */ /* 0x000fe20003fa6270 */
[----:B------:R-:W-:Y:S01]  /*cf800*/  IMAD.WIDE R22, R3, 0x2, R4 ;  /* 0x0000000203167825 */ /* 0x000fe200078e0204 */
[----:B------:R-:W-:Y:S02]  /*cf810*/  IADD3 R25, R11, 0x2a, RZ ;  /* 0x0000002a0b197810 */ /* 0x000fe40007ffe0ff */
[----:B--2---:R-:W-:Y:S02]  /*cf820*/  PRMT R0, R9, 0x7632, R0 ;  /* 0x0000763209007816 */ /* 0x004fe40000000000 */
[----:B0-----:R-:W-:Y:S02]  /*cf830*/  IADD3 R18, R3, c[0x0][0x198], RZ ;  /* 0x0000660003127a10 */ /* 0x001fe40007ffe0ff */
[----:B------:R-:W-:Y:S02]  /*cf840*/  ISETP.GE.AND P4, PT, R25, c[0x0][0x17c], PT ;  /* 0x00005f0019007a0c */ /* 0x000fe40003f86270 */
[----:B------:R-:W2:Y:S04]  /*cf850*/  LDL.LU R25, [R1+0x1f4] ;  /* 0x0001f40001197983 */ /* 0x000ea80000300800 */
[----:B---3--:R-:W-:Y:S01]  /*cf860*/  @P6 STG.E.U16 [R20.64], R17 ;  /* 0x0000001114006986 */ /* 0x008fe2000c101506 */
[----:B------:R-:W-:-:S02]  /*cf870*/  ISETP.LT.AND P6, PT, R10, c[0x0][0x178], !P2 ;  /* 0x00005e000a007a0c */ /* 0x000fc400057c1270 */
[----:B------:R-:W-:Y:S01]  /*cf880*/  ISETP.LT.AND P2, PT, R27, c[0x0][0x178], !P2 ;  /* 0x00005e001b007a0c */ /* 0x000fe20005741270 */
[----:B------:R0:W-:Y:S02]  /*cf890*/  @P3 STG.E.U16 [R22.64], R9 ;  /* 0x0000000916003986 */ /* 0x0001e4000c101506 */
[----:B0-----:R-:W-:Y:S01]  /*cf8a0*/  PRMT R22, R17, 0x7632, R22 ;  /* 0x0000763211167816 */ /* 0x001fe20000000016 */
[C---:B------:R-:W-:Y:S01]  /*cf8b0*/  IMAD.WIDE R16, R18.reuse, 0x2, R6 ;  /* 0x0000000212107825 */ /* 0x040fe200078e0206 */
[C---:B------:R-:W-:Y:S01]  /*cf8c0*/  IADD3 R23, R18.reuse, c[0x0][0x198], RZ ;  /* 0x0000660012177a10 */ /* 0x040fe20007ffe0ff */
[----:B------:R-:W3:Y:S02]  /*cf8d0*/  LDL.LU R9, [R1+0x114] ;  /* 0x0001140001097983 */ /* 0x000ee40000300800 */
[----:B------:R-:W-:-:S03]  /*cf8e0*/  IMAD.WIDE R18, R18, 0x2, R4 ;  /* 0x0000000212127825 */ /* 0x000fc600078e0204 */
[----:B------:R0:W-:Y:S04]  /*cf8f0*/  @P6 STG.E.U16 [R16.64], R22 ;  /* 0x0000001610006986 */ /* 0x0001e8000c101506 */
[----:B------:R1:W-:Y:S04]  /*cf900*/  @P2 STG.E.U16 [R18.64], R0 ;  /* 0x0000000012002986 */ /* 0x0003e8000c101506 */
[----:B0-----:R-:W4:Y:S04]  /*cf910*/  LDL.LU R22, [R1+0xf4] ;  /* 0x0000f40001167983 */ /* 0x001f280000300800 */
[----:B-1----:R-:W2:Y:S01]  /*cf920*/  LDL.LU R19, [R1+0x1e4] ;  /* 0x0001e40001137983 */ /* 0x002ea20000300800 */
[----:B------:R-:W-:-:S02]  /*cf930*/  ISETP.LT.AND P3, PT, R10, c[0x0][0x178], !P1 ;  /* 0x00005e000a007a0c */ /* 0x000fc40004f61270 */
[----:B------:R-:W-:Y:S02]  /*cf940*/  IADD3 R20, R11, 0x2b, RZ ;  /* 0x0000002b0b147810 */ /* 0x000fe40007ffe0ff */
[----:B------:R-:W-:Y:S02]  /*cf950*/  ISETP.LT.AND P1, PT, R27, c[0x0][0x178], !P1 ;  /* 0x00005e001b007a0c */ /* 0x000fe40004f21270 */
[----:B------:R-:W-:Y:S01]  /*cf960*/  ISETP.GE.AND P0, PT, R20, c[0x0][0x17c], PT ;  /* 0x00005f0014007a0c */ /* 0x000fe20003f06270 */
[----:B------:R-:W-:Y:S01]  /*cf970*/  IMAD.WIDE R20, R23, 0x2, R6 ;  /* 0x0000000217147825 */ /* 0x000fe200078e0206 */
[----:B------:R-:W-:Y:S02]  /*cf980*/  IADD3 R0, R11, 0x2d, RZ ;  /* 0x0000002d0b007810 */ /* 0x000fe40007ffe0ff */
[----:B------:R-:W-:Y:S01]  /*cf990*/  ISETP.LT.AND P2, PT, R10, c[0x0][0x178], !P5 ;  /* 0x00005e000a007a0c */ /* 0x000fe20006f41270 */
[----:B------:R-:W-:Y:S01]  /*cf9a0*/  IMAD.WIDE R16, R23, 0x2, R4 ;  /* 0x0000000217107825 */ /* 0x000fe200078e0204 */
[----:B------:R-:W-:-:S02]  /*cf9b0*/  ISETP.LT.AND P5, PT, R27, c[0x0][0x178], !P5 ;  /* 0x00005e001b007a0c */ /* 0x000fc40006fa1270 */
[----:B------:R-:W-:-:S04]  /*cf9c0*/  IADD3 R3, R11, 0x2c, RZ ;  /* 0x0000002c0b037810 */ /* 0x000fc80007ffe0ff */
[----:B------:R-:W-:Y:S01]  /*cf9d0*/  ISETP.GE.AND P6, PT, R3, c[0x0][0x17c], PT ;  /* 0x00005f0003007a0c */ /* 0x000fe20003fc6270 */
[----:B--2---:R0:W-:Y:S01]  /*cf9e0*/  @P3 STG.E.U16 [R20.64], R19 ;  /* 0x0000001314003986 */ /* 0x0041e2000c101506 */
[----:B------:R-:W-:Y:S02]  /*cf9f0*/  ISETP.GE.AND P3, PT, R0, c[0x0][0x17c], PT ;  /* 0x00005f0000007a0c */ /* 0x000fe40003f66270 */
[----:B------:R-:W-:Y:S02]  /*cfa00*/  IADD3 R0, R23, c[0x0][0x198], RZ ;  /* 0x0000660017007a10 */ /* 0x000fe40007ffe0ff */
[----:B------:R-:W2:Y:S01]  /*cfa10*/  LDL.LU R23, [R1+0x204] ;  /* 0x0002040001177983 */ /* 0x000ea20000300800 */
[----:B------:R-:W-:-:S03]  /*cfa20*/  PRMT R3, R19, 0x7632, R3 ;  /* 0x0000763213037816 */ /* 0x000fc60000000003 */
[----:B----4-:R1:W-:Y:S01]  /*cfa30*/  @P1 STG.E.U16 [R16.64], R22 ;  /* 0x0000001610001986 */ /* 0x0103e2000c101506 */
[----:B------:R-:W-:Y:S02]  /*cfa40*/  ISETP.LT.AND P1, PT, R10, c[0x0][0x178], !P4 ;  /* 0x00005e000a007a0c */ /* 0x000fe40006721270 */
[----:B0-----:R-:W-:Y:S01]  /*cfa50*/  PRMT R20, R22, 0x7632, R20 ;  /* 0x0000763216147816 */ /* 0x001fe20000000014 */
[C---:B------:R-:W-:Y:S01]  /*cfa60*/  IMAD.WIDE R18, R0.reuse, 0x2, R6 ;  /* 0x0000000200127825 */ /* 0x040fe200078e0206 */
[----:B------:R-:W-:Y:S01]  /*cfa70*/  ISETP.LT.AND P4, PT, R27, c[0x0][0x178], !P4 ;  /* 0x00005e001b007a0c */ /* 0x000fe20006781270 */
[----:B-1----:R-:W4:Y:S02]  /*cfa80*/  LDL.LU R22, [R1+0x104] ;  /* 0x0001040001167983 */ /* 0x002f240000300800 */
[C-C-:B------:R-:W-:Y:S01]  /*cfa90*/  IMAD.WIDE R16, R0.reuse, 0x2, R4.reuse ;  /* 0x0000000200107825 */ /* 0x140fe200078e0204 */
[----:B------:R-:W-:Y:S01]  /*cfaa0*/  IADD3 R0, R0, c[0x0][0x198], RZ ;  /* 0x0000660000007a10 */ /* 0x000fe20007ffe0ff */
        /* <DEDUP_REMOVED lines=10> */
[----:B0-----:R-:W3:Y:S04]  /*cfb50*/  LDL.LU R25, [R1+0x214] ;  /* 0x0002140001197983 */ /* 0x001ee80000300800 */
        /* <DEDUP_REMOVED lines=21> */
[----:B--2---:R0:W-:Y:S02]  /*cfcb0*/  @P4 STG.E.U16 [R16.64], R23 ;  /* 0x0000001710004986 */ /* 0x0041e4000c101506 */
[----:B0-----:R-:W-:Y:S01]  /*cfcc0*/  IMAD.WIDE R16, R0, 0x2, R4 ;  /* 0x0000000200107825 */ /* 0x001fe200078e0204 */
[----:B------:R-:W-:-:S04]  /*cfcd0*/  PRMT R0, R23, 0x7632, R0 ;  /* 0x0000763217007816 */ /* 0x000fc80000000000 */
[----:B----4-:R0:W-:Y:S01]  /*cfce0*/  @P6 STG.E.U16 [R16.64], R22 ;  /* 0x0000001610006986 */ /* 0x0101e2000c101506 */
[----:B------:R-:W-:Y:S02]  /*cfcf0*/  ISETP.LT.AND P6, PT, R10, c[0x0][0x178], !P2 ;  /* 0x00005e000a007a0c */ /* 0x000fe400057c1270 */
[----:B------:R-:W-:Y:S01]  /*cfd00*/  ISETP.LT.AND P2, PT, R27, c[0x0][0x178], !P2 ;  /* 0x00005e001b007a0c */ /* 0x000fe20005741270 */
[----:B------:R1:W-:Y:S01]  /*cfd10*/  @P0 STG.E.U16 [R18.64], R0 ;  /* 0x0000000012000986 */ /* 0x0003e2000c101506 */
[----:B------:R-:W-:Y:S02]  /*cfd20*/  ISETP.GE.AND P4, PT, R3, c[0x0][0x17c], PT ;  /* 0x00005f0003007a0c */ /* 0x000fe40003f86270 */
[----:B------:R-:W-:Y:S01]  /*cfd30*/  PRMT R3, R22, 0x7632, R3 ;  /* 0x0000763216037816 */ /* 0x000fe20000000003 */
[C---:B0-----:R-:W-:Y:S01]  /*cfd40*/  IMAD.WIDE R16, R20.reuse, 0x2, R4 ;  /* 0x0000000214107825 */ /* 0x041fe200078e0204 */
[----:B-1----:R-:W-:-:S04]  /*cfd50*/  IADD3 R0, R20, c[0x0][0x198], RZ ;  /* 0x0000660014007a10 */ /* 0x002fc80007ffe0ff */
[----:B------:R-:W-:Y:S01]  /*cfd60*/  @P3 STG.E.U16 [R16.64], R3 ;  /* 0x0000000310003986 */ /* 0x000fe2000c101506 */
[----:B------:R-:W-:-:S04]  /*cfd70*/  IMAD.WIDE R18, R0, 0x2, R6 ;  /* 0x0000000200127825 */ /* 0x000fc800078e0206 */
[----:B------:R-:W-:Y:S01]  /*cfd80*/  IMAD.WIDE R20, R0, 0x2, R4 ;  /* 0x0000000200147825 */ /* 0x000fe200078e0204 */
[----:B---3--:R0:W-:Y:S04]  /*cfd90*/  @P6 STG.E.U16 [R18.64], R25 ;  /* 0x0000001912006986 */ /* 0x0081e8000c101506 */
[----:B------:R1:W-:Y:S01]  /*cfda0*/  @P2 STG.E.U16 [R20.64], R9 ;  /* 0x0000000914002986 */ /* 0x0003e2000c101506 */
[----:B------:R-:W-:Y:S02]  /*cfdb0*/  ISETP.LT.AND P2, PT, R10, c[0x0][0x178], !P1 ;  /* 0x00005e000a007a0c */ /* 0x000fe40004f41270 */
[----:B0-----:R-:W-:Y:S02]  /*cfdc0*/  IADD3 R18, R0, c[0x0][0x198], RZ ;  /* 0x0000660000127a10 */ /* 0x001fe40007ffe0ff */
[----:B------:R-:W-:-:S03]  /*cfdd0*/  PRMT R0, R25, 0x7632, R0 ;  /* 0x0000763219007816 */ /* 0x000fc60000000000 */
[----:B------:R-:W-:Y:S01]  /*cfde0*/  IMAD.WIDE R16, R18, 0x2, R6 ;  /* 0x0000000212107825 */ /* 0x000fe200078e0206 */
[----:B------:R-:W-:Y:S02]  /*cfdf0*/  PRMT R24, R9, 0x7632, R24 ;  /* 0x0000763209187816 */ /* 0x000fe40000000018 */
[----:B-1----:R-:W2:Y:S04]  /*cfe00*/  LDL.LU R9, [R1+0x154] ;  /* 0x0001540001097983 */ /* 0x002ea80000300800 */
        /* <DEDUP_REMOVED lines=14> */
[----:B------:R-:W-:Y:S01]  /*cfef0*/  IMAD.WIDE R22, R3, 0x2, R4 ;  /* 0x0000000203167825 */ /* 0x000fe200078e0204 */
[----:B------:R-:W-:Y:S02]  /*cff00*/  IADD3 R25, R11, 0x34, RZ ;  /* 0x000000340b197810 */ /* 0x000fe40007ffe0ff */
[----:B0-----:R-:W-:-:S02]  /*cff10*/  IADD3 R18, R3, c[0x0][0x198], RZ ;  /* 0x0000660003127a10 */ /* 0x001fc40007ffe0ff */
[----:B------:R-:W-:Y:S02]  /*cff20*/  ISETP.GE.AND P2, PT, R25, c[0x0][0x17c], PT ;  /* 0x00005f0019007a0c */ /* 0x000fe40003f46270 */
[----:B------:R-:W2:Y:S04]  /*cff30*/  LDL.LU R25, [R1+0x144] ;  /* 0x0001440001197983 */ /* 0x000ea80000300800 */
[----:B---3--:R-:W-:Y:S01]  /*cff40*/  @P6 STG.E.U16 [R20.64], R16 ;  /* 0x0000001014006986 */ /* 0x008fe2000c101506 */
[----:B------:R-:W-:-:S03]  /*cff50*/  ISETP.LT.AND P6, PT, R10, c[0x0][0x178], !P4 ;  /* 0x00005e000a007a0c */ /* 0x000fc600067c1270 */
[----:B----4-:R0:W-:Y:S01]  /*cff60*/  @P5 STG.E.U16 [R22.64], R17 ;  /* 0x0000001116005986 */ /* 0x0101e2000c101506 */
[----:B------:R-:W-:Y:S02]  /*cff70*/  PRMT R0, R17, 0x7632, R0 ;  /* 0x0000763211007816 */ /* 0x000fe40000000000 */
[----:B0-----:R-:W-:Y:S01]  /*cff80*/  PRMT R22, R16, 0x7632, R22 ;  /* 0x0000763210167816 */ /* 0x001fe20000000016 */
[----:B------:R-:W-:-:S06]  /*cff90*/  IMAD.WIDE R16, R18, 0x2, R6 ;  /* 0x0000000212107825 */ /* 0x000fcc00078e0206 */
[----:B------:R0:W-:Y:S04]  /*cffa0*/  @P6 STG.E.U16 [R16.64], R22 ;  /* 0x0000001610006986 */ /* 0x0001e8000c101506 */
[----:B0-----:R-:W3:Y:S01]  /*cffb0*/  LDL.LU R22, [R1+0x234] ;  /* 0x0002340001167983 */ /* 0x001ee20000300800 */
[----:B------:R-:W-:Y:S02]  /*cffc0*/  ISETP.LT.AND P4, PT, R27, c[0x0][0x178], !P4 ;  /* 0x00005e001b007a0c */ /* 0x000fe40006781270 */
[----:B------:R-:W-:Y:S02]  /*cffd0*/  ISETP.LT.AND P5, PT, R10, c[0x0][0x178], !P0 ;  /* 0x00005e000a007a0c */ /* 0x000fe400047a1270 */
[----:B------:R-:W-:Y:S02]  /*cffe0*/  IADD3 R20, R11, 0x35, RZ ;  /* 0x000000350b147810 */ /* 0x000fe40007ffe0ff */
[C---:B------:R-:W-:Y:S01]  /*cfff0*/  IADD3 R23, R18.reuse, c[0x0][0x198], RZ ;  /* 0x0000660012177a10 */ /* 0x040fe20007ffe0ff */
[----:B------:R-:W-:Y:S01]  /*d0000*/  IMAD.WIDE R18, R18, 0x2, R4 ;  /* 0x0000000212127825 */ /* 0x000fe200078e0204 */
[----:B------:R-:W-:-:S03]  /*d0010*/  ISETP.GE.AND P1, PT, R20, c[0x0][0x17c], PT ;  /* 0x00005f0014007a0c */ /* 0x000fc60003f26270 */
[C---:B------:R-:W-:Y:S02]  /*d0020*/  IMAD.WIDE R20, R23.reuse, 0x2, R6 ;  /* 0x0000000217147825 */ /* 0x040fe400078e0206 */
[----:B------:R0:W-:Y:S02]  /*d0030*/  @P4 STG.E.U16 [R18.64], R0 ;  /* 0x0000000012004986 */ /* 0x0001e4000c101506 */
[----:B------:R-:W-:Y:S01]  /*d0040*/  IMAD.WIDE R16, R23, 0x2, R4 ;  /* 0x0000000217107825 */ /* 0x000fe200078e0204 */
[----:B------:R-:W-:Y:S02]  /*d0050*/  ISETP.LT.AND P0, PT, R27, c[0x0][0x178], !P0 ;  /* 0x00005e001b007a0c */ /* 0x000fe40004701270 */
[C---:B0-----:R-:W-:Y:S02]  /*d0060*/  IADD3 R0, R11.reuse, 0x37, RZ ;  /* 0x000000370b007810 */ /* 0x041fe40007ffe0ff */
[----:B------:R-:W-:-:S04]  /*d0070*/  IADD3 R3, R11, 0x36, RZ ;  /* 0x000000360b037810 */ /* 0x000fc80007ffe0ff */
[----:B------:R-:W-:Y:S01]  /*d0080*/  ISETP.GE.AND P6, PT, R3, c[0x0][0x17c], PT ;  /* 0x00005f0003007a0c */ /* 0x000fe20003fc6270 */
[----:B---3--:R0:W-:Y:S01]  /*d0090*/  @P5 STG.E.U16 [R20.64], R22 ;  /* 0x0000001614005986 */ /* 0x0081e2000c101506 */
[----:B------:R-:W-:Y:S02]  /*d00a0*/  ISETP.GE.AND P5, PT, R0, c[0x0][0x17c], PT ;  /* 0x00005f0000007a0c */ /* 0x000fe40003fa6270 */
[----:B------:R-:W-:Y:S02]  /*d00b0*/  IADD3 R0, R23, c[0x0][0x198], RZ ;  /* 0x0000660017007a10 */ /* 0x000fe40007ffe0ff */
[----:B------:R-:W3:Y:S04]  /*d00c0*/  LDL.LU R23, [R1+0x244] ;  /* 0x0002440001177983 */ /* 0x000ee80000300800 */
[----:B--2---:R1:W-:Y:S01]  /*d00d0*/  @P0 STG.E.U16 [R16.64], R9 ;  /* 0x0000000910000986 */ /* 0x0043e2000c101506 */
[----:B0-----:R-:W-:-:S02]  /*d00e0*/  PRMT R20, R9, 0x7632, R20 ;  /* 0x0000763209147816 */ /* 0x001fc40000000014 */
[----:B------:R-:W-:Y:S01]  /*d00f0*/  PRMT R3, R22, 0x7632, R3 ;  /* 0x0000763216037816 */ /* 0x000fe20000000003 */
[----:B-1----:R-:W2:Y:S04]  /*d0100*/  LDL.LU R9, [R1+0x254] ;  /* 0x0002540001097983 */ /* 0x002ea80000300800 */
[----:B------:R-:W4:Y:S01]  /*d0110*/  LDL.LU R22, [R1+0x164] ;  /* 0x0001640001167983 */ /* 0x000f220000300800 */
[----:B------:R-:W-:Y:S02]  /*d0120*/  ISETP.LT.AND P4, PT, R10, c[0x0][0x178], !P3 ;  /* 0x00005e000a007a0c */ /* 0x000fe40005f81270 */
[----:B------:R-:W-:Y:S01]  /*d0130*/  ISETP.LT.AND P3, PT, R27, c[0x0][0x178], !P3 ;  /* 0x00005e001b007a0c */ /* 0x000fe20005f61270 */
[----:B------:R-:W-:Y:S01]  /*d0140*/  IMAD.WIDE R18, R0, 0x2, R6 ;  /* 0x0000000200127825 */ /* 0x000fe200078e0206 */
[----:B------:R-:W-:-:S02]  /*d0150*/  ISETP.LT.AND P0, PT, R10, c[0x0][0x178], !P2 ;  /* 0x00005e000a007a0c */ /* 0x000fc40005701270 */
[----:B------:R-:W-:Y:S01]  /*d0160*/  ISETP.LT.AND P2, PT, R27, c[0x0][0x178], !P2 ;  /* 0x00005e001b007a0c */ /* 0x000fe20005741270 */
[C---:B------:R-:W-:Y:S01]  /*d0170*/  IMAD.WIDE R16, R0.reuse, 0x2, R4 ;  /* 0x0000000200107825 */ /* 0x040fe200078e0204 */
[----:B------:R-:W-:-:S05]  /*d0180*/  IADD3 R0, R0, c[0x0][0x198], RZ ;  /* 0x0000660000007a10 */ /* 0x000fca0007ffe0ff */
[----:B------:R0:W-:Y:S04]  /*d0190*/  @P4 STG.E.U16 [R18.64], R3 ;  /* 0x0000000312004986 */ /* 0x0001e8000c101506 */
[----:B------:R1:W-:Y:S01]  /*d01a0*/  @P3 STG.E.U16 [R16.64], R20 ;  /* 0x0000001410003986 */ /* 0x0003e2000c101506 */
[----:B------:R-:W-:Y:S02]  /*d01b0*/  ISETP.LT.AND P3, PT, R10, c[0x0][0x178], !P1 ;  /* 0x00005e000a007a0c */ /* 0x000fe40004f61270 */
        /* <DEDUP_REMOVED lines=88> */
[C---:B------:R-:W-:Y:S02]  /*d0740*/  IADD3 R0, R11.reuse, 0x41, RZ ;  /* 0x000000410b007810 */ /* 0x040fe40007ffe0ff */
[----:B------:R-:W-:Y:S01]  /*d0750*/  IADD3 R3, R11, 0x40, RZ ;  /* 0x000000400b037810 */ /* 0x000fe20007ffe0ff */
[----:B------:R-:W-:Y:S01]  /*d0760*/  IMAD.WIDE R16, R23, 0x2, R4 ;  /* 0x0000000217107825 */ /* 0x000fe200078e0204 */
[----:B------:R-:W-:-:S02]  /*d0770*/  ISETP.GE.AND P2, PT, R0, c[0x0][0x17c], PT ;  /* 0x00005f0000007a0c */ /* 0x000fc40003f46270 */
[----:B------:R-:W-:Y:S02]  /*d0780*/  IADD3 R0, R23, c[0x0][0x198], RZ ;  /* 0x0000660017007a10 */ /* 0x000fe40007ffe0ff */
[----:B------:R-:W3:Y:S01]  /*d0790*/  LDL.LU R23, [R1+0x1a8] ;  /* 0x0001a80001177983 */ /* 0x000ee20000300800 */
[----:B------:R-:W-:-:S03]  /*d07a0*/  ISETP.GE.AND P6, PT, R3, c[0x0][0x17c], PT ;  /* 0x00005f0003007a0c */ /* 0x000fc60003fc6270 */
[----:B--2---:R0:W-:Y:S01]  /*d07b0*/  @P3 STG.E.U16 [R20.64], R19 ;  /* 0x0000001314003986 */ /* 0x0041e2000c101506 */
[C---:B------:R-:W-:Y:S02]  /*d07c0*/  ISETP.LT.AND P3, PT, R10.reuse, c[0x0][0x178], !P5 ;  /* 0x00005e000a007a0c */ /* 0x040fe40006f61270 */
[----:B------:R-:W-:Y:S01]  /*d07d0*/  ISETP.LT.AND P5, PT, R27, c[0x0][0x178], !P5 ;  /* 0x00005e001b007a0c */ /* 0x000fe20006fa1270 */
[----:B----4-:R1:W-:Y:S01]  /*d07e0*/  @P1 STG.E.U16 [R16.64], R22 ;  /* 0x0000001610001986 */ /* 0x0103e2000c101506 */
[----:B------:R-:W-:Y:S02]  /*d07f0*/  PRMT R3, R19, 0x7632, R3 ;  /* 0x0000763213037816 */ /* 0x000fe40000000003 */
[----:B------:R-:W-:Y:S02]  /*d0800*/  ISETP.LT.AND P1, PT, R10, c[0x0][0x178], !P4 ;  /* 0x00005e000a007a0c */ /* 0x000fe40006721270 */
[----:B------:R-:W-:Y:S02]  /*d0810*/  ISETP.LT.AND P4, PT, R27, c[0x0][0x178], !P4 ;  /* 0x00005e001b007a0c */ /* 0x000fe40006781270 */
[----:B0-----:R-:W-:Y:S01]  /*d0820*/  PRMT R20, R22, 0x7632, R20 ;  /* 0x0000763216147816 */ /* 0x001fe20000000014 */
[C---:B------:R-:W-:Y:S01]  /*d0830*/  IMAD.WIDE R18, R0.reuse, 0x2, R6 ;  /* 0x0000000200127825 */ /* 0x040fe200078e0206 */
[----:B-1----:R-:W2:Y:S03]  /*d0840*/  LDL.LU R22, [R1+0xb8] ;  /* 0x0000b80001167983 */ /* 0x002ea60000300800 */
[C-C-:B------:R-:W-:Y:S01]  /*d0850*/  IMAD.WIDE R16, R0.reuse, 0x2, R4.reuse ;  /* 0x0000000200107825 */ /* 0x140fe200078e0204 */
[----:B------:R-:W-:Y:S01]  /*d0860*/  IADD3 R0, R0, c[0x0][0x198], RZ ;  /* 0x0000660000007a10 */ /* 0x000fe20007ffe0ff */
[----:B------:R0:W-:Y:S04]  /*d0870*/  @P3 STG.E.U16 [R18.64], R3 ;  /* 0x0000000312003986 */ /* 0x0001e8000c101506 */
[----:B------:R1:W-:Y:S01]  /*d0880*/  @P5 STG.E.U16 [R16.64], R20 ;  /* 0x0000001410005986 */ /* 0x0003e2000c101506 */
[----:B0-----:R-:W-:Y:S01]  /*d0890*/  IADD3 R3, R11, 0x43, RZ ;  /* 0x000000430b037810 */ /* 0x001fe20007ffe0ff */
[----:B------:R-:W-:-:S04]  /*d08a0*/  IMAD.WIDE R18, R0, 0x2, R4 ;  /* 0x0000000200127825 */ /* 0x000fc800078e0204 */
[----:B-1----:R-:W-:Y:S01]  /*d08b0*/  IMAD.WIDE R16, R0, 0x2, R6 ;  /* 0x0000000200107825 */ /* 0x002fe200078e0206 */
[----:B---3--:R-:W-:-:S04]  /*d08c0*/  PRMT R20, R9, 0x7632, R20 ;  /* 0x0000763209147816 */ /* 0x008fc80000000014 */
[----:B------:R0:W-:Y:S01]  /*d08d0*/  @P1 STG.E.U16 [R16.64], R25 ;  /* 0x0000001910001986 */ /* 0x0001e2000c101506 */
[----:B------:R-:W-:Y:S02]  /*d08e0*/  ISETP.GE.AND P1, PT, R3, c[0x0][0x17c], PT ;  /* 0x00005f0003007a0c */ /* 0x000fe40003f26270 */
[----:B------:R-:W-:Y:S01]  /*d08f0*/  PRMT R3, R25, 0x7632, R3 ;  /* 0x0000763219037816 */ /* 0x000fe20000000003 */
[----:B------:R1:W-:Y:S04]  /*d0900*/  @P4 STG.E.U16 [R18.64], R9 ;  /* 0x0000000912004986 */ /* 0x0003e8000c101506 */
[----:B0-----:R-:W3:Y:S04]  /*d0910*/  LDL.LU R25, [R1+0x1b8] ;  /* 0x0001b80001197983 */ /* 0x001ee80000300800 */
        /* <DEDUP_REMOVED lines=12> */
[----:B------:R-:W-:Y:S01]  /*d09e0*/  IADD3 R21, R11, 0x42, RZ ;  /* 0x000000420b157810 */ /* 0x000fe20007ffe0ff */
[C---:B0-----:R-:W-:Y:S01]  /*d09f0*/  IMAD.WIDE R16, R0.reuse, 0x2, R6 ;  /* 0x0000000200107825 */ /* 0x041fe200078e0206 */
[----:B-1----:R-:W-:-:S04]  /*d0a00*/  IADD3 R20, R0, c[0x0][0x198], RZ ;  /* 0x0000660000147a10 */ /* 0x002fc80007ffe0ff */
[----:B------:R0:W-:Y:S01]  /*d0a10*/  @P4 STG.E.U16 [R16.64], R23 ;  /* 0x0000001710004986 */ /* 0x0001e2000c101506 */
[----:B------:R-:W-:Y:S02]  /*d0a20*/  ISETP.GE.AND P3, PT, R21, c[0x0][0x17c], PT ;  /* 0x00005f0015007a0c */ /* 0x000fe40003f66270 */
[----:B------:R-:W-:Y:S01]  /*d0a30*/  IADD3 R3, R11, 0x44, RZ ;  /* 0x000000440b037810 */ /* 0x000fe20007ffe0ff */
[----:B------:R-:W-:Y:S01]  /*d0a40*/  IMAD.WIDE R18, R20, 0x2, R6 ;  /* 0x0000000214127825 */ /* 0x000fe200078e0206 */
[----:B------:R-:W-:-:S03]  /*d0a50*/  ISETP.LT.AND P2, PT, R27, c[0x0][0x178], !P2 ;  /* 0x00005e001b007a0c */ /* 0x000fc60005741270 */
[----:B0-----:R-:W-:Y:S01]  /*d0a60*/  IMAD.WIDE R16, R0, 0x2, R4 ;  /* 0x0000000200107825 */ /* 0x001fe200078e0204 */
[----:B------:R-:W-:Y:S02]  /*d0a70*/  PRMT R0, R23, 0x7632, R0 ;  /* 0x0000763217007816 */ /* 0x000fe40000000000 */
[----:B------:R-:W-:Y:S02]  /*d0a80*/  ISETP.GE.AND P5, PT, R3, c[0x0][0x17c], PT ;  /* 0x00005f0003007a0c */ /* 0x000fe40003fa6270 */
[----:B------:R-:W-:-:S04]  /*d0a90*/  IADD3 R3, R11, 0x45, RZ ;  /* 0x000000450b037810 */ /* 0x000fc80007ffe0ff */
[----:B------:R-:W-:Y:S01]  /*d0aa0*/  ISETP.GE.AND P4, PT, R3, c[0x0][0x17c], PT ;  /* 0x00005f0003007a0c */ /* 0x000fe20003f86270 */
[----:B--2---:R0:W-:Y:S01]  /*d0ab0*/  @P6 STG.E.U16 [R16.64], R22 ;  /* 0x0000001610006986 */ /* 0x0041e2000c101506 */
[----:B------:R-:W-:Y:S02]  /*d0ac0*/  ISETP.LT.AND P6, PT, R10, c[0x0][0x178], !P3 ;  /* 0x00005e000a007a0c */ /* 0x000fe40005fc1270 */
[----:B------:R-:W-:Y:S01]  /*d0ad0*/  ISETP.LT.AND P3, PT, R27, c[0x0][0x178], !P3 ;  /* 0x00005e001b007a0c */ /* 0x000fe20005f61270 */
[----:B------:R1:W-:Y:S01]  /*d0ae0*/  @P0 STG.E.U16 [R18.64], R0 ;  /* 0x0000000012000986 */ /* 0x0003e2000c101506 */
[----:B------:R-:W-:Y:S01]  /*d0af0*/  PRMT R3, R22, 0x7632, R3 ;  /* 0x0000763216037816 */ /* 0x000fe20000000003 */
[C---:B0-----:R-:W-:Y:S01]  /*d0b00*/  IMAD.WIDE R16, R20.reuse, 0x2, R4 ;  /* 0x0000000214107825 */ /* 0x041fe200078e0204 */
[----:B-1----:R-:W-:-:S04]  /*d0b10*/  IADD3 R0, R20, c[0x0][0x198], RZ ;  /* 0x0000660014007a10 */ /* 0x002fc80007ffe0ff */
[----:B------:R-:W-:Y:S01]  /*d0b20*/  @P2 STG.E.U16 [R16.64], R3 ;  /* 0x0000000310002986 */ /* 0x000fe2000c101506 */
[----:B------:R-:W-:-:S04]  /*d0b30*/  IMAD.WIDE R18, R0, 0x2, R6 ;  /* 0x0000000200127825 */ /* 0x000fc800078e0206 */
[----:B------:R-:W-:Y:S01]  /*d0b40*/  IMAD.WIDE R20, R0, 0x2, R4 ;  /* 0x0000000200147825 */ /* 0x000fe200078e0204 */
[----:B---3--:R0:W-:Y:S04]  /*d0b50*/  @P6 STG.E.U16 [R18.64], R25 ;  /* 0x0000001912006986 */ /* 0x0081e8000c101506 */
[----:B----4-:R1:W-:Y:S01]  /*d0b60*/  @P3 STG.E.U16 [R20.64], R9 ;  /* 0x0000000914003986 */ /* 0x0103e2000c101506 */
        /* <DEDUP_REMOVED lines=11> */
[----:B------:R-:W-:Y:S02]  /*d0c20*/  ISETP.LT.AND P5, PT, R27, c[0x0][0x178], !P5 ;  /* 0x00005e001b007a0c */ /* 0x000fe40006fa1270 */
[C---:B------:R-:W-:Y:S02]  /*d0c30*/  IADD3 R3, R18.reuse, c[0x0][0x198], RZ ;  /* 0x0000660012037a10 */ /* 0x040fe40007ffe0ff */
[C---:B------:R-:W-:Y:S02]  /*d0c40*/  IADD3 R22, R11.reuse, 0x46, RZ ;  /* 0x000000460b167810 */ /* 0x040fe40007ffe0ff */
[----:B------:R-:W-:Y:S01]  /*d0c50*/  IADD3 R23, R11, 0x47, RZ ;  /* 0x000000470b177810 */ /* 0x000fe20007ffe0ff */
[----:B------:R-:W-:Y:S01]  /*d0c60*/  IMAD.WIDE R18, R18, 0x2, R4 ;  /* 0x0000000212127825 */ /* 0x000fe200078e0204 */
[----:B------:R-:W-:-:S02]  /*d0c70*/  ISETP.GE.AND P0, PT, R22, c[0x0][0x17c], PT ;  /* 0x00005f0016007a0c */ /* 0x000fc40003f06270 */
[----:B------:R-:W-:Y:S01]  /*d0c80*/  ISETP.GE.AND P2, PT, R23, c[0x0][0x17c], PT ;  /* 0x00005f0017007a0c */ /* 0x000fe20003f46270 */
[C---:B------:R-:W-:Y:S01]  /*d0c90*/  IMAD.WIDE R20, R3.reuse, 0x2, R6 ;  /* 0x0000000203147825 */ /* 0x040fe200078e0206 */
[----:B------:R0:W-:Y:S03]  /*d0ca0*/  @P1 STG.E.U16 [R18.64], R24 ;  /* 0x0000001812001986 */ /* 0x0001e6000c101506 */
[----:B------:R-:W-:Y:S01]  /*d0cb0*/  IMAD.WIDE R22, R3, 0x2, R4 ;  /* 0x0000000203167825 */ /* 0x000fe200078e0204 */
[----:B------:R-:W-:Y:S02]  /*d0cc0*/  IADD3 R25, R11, 0x48, RZ ;  /* 0x000000480b197810 */ /* 0x000fe40007ffe0ff */
[----:B0-----:R-:W-:Y:S02]  /*d0cd0*/  IADD3 R18, R3, c[0x0][0x198], RZ ;  /* 0x0000660003127a10 */ /* 0x001fe40007ffe0ff */
[----:B------:R-:W-:-:S02]  /*d0ce0*/  ISETP.GE.AND P3, PT, R25, c[0x0][0x17c], PT ;  /* 0x00005f0019007a0c */ /* 0x000fc40003f66270 */
[----:B------:R-:W2:Y:S04]  /*d0cf0*/  LDL.LU R25, [R1+0xf8] ;  /* 0x0000f80001197983 */ /* 0x000ea80000300800 */
[----:B---3--:R-:W-:Y:S04]  /*d0d00*/  @P6 STG.E.U16 [R20.64], R16 ;  /* 0x0000001014006986 */ /* 0x008fe8000c101506 */
[----:B----4-:R0:W-:Y:S01]  /*d0d10*/  @P5 STG.E.U16 [R22.64], R17 ;  /* 0x0000001116005986 */ /* 0x0101e2000c101506 */
[----:B------:R-:W-:Y:S02]  /*d0d20*/  ISETP.LT.AND P5, PT, R10, c[0x0][0x178], !P4 ;  /* 0x00005e000a007a0c */ /* 0x000fe400067a1270 */
[----:B------:R-:W-:-:S02]  /*d0d30*/  PRMT R0, R16, 0x7632, R0 ;  /* 0x0000763210007816 */ /* 0x000fc40000000000 */
[----:B0-----:R-:W-:Y:S01]  /*d0d40*/  PRMT R22, R17, 0x7632, R22 ;  /* 0x0000763211167816 */ /* 0x001fe20000000016 */
[----:B------:R-:W-:Y:S01]  /*d0d50*/  IMAD.WIDE R16, R18, 0x2, R6 ;  /* 0x0000000212107825 */ /* 0x000fe200078e0206 */
[----:B------:R-:W-:-:S07]  /*d0d60*/  IADD3 R23, R11, 0x4a, RZ ;  /* 0x0000004a0b177810 */ /* 0x000fce0007ffe0ff */
[----:B------:R-:W-:Y:S01]  /*d0d70*/  @P5 STG.E.U16 [R16.64], R0 ;  /* 0x0000000010005986 */ /* 0x000fe2000c101506 */
[----:B------:R-:W-:-:S03]  /*d0d80*/  ISETP.GE.AND P5, PT, R23, c[0x0][0x17c], PT ;  /* 0x00005f0017007a0c */ /* 0x000fc60003fa6270 */
[----:B------:R-:W3:Y:S01]  /*d0d90*/  LDL.LU R23, [R1+0x1d8] ;  /* 0x0001d80001177983 */ /* 0x000ee20000300800 */
[C---:B------:R-:W-:Y:S02]  /*d0da0*/  ISETP.LT.AND P4, PT, R27.reuse, c[0x0][0x178], !P4 ;  /* 0x00005e001b007a0c */ /* 0x040fe40006781270 */
[C---:B------:R-:W-:Y:S01]  /*d0db0*/  IADD3 R3, R18.reuse, c[0x0][0x198], RZ ;  /* 0x0000660012037a10 */ /* 0x040fe20007ffe0ff */
[----:B------:R-:W-:Y:S01]  /*d0dc0*/  IMAD.WIDE R18, R18, 0x2, R4 ;  /* 0x0000000212127825 */ /* 0x000fe200078e0204 */
[----:B------:R-:W-:Y:S02]  /*d0dd0*/  ISETP.LT.AND P6, PT, R10, c[0x0][0x178], !P0 ;  /* 0x00005e000a007a0c */ /* 0x000fe400047c1270 */
[----:B------:R-:W-:Y:S02]  /*d0de0*/  ISETP.LT.AND P0, PT, R27, c[0x0][0x178], !P0 ;  /* 0x00005e001b007a0c */ /* 0x000fe40004701270 */
[----:B------:R-:W-:-:S05]  /*d0df0*/  IADD3 R20, R11, 0x49, RZ ;  /* 0x000000490b147810 */ /* 0x000fca0007ffe0ff */
[----:B------:R0:W-:Y:S01]  /*d0e00*/  @P4 STG.E.U16 [R18.64], R22 ;  /* 0x0000001612004986 */ /* 0x0001e2000c101506 */
[----:B------:R-:W-:Y:S01]  /*d0e10*/  ISETP.GE.AND P1, PT, R20, c[0x0][0x17c], PT ;  /* 0x00005f0014007a0c */ /* 0x000fe20003f26270 */
[C---:B------:R-:W-:Y:S02]  /*d0e20*/  IMAD.WIDE R20, R3.reuse, 0x2, R6 ;  /* 0x0000000203147825 */ /* 0x040fe400078e0206 */
[----:B0-----:R-:W4:Y:S02]  /*d0e30*/  LDL.LU R22, [R1+0x1e8] ;  /* 0x0001e80001167983 */ /* 0x001f240000300800 */
[----:B------:R-:W-:Y:S01]  /*d0e40*/  IMAD.WIDE R16, R3, 0x2, R4 ;  /* 0x0000000203107825 */ /* 0x000fe200078e0204 */
[----:B------:R-:W-:Y:S02]  /*d0e50*/  IADD3 R0, R11, 0x4b, RZ ;  /* 0x0000004b0b007810 */ /* 0x000fe40007ffe0ff */
[----:B------:R-:W-:Y:S02]  /*d0e60*/  ISETP.LT.AND P4, PT, R10, c[0x0][0x178], !P2 ;  /* 0x00005e000a007a0c */ /* 0x000fe40005781270 */
[----:B------:R-:W-:Y:S01]  /*d0e70*/  ISETP.LT.AND P2, PT, R27, c[0x0][0x178], !P2 ;  /* 0x00005e001b007a0c */ /* 0x000fe20005741270 */
[----:B---3--:R0:W-:Y:S04]  /*d0e80*/  @P6 STG.E.U16 [R20.64], R23 ;  /* 0x0000001714006986 */ /* 0x0081e8000c101506 */
[----:B--2---:R1:W-:Y:S01]  /*d0e90*/  @P0 STG.E.U16 [R16.64], R9 ;  /* 0x0000000910000986 */ /* 0x0043e2000c101506 */
[----:B------:R-:W-:-:S02]  /*d0ea0*/  ISETP.GE.AND P6, PT, R0, c[0x0][0x17c], PT ;  /* 0x00005f0000007a0c */ /* 0x000fc40003fc6270 */
[----:B------:R-:W-:Y:S02]  /*d0eb0*/  IADD3 R0, R3, c[0x0][0x198], RZ ;  /* 0x0000660003007a10 */ /* 0x000fe40007ffe0ff */
[----:B0-----:R-:W-:Y:S02]  /*d0ec0*/  PRMT R20, R9, 0x7632, R20 ;  /* 0x0000763209147816 */ /* 0x001fe40000000014 */
[----:B-1----:R-:W2:Y:S01]  /*d0ed0*/  LDL.LU R9, [R1+0x1f8] ;  /* 0x0001f80001097983 */ /* 0x002ea20000300800 */
[----:B------:R-:W-:-:S03]  /*d0ee0*/  PRMT R3, R23, 0x7632, R3 ;  /* 0x0000763217037816 */ /* 0x000fc60000000003 */
[----:B------:R-:W3:Y:S01]  /*d0ef0*/  LDL.LU R23, [R1+0x118] ;  /* 0x0001180001177983 */ /* 0x000ee20000300800 */
        /* <DEDUP_REMOVED lines=9> */
[----:B0-----:R-:W-:Y:S01]  /*d0f90*/  IMAD.WIDE R16, R0, 0x2, R6 ;  /* 0x0000000200107825 */ /* 0x001fe200078e0206 */
[----:B------:R-:W-:-:S03]  /*d0fa0*/  IADD3 R3, R11, 0x4d, RZ ;  /* 0x0000004d0b037810 */ /* 0x000fc60007ffe0ff */
[C---:B-1----:R-:W-:Y:S01]  /*d0fb0*/  IMAD.WIDE R18, R0.reuse, 0x2, R4 ;  /* 0x0000000200127825 */ /* 0x042fe200078e0204 */
[----:B------:R-:W-:Y:S01]  /*d0fc0*/  IADD3 R0, R0, c[0x0][0x198], RZ ;  /* 0x0000660000007a10 */ /* 0x000fe20007ffe0ff */
[----:B----4-:R0:W-:Y:S01]  /*d0fd0*/  @P0 STG.E.U16 [R16.64], R22 ;  /* 0x0000001610000986 */ /* 0x0101e2000c101506 */
[----:B------:R-:W-:Y:S02]  /*d0fe0*/  ISETP.GE.AND P0, PT, R3, c[0x0][0x17c], PT ;  /* 0x00005f0003007a0c */ /* 0x000fe40003f06270 */
[----:B------:R-:W-:Y:S01]  /*d0ff0*/  PRMT R3, R22, 0x7632, R3 ;  /* 0x0000763216037816 */ /* 0x000fe20000000003 */
[----:B------:R1:W-:Y:S01]  /*d1000*/  @P3 STG.E.U16 [R18.64], R25 ;  /* 0x0000001912003986 */ /* 0x0003e2000c101506 */
[----:B------:R-:W-:Y:S02]  /*d1010*/  ISETP.LT.AND P3, PT, R10, c[0x0][0x178], !P5 ;  /* 0x00005e000a007a0c */ /* 0x000fe40006f61270 */
[----:B------:R-:W-:Y:S01]  /*d1020*/  PRMT R20, R25, 0x7632, R20 ;  /* 0x0000763219147816 */ /* 0x000fe20000000014 */
[----:B0-----:R-:W-:-:S04]  /*d1030*/  IMAD.WIDE R16, R0, 0x2, R6 ;  /* 0x0000000200107825 */ /* 0x001fc800078e0206 */
[C---:B-1----:R-:W-:Y:S01]  /*d1040*/  IMAD.WIDE R18, R0.reuse, 0x2, R4 ;  /* 0x0000000200127825 */ /* 0x042fe200078e0204 */
[----:B------:R-:W-:Y:S01]  /*d1050*/  IADD3 R0, R0, c[0x0][0x198], RZ ;  /* 0x0000660000007a10 */ /* 0x000fe20007ffe0ff */
[----:B------:R0:W-:Y:S01]  /*d1060*/  @P2 STG.E.U16 [R16.64], R3 ;  /* 0x0000000310002986 */ /* 0x0001e2000c101506 */
[----:B------:R-:W-:-:S03]  /*d1070*/  ISETP.LT.AND P5, PT, R27, c[0x0][0x178], !P5 ;  /* 0x00005e001b007a0c */ /* 0x000fc60006fa1270 */
[----:B------:R1:W-:Y:S01]  /*d1080*/  @P1 STG.E.U16 [R18.64], R20 ;  /* 0x0000001412001986 */ /* 0x0003e2000c101506 */
[----:B------:R-:W-:Y:S02]  /*d1090*/  ISETP.LT.AND P1, PT, R10, c[0x0][0x178], !P6 ;  /* 0x00005e000a007a0c */ /* 0x000fe40007721270 */
[----:B------:R-:W-:Y:S01]  /*d10a0*/  IADD3 R22, R11, 0x50, RZ ;  /* 0x000000500b167810 */ /* 0x000fe20007ffe0ff */
[----:B------:R-:W4:Y:S01]  /*d10b0*/  LDL.LU R25, [R1+0x108] ;  /* 0x0001080001197983 */ /* 0x000f220000300800 */
[C---:B0-----:R-:W-:Y:S01]  /*d10c0*/  IMAD.WIDE R16, R0.reuse, 0x2, R6 ;  /* 0x0000000200107825 */ /* 0x041fe200078e0206 */
[----:B-1----:R-:W-:-:S05]  /*d10d0*/  IADD3 R20, R0, c[0x0][0x198], RZ ;  /* 0x0000660000147a10 */ /* 0x002fca0007ffe0ff */
[----:B------:R-:W-:Y:S01]  /*d10e0*/  IMAD.WIDE R18, R20, 0x2, R6 ;  /* 0x0000000214127825 */ /* 0x000fe200078e0206 */
[----:B--2---:R0:W-:Y:S03]  /*d10f0*/  @P3 STG.E.U16 [R16.64], R9 ;  /* 0x0000000910003986 */ /* 0x0041e6000c101506 */
[----:B0-----:R-:W-:Y:S01]  /*d1100*/  IMAD.WIDE R16, R0, 0x2, R4 ;  /* 0x0000000200107825 */ /* 0x001fe200078e0204 */
[----:B------:R-:W-:Y:S02]  /*d1110*/  PRMT R0, R9, 0x7632, R0 ;  /* 0x0000763209007816 */ /* 0x000fe40000000000 */
[----:B------:R-:W2:Y:S04]  /*d1120*/  LDL.LU R9, [R1+0x128] ;  /* 0x0001280001097983 */ /* 0x000ea80000300800 */
[----:B---3--:R-:W-:Y:S04]  /*d1130*/  @P5 STG.E.U16 [R16.64], R23 ;  /* 0x0000001710005986 */ /* 0x008fe8000c101506 */
[----:B------:R0:W-:Y:S01]  /*d1140*/  @P1 STG.E.U16 [R18.64], R0 ;  /* 0x0000000012001986 */ /* 0x0001e2000c101506 */
[----:B------:R-:W-:-:S03]  /*d1150*/  ISETP.GE.AND P1, PT, R22, c[0x0][0x17c], PT ;  /* 0x00005f0016007a0c */ /* 0x000fc60003f26270 */
[----:B------:R-:W3:Y:S01]  /*d1160*/  LDL.LU R22, [R1+0x208] ;  /* 0x0002080001167983 */ /* 0x000ee20000300800 */
[C---:B------:R-:W-:Y:S02]  /*d1170*/  IADD3 R21, R11.reuse, 0x4c, RZ ;  /* 0x0000004c0b157810 */ /* 0x040fe40007ffe0ff */
[----:B------:R-:W-:Y:S02]  /*d1180*/  IADD3 R3, R11, 0x4e, RZ ;  /* 0x0000004e0b037810 */ /* 0x000fe40007ffe0ff */
[----:B------:R-:W-:Y:S02]  /*d1190*/  ISETP.GE.AND P4, PT, R21, c[0x0][0x17c], PT ;  /* 0x00005f0015007a0c */ /* 0x000fe40003f86270 */
[----:B------:R-:W-:Y:S02]  /*d11a0*/  ISETP.LT.AND P6, PT, R27, c[0x0][0x178], !P6 ;  /* 0x00005e001b007a0c */ /* 0x000fe400077c1270 */
[----:B------:R-:W-:Y:S02]  /*d11b0*/  ISETP.LT.AND P5, PT, R10, c[0x0][0x178], !P4 ;  /* 0x00005e000a007a0c */ /* 0x000fe400067a1270 */
[----:B------:R-:W-:-:S02]  /*d11c0*/  ISETP.GE.AND P2, PT, R3, c[0x0][0x17c], PT ;  /* 0x00005f0003007a0c */ /* 0x000fc40003f46270 */
[----:B------:R-:W-:Y:S02]  /*d11d0*/  IADD3 R3, R11, 0x4f, RZ ;  /* 0x0000004f0b037810 */ /* 0x000fe40007ffe0ff */
[C---:B0-----:R-:W-:Y:S01]  /*d11e0*/  IADD3 R0, R20.reuse, c[0x0][0x198], RZ ;  /* 0x0000660014007a10 */ /* 0x041fe20007ffe0ff */
[----:B------:R-:W-:Y:S01]  /*d11f0*/  IMAD.WIDE R16, R20, 0x2, R4 ;  /* 0x0000000214107825 */ /* 0x000fe200078e0204 */
[----:B------:R-:W-:Y:S02]  /*d1200*/  ISETP.GE.AND P3, PT, R3, c[0x0][0x17c], PT ;  /* 0x00005f0003007a0c */ /* 0x000fe40003f66270 */
[----:B------:R-:W-:Y:S01]  /*d1210*/  PRMT R3, R23, 0x7632, R3 ;  /* 0x0000763217037816 */ /* 0x000fe20000000003 */
[----:B------:R-:W-:Y:S01]  /*d1220*/  IMAD.WIDE R18, R0, 0x2, R6 ;  /* 0x0000000200127825 */ /* 0x000fe200078e0206 */
[----:B------:R-:W-:-:S03]  /*d1230*/  ISETP.LT.AND P4, PT, R27, c[0x0][0x178], !P4 ;  /* 0x00005e001b007a0c */ /* 0x000fc60006781270 */
[----:B------:R-:W-:Y:S01]  /*d1240*/  @P6 STG.E.U16 [R16.64], R3 ;  /* 0x0000000310006986 */ /* 0x000fe2000c101506 */
[----:B------:R-:W-:Y:S01]  /*d1250*/  IMAD.WIDE R20, R0, 0x2, R4 ;  /* 0x0000000200147825 */ /* 0x000fe200078e0204 */
[----:B----4-:R-:W-:Y:S02]  /*d1260*/  PRMT R24, R25, 0x7632, R24 ;  /* 0x0000763219187816 */ /* 0x010fe40000000018 */
[----:B---3--:R0:W-:Y:S01]  /*d1270*/  @P5 STG.E.U16 [R18.64], R22 ;  /* 0x0000001612005986 */ /* 0x0081e2000c101506 */
[----:B------:R-:W-:Y:S02]  /*d1280*/  ISETP.LT.AND P5, PT, R10, c[0x0][0x178], !P0 ;  /* 0x00005e000a007a0c */ /* 0x000fe400047a1270 */
[----:B0-----:R-:W-:Y:S02]  /*d1290*/  IADD3 R18, R0, c[0x0][0x198], RZ ;  /* 0x0000660000127a10 */ /* 0x001fe40007ffe0ff */
[----:B------:R-:W-:-:S03]  /*d12a0*/  PRMT R0, R22, 0x7632, R0 ;  /* 0x0000763216007816 */ /* 0x000fc60000000000 */
[----:B------:R-:W-:Y:S01]  /*d12b0*/  IMAD.WIDE R16, R18, 0x2, R6 ;  /* 0x0000000212107825 */ /* 0x000fe200078e0206 */
[----:B------:R-:W-:Y:S01]  /*d12c0*/  @P4 STG.E.U16 [R20.64], R25 ;  /* 0x0000001914004986 */ /* 0x000fe2000c101506 */
[----:B------:R-:W-:-:S04]  /*d12d0*/  ISETP.LT.AND P0, PT, R27, c[0x0][0x178], !P0 ;  /* 0x00005e001b007a0c */ /* 0x000fc80004701270 */
[----:B------:R0:W-:Y:S01]  /*d12e0*/  @P5 STG.E.U16 [R16.64], R0 ;  /* 0x0000000010005986 */ /* 0x0001e2000c101506 */
[C---:B------:R-:W-:Y:S01]  /*d12f0*/  IADD3 R3, R18.reuse, c[0x0][0x198], RZ ;  /* 0x0000660012037a10 */ /* 0x040fe20007ffe0ff */
[----:B------:R-:W-:Y:S02]  /*d1300*/  IMAD.WIDE R18, R18, 0x2, R4 ;  /* 0x0000000212127825 */ /* 0x000fe400078e0204 */
[----:B0-----:R-:W3:Y:S01]  /*d1310*/  LDL.LU R17, [R1+0x218] ;  /* 0x0002180001117983 */ /* 0x001ee20000300800 */
[----:B------:R-:W-:-:S04]  /*d1320*/  IADD3 R25, R11, 0x52, RZ ;  /* 0x000000520b197810 */ /* 0x000fc80007ffe0ff */
[----:B------:R0:W-:Y:S01]  /*d1330*/  @P0 STG.E.U16 [R18.64], R24 ;  /* 0x0000001812000986 */ /* 0x0001e2000c101506 */
[----:B------:R-:W-:-:S03]  /*d1340*/  ISETP.GE.AND P5, PT, R25, c[0x0][0x17c], PT ;  /* 0x00005f0019007a0c */ /* 0x000fc60003fa6270 */
[----:B------:R-:W4:Y:S04]  /*d1350*/  LDL.LU R25, [R1+0x138] ;  /* 0x0001380001197983 */ /* 0x000f280000300800 */
[----:B0-----:R-:W4:Y:S01]  /*d1360*/  LDL.LU R24, [R1+0x228] ;  /* 0x0002280001187983 */ /* 0x001f220000300800 */
[C---:B------:R-:W-:Y:S02]  /*d1370*/  ISETP.LT.AND P4, PT, R10.reuse, c[0x0][0x178], !P2 ;  /* 0x00005e000a007a0c */ /* 0x040fe40005781270 */
[----:B------:R-:W-:Y:S02]  /*d1380*/  ISETP.LT.AND P2, PT, R27, c[0x0][0x178], !P2 ;  /* 0x00005e001b007a0c */ /* 0x000fe40005741270 */
[----:B------:R-:W-:Y:S01]  /*d1390*/  ISETP.LT.AND P0, PT, R10, c[0x0][0x178], !P3 ;  /* 0x00005e000a007a0c */ /* 0x000fe20005f01270 */
[----:B------:R-:W-:Y:S01]  /*d13a0*/  IMAD.WIDE R20, R3, 0x2, R6 ;  /* 0x0000000203147825 */ /* 0x000fe200078e0206 */
[----:B------:R-:W-:-:S02]  /*d13b0*/  ISETP.LT.AND P3, PT, R27, c[0x0][0x178], !P3 ;  /* 0x00005e001b007a0c */ /* 0x000fc40005f61270 */
[----:B------:R-:W-:Y:S02]  /*d13c0*/  IADD3 R23, R11, 0x51, RZ ;  /* 0x000000510b177810 */ /* 0x000fe40007ffe0ff */
[----:B------:R-:W-:Y:S02]  /*d13d0*/  IADD3 R16, R3, c[0x0][0x198], RZ ;  /* 0x0000660003107a10 */ /* 0x000fe40007ffe0ff */
[----:B------:R-:W-:Y:S01]  /*d13e0*/  ISETP.GE.AND P6, PT, R23, c[0x0][0x17c], PT ;  /* 0x00005f0017007a0c */ /* 0x000fe20003fc6270 */
[----:B------:R-:W-:Y:S01]  /*d13f0*/  IMAD.WIDE R22, R3, 0x2, R4 ;  /* 0x0000000203167825 */ /* 0x000fe200078e0204 */
[C---:B------:R-:W-:Y:S02]  /*d1400*/  IADD3 R0, R16.reuse, c[0x0][0x198], RZ ;  /* 0x0000660010007a10 */ /* 0x040fe40007ffe0ff */
[----:B--2---:R-:W-:Y:S01]  /*d1410*/  PRMT R3, R9, 0x7632, R3 ;  /* 0x0000763209037816 */ /* 0x004fe20000000003 */
[----:B------:R-:W-:Y:S01]  /*d1420*/  IMAD.WIDE R18, R16, 0x2, R6 ;  /* 0x0000000210127825 */ /* 0x000fe200078e0206 */
[----:B---3--:R0:W-:Y:S01]  /*d1430*/  @P4 STG.E.U16 [R20.64], R17 ;  /* 0x0000001114004986 */ /* 0x0081e2000c101506 */
[----:B------:R-:W-:-:S02]  /*d1440*/  ISETP.LT.AND P4, PT, R10, c[0x0][0x178], !P1 ;  /* 0x00005e000a007a0c */ /* 0x000fc40004f81270 */
[----:B------:R-:W-:Y:S01]  /*d1450*/  ISETP.LT.AND P1, PT, R27, c[0x0][0x178], !P1 ;  /* 0x00005e001b007a0c */ /* 0x000fe20004f21270 */
[----:B------:R1:W-:Y:S01]  /*d1460*/  @P2 STG.E.U16 [R22.64], R9 ;  /* 0x0000000916002986 */ /* 0x0003e2000c101506 */
[----:B0-----:R-:W-:Y:S01]  /*d1470*/  PRMT R20, R17, 0x7632, R20 ;  /* 0x0000763211147816 */ /* 0x001fe20000000014 */
[----:B------:R-:W-:Y:S01]  /*d1480*/  IMAD.WIDE R16, R16, 0x2, R4 ;  /* 0x0000000210107825 */ /* 0x000fe200078e0204 */
[----:B------:R-:W-:Y:S01]  /*d1490*/  IADD3 R21, R11, 0x53, RZ ;  /* 0x000000530b157810 */ /* 0x000fe20007ffe0ff */
[----:B-1----:R-:W2:Y:S04]  /*d14a0*/  LDL.LU R9, [R1+0x238] ;  /* 0x0002380001097983 */ /* 0x002ea80000300800 */
[----:B------:R0:W-:Y:S04]  /*d14b0*/  @P0 STG.E.U16 [R18.64], R20 ;  /* 0x0000001412000986 */ /* 0x0001e8000c101506 */
[----:B------:R1:W-:Y:S01]  /*d14c0*/  @P3 STG.E.U16 [R16.64], R3 ;  /* 0x0000000310003986 */ /* 0x0003e2000c101506 */
[----:B------:R-:W-:Y:S01]  /*d14d0*/  ISETP.LT.AND P3, PT, R10, c[0x0][0x178], !P6 ;  /* 0x00005e000a007a0c */ /* 0x000fe20007761270 */
[----:B0-----:R-:W-:-:S04]  /*d14e0*/  IMAD.WIDE R18, R0, 0x2, R6 ;  /* 0x0000000200127825 */ /* 0x001fc800078e0206 */
[C---:B-1----:R-:W-:Y:S01]  /*d14f0*/  IMAD.WIDE R16, R0.reuse, 0x2, R4 ;  /* 0x0000000200107825 */ /* 0x042fe200078e0204 */
[----:B------:R-:W-:Y:S01]  /*d1500*/  IADD3 R0, R0, c[0x0][0x198], RZ ;  /* 0x0000660000007a10 */ /* 0x000fe20007ffe0ff */
[----:B----4-:R0:W-:Y:S01]  /*d1510*/  @P4 STG.E.U16 [R18.64], R24 ;  /* 0x0000001812004986 */ /* 0x0101e2000c101506 */
[----:B------:R-:W-:Y:S02]  /*d1520*/  ISETP.GE.AND P2, PT, R21, c[0x0][0x17c], PT ;  /* 0x00005f0015007a0c */ /* 0x000fe40003f46270 */
[----:B------:R-:W-:Y:S01]  /*d1530*/  IADD3 R3, R11, 0x55, RZ ;  /* 0x000000550b037810 */ /* 0x000fe20007ffe0ff */
[----:B------:R1:W-:Y:S01]  /*d1540*/  @P1 STG.E.U16 [R16.64], R25 ;  /* 0x0000001910001986 */ /* 0x0003e2000c101506 */
[----:B------:R-:W-:Y:S02]  /*d1550*/  PRMT R21, R24, 0x7632, R21 ;  /* 0x0000763218157816 */ /* 0x000fe40000000015 */
[----:B------:R-:W-:Y:S02]  /*d1560*/  ISETP.GE.AND P4, PT, R3, c[0x0][0x17c], PT ;  /* 0x00005f0003007a0c */ /* 0x000fe40003f86270 */
[----:B------:R-:W-:Y:S01]  /*d1570*/  PRMT R3, R25, 0x7632, R3 ;  /* 0x0000763219037816 */ /* 0x000fe20000000003 */
[----:B0-----:R-:W3:Y:S01]  /*d1580*/  LDL.LU R24, [R1+0x248] ;  /* 0x0002480001187983 */ /* 0x001ee20000300800 */
[----:B-1----:R-:W-:-:S03]  /*d1590*/  IMAD.WIDE R16, R0, 0x2, R6 ;  /* 0x0000000200107825 */ /* 0x002fc600078e0206 */
[----:B------:R-:W4:Y:S04]  /*d15a0*/  LDL.LU R25, [R1+0x148] ;  /* 0x0001480001197983 */ /* 0x000f280000300800 */
[----:B------:R0:W-:Y:S04]  /*d15b0*/  @P3 STG.E.U16 [R16.64], R21 ;  /* 0x0000001510003986 */ /* 0x0001e8000c101506 */
[----:B0-----:R-:W4:Y:S01]  /*d15c0*/  LDL.LU R21, [R1+0x158] ;  /* 0x0001580001157983 */ /* 0x001f220000300800 */
[----:B------:R-:W-:Y:S01]  /*d15d0*/  ISETP.LT.AND P6, PT, R27, c[0x0][0x178], !P6 ;  /* 0x00005e001b007a0c */ /* 0x000fe200077c1270 */
[----:B------:R-:W-:Y:S01]  /*d15e0*/  IMAD.WIDE R18, R0, 0x2, R4 ;  /* 0x0000000200127825 */ /* 0x000fe200078e0204 */
[----:B------:R-:W-:-:S02]  /*d15f0*/  ISETP.LT.AND P1, PT, R10, c[0x0][0x178], !P5 ;  /* 0x00005e000a007a0c */ /* 0x000fc40006f21270 */
[----:B------:R-:W-:Y:S02]  /*d1600*/  ISETP.LT.AND P5, PT, R27, c[0x0][0x178], !P5 ;  /* 0x00005e001b007a0c */ /* 0x000fe40006fa1270 */
[----:B------:R-:W-:Y:S02]  /*d1610*/  IADD3 R16, R0, c[0x0][0x198], RZ ;  /* 0x0000660000107a10 */ /* 0x000fe40007ffe0ff */
[----:B------:R-:W-:Y:S02]  /*d1620*/  IADD3 R20, R11, 0x56, RZ ;  /* 0x000000560b147810 */ /* 0x000fe40007ffe0ff */
[----:B------:R-:W-:-:S03]  /*d1630*/  IADD3 R0, R16, c[0x0][0x198], RZ ;  /* 0x0000660010007a10 */ /* 0x000fc60007ffe0ff */
[----:B------:R0:W-:Y:S01]  /*d1640*/  @P6 STG.E.U16 [R18.64], R3 ;  /* 0x0000000312006986 */ /* 0x0001e2000c101506 */
[----:B------:R-:W-:Y:S02]  /*d1650*/  ISETP.LT.AND P6, PT, R10, c[0x0][0x178], !P2 ;  /* 0x00005e000a007a0c */ /* 0x000fe400057c1270 */
[----:B------:R-:W-:Y:S02]  /*d1660*/  ISETP.LT.AND P2, PT, R27, c[0x0][0x178], !P2 ;  /* 0x00005e001b007a0c */ /* 0x000fe40005741270 */
[C---:B------:R-:W-:Y:S02]  /*d1670*/  IADD3 R22, R11.reuse, 0x54, RZ ;  /* 0x000000540b167810 */ /* 0x040fe40007ffe0ff */
[----:B------:R-:W-:Y:S01]  /*d1680*/  ISETP.GE.AND P3, PT, R20, c[0x0][0x17c], PT ;  /* 0x00005f0014007a0c */ /* 0x000fe20003f66270 */
[----:B0-----:R-:W-:Y:S01]  /*d1690*/  IMAD.WIDE R18, R16, 0x2, R6 ;  /* 0x0000000210127825 */ /* 0x001fe200078e0206 */
[----:B------:R-:W-:-:S03]  /*d16a0*/  IADD3 R3, R11, 0x57, RZ ;  /* 0x000000570b037810 */ /* 0x000fc60007ffe0ff */
[----:B------:R-:W-:Y:S01]  /*d16b0*/  IMAD.WIDE R16, R16, 0x2, R4 ;  /* 0x0000000210107825 */ /* 0x000fe200078e0204 */
[----:B------:R-:W-:Y:S01]  /*d16c0*/  ISETP.GE.AND P0, PT, R22, c[0x0][0x17c], PT ;  /* 0x00005f0016007a0c */ /* 0x000fe20003f06270 */
[----:B--2---:R0:W-:Y:S01]  /*d16d0*/  @P1 STG.E.U16 [R18.64], R9 ;  /* 0x0000000912001986 */ /* 0x0041e2000c101506 */
[----:B------:R-:W-:Y:S02]  /*d16e0*/  PRMT R20, R9, 0x7632, R20 ;  /* 0x0000763209147816 */ /* 0x000fe40000000014 */
[----:B------:R-:W-:Y:S01]  /*d16f0*/  ISETP.GE.AND P1, PT, R3, c[0x0][0x17c], PT ;  /* 0x00005f0003007a0c */ /* 0x000fe20003f26270 */
[----:B0-----:R-:W-:Y:S01]  /*d1700*/  IMAD.WIDE R18, R0, 0x2, R6 ;  /* 0x0000000200127825 */ /* 0x001fe200078e0206 */
[----:B------:R-:W2:Y:S01]  /*d1710*/  LDL.LU R9, [R1+0x2a90] ;  /* 0x002a900001097983 */ /* 0x000ea20000300800 */
[----:B---3--:R-:W-:-:S03]  /*d1720*/  PRMT R22, R24, 0x7632, R22 ;  /* 0x0000763218167816 */ /* 0x008fc60000000016 */
[----:B----4-:R0:W-:Y:S01]  /*d1730*/  @P5 STG.E.U16 [R16.64], R21 ;  /* 0x0000001510005986 */ /* 0x0101e2000c101506 */
[----:B------:R-:W-:Y:S02]  /*d1740*/  PRMT R3, R21, 0x7632, R3 ;  /* 0x0000763215037816 */ /* 0x000fe40000000003 */
[----:B------:R-:W-:Y:S01]  /*d1750*/  ISETP.LT.AND P5, PT, R10, c[0x0][0x178], !P0 ;  /* 0x00005e000a007a0c */ /* 0x000fe200047a1270 */
[----:B------:R1:W-:Y:S01]  /*d1760*/  @P6 STG.E.U16 [R18.64], R20 ;  /* 0x0000001412006986 */ /* 0x0003e2000c101506 */
[----:B------:R-:W-:Y:S01]  /*d1770*/  ISETP.LT.AND P0, PT, R27, c[0x0][0x178], !P0 ;  /* 0x00005e001b007a0c */ /* 0x000fe20004701270 */
[C---:B0-----:R-:W-:Y:S01]  /*d1780*/  IMAD.WIDE R16, R0.reuse, 0x2, R4 ;  /* 0x0000000200107825 */ /* 0x041fe200078e0204 */
[----:B-1----:R-:W-:-:S04]  /*d1790*/  IADD3 R19, R0, c[0x0][0x198], RZ ;  /* 0x0000660000137a10 */ /* 0x002fc80007ffe0ff */
[----:B------:R0:W-:Y:S01]  /*d17a0*/  @P2 STG.E.U16 [R16.64], R3 ;  /* 0x0000000310002986 */ /* 0x0001e2000c101506 */
[----:B------:R-:W-:Y:S02]  /*d17b0*/  ISETP.LT.AND P2, PT, R10, c[0x0][0x178], !P4 ;  /* 0x00005e000a007a0c */ /* 0x000fe40006741270 */
[----:B------:R-:W-:-:S04]  /*d17c0*/  IADD3 R18, R11, 0x58, RZ ;  /* 0x000000580b127810 */ /* 0x000fc80007ffe0ff */
[----:B------:R-:W-:Y:S02]  /*d17d0*/  ISETP.GE.AND P6, PT, R18, c[0x0][0x17c], PT ;  /* 0x00005f0012007a0c */ /* 0x000fe40003fc6270 */
[C---:B0-----:R-:W-:Y:S01]  /*d17e0*/  IADD3 R3, R19.reuse, c[0x0][0x198], RZ ;  /* 0x0000660013037a10 */ /* 0x041fe20007ffe0ff */
[----:B------:R-:W-:-:S04]  /*d17f0*/  IMAD.WIDE R16, R19, 0x2, R6 ;  /* 0x0000000213107825 */ /* 0x000fc800078e0206 */
[----:B------:R-:W-:Y:S01]  /*d1800*/  IMAD.WIDE R18, R19, 0x2, R4 ;  /* 0x0000000213127825 */ /* 0x000fe200078e0204 */
[----:B------:R-:W-:Y:S03]  /*d1810*/  @P5 STG.E.U16 [R16.64], R24 ;  /* 0x0000001810005986 */ /* 0x000fe6000c101506 */
[----:B------:R-:W-:Y:S01]  /*d1820*/  IMAD.WIDE R20, R3, 0x2, R6 ;  /* 0x0000000203147825 */ /* 0x000fe200078e0206 */
[----:B------:R-:W-:Y:S04]  /*d1830*/  @P0 STG.E.U16 [R18.64], R25 ;  /* 0x0000001912000986 */ /* 0x000fe8000c101506 */
[----:B------:R0:W-:Y:S04]  /*d1840*/  @P2 STG.E.U16 [R20.64], R22 ;  /* 0x0000001614002986 */ /* 0x0001e8000c101506 */
[----:B0-----:R-:W3:Y:S04]  /*d1850*/  LDL.LU R22, [R1+0x258] ;  /* 0x0002580001167983 */ /* 0x001ee80000300800 */
[----:B------:R-:W4:Y:S04]  /*d1860*/  LDL.LU R21, [R1+0x168] ;  /* 0x0001680001157983 */ /* 0x000f280000300800 */
[----:B------:R-:W2:Y:S01]  /*d1870*/  LDL.LU R24, [R1+0x268] ;  /* 0x0002680001187983 */ /* 0x000ea20000300800 */
[----:B------:R-:W-:-:S03]  /*d1880*/  PRMT R20, R25, 0x7632, R20 ;  /* 0x0000763219147816 */ /* 0x000fc60000000014 */
[----:B------:R-:W2:Y:S01]  /*d1890*/  LDL.LU R25, [R1+0x178] ;  /* 0x0001780001197983 */ /* 0x000ea20000300800 */
[----:B------:R-:W-:Y:S02]  /*d18a0*/  ISETP.LT.AND P4, PT, R27, c[0x0][0x178], !P4 ;  /* 0x00005e001b007a0c */ /* 0x000fe40006781270 */
[----:B------:R-:W-:Y:S02]  /*d18b0*/  IADD3 R0, R11, 0x59, RZ ;  /* 0x000000590b007810 */ /* 0x000fe40007ffe0ff */
[----:B------:R-:W-:Y:S01]  /*d18c0*/  ISETP.LT.AND P0, PT, R10, c[0x0][0x178], !P3 ;  /* 0x00005e000a007a0c */ /* 0x000fe20005f01270 */
[C---:B------:R-:W-:Y:S01]  /*d18d0*/  IMAD.WIDE R16, R3.reuse, 0x2, R4 ;  /* 0x0000000203107825 */ /* 0x040fe200078e0204 */
[----:B------:R-:W-:Y:S02]  /*d18e0*/  ISETP.GE.AND P5, PT, R0, c[0x0][0x17c], PT ;  /* 0x00005f0000007a0c */ /* 0x000fe40003fa6270 */
[----:B------:R-:W-:Y:S02]  /*d18f0*/  IADD3 R0, R3, c[0x0][0x198], RZ ;  /* 0x0000660003007a10 */ /* 0x000fe40007ffe0ff */
[----:B------:R-:W-:-:S02]  /*d1900*/  ISETP.LT.AND P3, PT, R27, c[0x0][0x178], !P3 ;  /* 0x00005e001b007a0c */ /* 0x000fc40005f61270 */
[----:B------:R-:W-:Y:S01]  /*d1910*/  ISETP.LT.AND P2, PT, R10, c[0x0][0x178], !P1 ;  /* 0x00005e000a007a0c */ /* 0x000fe20004f41270 */
[C---:B------:R-:W-:Y:S01]  /*d1920*/  IMAD.WIDE R18, R0.reuse, 0x2, R6 ;  /* 0x0000000200127825 */ /* 0x040fe200078e0206 */
[----:B------:R0:W-:Y:S01]  /*d1930*/  @P4 STG.E.U16 [R16.64], R20 ;  /* 0x0000001410004986 */ /* 0x0001e2000c101506 */
[----:B------:R-:W-:Y:S02]  /*d1940*/  IADD3 R3, R11, 0x5a, RZ ;  /* 0x0000005a0b037810 */ /* 0x000fe40007ffe0ff */
[----:B------:R-:W-:Y:S02]  /*d1950*/  ISETP.LT.AND P1, PT, R27, c[0x0][0x178], !P1 ;  /* 0x00005e001b007a0c */ /* 0x000fe40004f21270 */
[C---:B0-----:R-:W-:Y:S01]  /*d1960*/  IADD3 R20, R0.reuse, c[0x0][0x198], RZ ;  /* 0x0000660000147a10 */ /* 0x041fe20007ffe0ff */
[----:B------:R-:W-:Y:S01]  /*d1970*/  IMAD.WIDE R16, R0, 0x2, R4 ;  /* 0x0000000200107825 */ /* 0x000fe200078e0204 */
[----:B------:R-:W-:Y:S02]  /*d1980*/  ISETP.GE.AND P4, PT, R3, c[0x0][0x17c], PT ;  /* 0x00005f0003007a0c */ /* 0x000fe40003f86270 */
[----:B------:R-:W-:Y:S01]  /*d1990*/  IADD3 R3, R11, 0x5b, RZ ;  /* 0x0000005b0b037810 */ /* 0x000fe20007ffe0ff */
[----:B---3--:R0:W-:Y:S01]  /*d19a0*/  @P0 STG.E.U16 [R18.64], R22 ;  /* 0x0000001612000986 */ /* 0x0081e2000c101506 */
[----:B------:R-:W-:-:S03]  /*d19b0*/  PRMT R0, R22, 0x7632, R0 ;  /* 0x0000763216007816 */ /* 0x000fc60000000000 */
[----:B----4-:R1:W-:Y:S01]  /*d19c0*/  @P3 STG.E.U16 [R16.64], R21 ;  /* 0x0000001510003986 */ /* 0x0103e2000c101506 */
[----:B------:R-:W-:Y:S01]  /*d19d0*/  ISETP.LT.AND P3, PT, R10, c[0x0][0x178], !P6 ;  /* 0x00005e000a007a0c */ /* 0x000fe20007761270 */
[----:B0-----:R-:W-:Y:S01]  /*d19e0*/  IMAD.WIDE R18, R20, 0x2, R6 ;  /* 0x0000000214127825 */ /* 0x001fe200078e0206 */
[----:B------:R-:W-:-:S04]  /*d19f0*/  ISETP.GE.AND P0, PT, R3, c[0x0][0x17c], PT ;  /* 0x00005f0003007a0c */ /* 0x000fc80003f06270 */
[----:B------:R0:W-:Y:S01]  /*d1a00*/  @P2 STG.E.U16 [R18.64], R0 ;  /* 0x0000000012002986 */ /* 0x0001e2000c101506 */
[----:B------:R-:W-:Y:S01]  /*d1a10*/  PRMT R3, R21, 0x7632, R3 ;  /* 0x0000763215037816 */ /* 0x000fe20000000003 */
[C---:B-1----:R-:W-:Y:S01]  /*d1a20*/  IMAD.WIDE R16, R20.reuse, 0x2, R4 ;  /* 0x0000000214107825 */ /* 0x042fe200078e0204 */
[----:B------:R-:W-:Y:S02]  /*d1a30*/  ISETP.LT.AND P6, PT, R27, c[0x0][0x178], !P6 ;  /* 0x00005e001b007a0c */ /* 0x000fe400077c1270 */
[----:B0-----:R-:W-:Y:S02]  /*d1a40*/  IADD3 R0, R20, c[0x0][0x198], RZ ;  /* 0x0000660014007a10 */ /* 0x001fe40007ffe0ff */
[----:B------:R-:W-:Y:S01]  /*d1a50*/  @P1 STG.E.U16 [R16.64], R3 ;  /* 0x0000000310001986 */ /* 0x000fe2000c101506 */
[----:B------:R-:W-:Y:S02]  /*d1a60*/  IADD3 R21, R11, 0x5c, RZ ;  /* 0x0000005c0b157810 */ /* 0x000fe40007ffe0ff */
[----:B------:R-:W-:-:S02]  /*d1a70*/  IMAD.WIDE R18, R0, 0x2, R6 ;  /* 0x0000000200127825 */ /* 0x000fc400078e0206 */
[----:B------:R-:W-:-:S03]  /*d1a80*/  ISETP.GE.AND P2, PT, R21, c[0x0][0x17c], PT ;  /* 0x00005f0015007a0c */ /* 0x000fc60003f46270 */
[----:B--2---:R0:W-:Y:S01]  /*d1a90*/  @P3 STG.E.U16 [R18.64], R24 ;  /* 0x0000001812003986 */ /* 0x0041e2000c101506 */
[----:B------:R-:W-:Y:S01]  /*d1aa0*/  ISETP.LT.AND P3, PT, R10, c[0x0][0x178], !P5 ;  /* 0x00005e000a007a0c */ /* 0x000fe20006f61270 */
[----:B------:R-:W-:Y:S01]  /*d1ab0*/  IMAD.WIDE R20, R0, 0x2, R4 ;  /* 0x0000000200147825 */ /* 0x000fe200078e0204 */
[----:B------:R-:W-:Y:S02]  /*d1ac0*/  IADD3 R22, R11, 0x5d, RZ ;  /* 0x0000005d0b167810 */ /* 0x000fe40007ffe0ff */
[----:B------:R-:W-:Y:S02]  /*d1ad0*/  PRMT R23, R24, 0x7632, R23 ;  /* 0x0000763218177816 */ /* 0x000fe40000000017 */
[----:B------:R1:W-:Y:S01]  /*d1ae0*/  @P6 STG.E.U16 [R20.64], R25 ;  /* 0x0000001914006986 */ /* 0x0003e2000c101506 */
[----:B0-----:R-:W-:-:S03]  /*d1af0*/  IADD3 R18, R0, c[0x0][0x198], RZ ;  /* 0x0000660000127a10 */ /* 0x001fc60007ffe0ff */
[----:B------:R-:W2:Y:S01]  /*d1b00*/  LDL.LU R24, [R1+0x288] ;  /* 0x0002880001187983 */ /* 0x000ea20000300800 */
[----:B------:R-:W-:Y:S02]  /*d1b10*/  ISETP.GE.AND P1, PT, R22, c[0x0][0x17c], PT ;  /* 0x00005f0016007a0c */ /* 0x000fe40003f26270 */
[----:B------:R-:W-:Y:S01]  /*d1b20*/  IADD3 R22, R11, 0x5e, RZ ;  /* 0x0000005e0b167810 */ /* 0x000fe20007ffe0ff */
[----:B-1----:R-:W-:Y:S01]  /*d1b30*/  IMAD.WIDE R20, R18, 0x2, R6 ;  /* 0x0000000212147825 */ /* 0x002fe200078e0206 */
[----:B------:R-:W-:Y:S02]  /*d1b40*/  PRMT R3, R25, 0x7632, R3 ;  /* 0x0000763219037816 */ /* 0x000fe40000000003 */
[----:B------:R-:W3:Y:S04]  /*d1b50*/  LDL.LU R25, [R1+0x188] ;  /* 0x0001880001197983 */ /* 0x000ee80000300800 */
[----:B------:R0:W-:Y:S01]  /*d1b60*/  @P3 STG.E.U16 [R20.64], R23 ;  /* 0x0000001714003986 */ /* 0x0001e2000c101506 */
[----:B------:R-:W-:-:S03]  /*d1b70*/  ISETP.GE.AND P3, PT, R22, c[0x0][0x17c], PT ;  /* 0x00005f0016007a0c */ /* 0x000fc60003f66270 */
[----:B0-----:R-:W4:Y:S04]  /*d1b80*/  LDL.LU R23, [R1+0x198] ;  /* 0x0001980001177983 */ /* 0x001f280000300800 */
[----:B------:R-:W2:Y:S01]  /*d1b90*/  LDL.LU R22, [R1+0x278] ;  /* 0x0002780001167983 */ /* 0x000ea20000300800 */
[C---:B------:R-:W-:Y:S02]  /*d1ba0*/  ISETP.LT.AND P5, PT, R27.reuse, c[0x0][0x178], !P5 ;  /* 0x00005e001b007a0c */ /* 0x040fe40006fa1270 */
[----:B------:R-:W-:Y:S02]  /*d1bb0*/  ISETP.LT.AND P6, PT, R10, c[0x0][0x178], !P4 ;  /* 0x00005e000a007a0c */ /* 0x000fe400067c1270 */
[C---:B------:R-:W-:Y:S01]  /*d1bc0*/  IADD3 R0, R18.reuse, c[0x0][0x198], RZ ;  /* 0x0000660012007a10 */ /* 0x040fe20007ffe0ff */
[----:B------:R-:W-:Y:S01]  /*d1bd0*/  IMAD.WIDE R18, R18, 0x2, R4 ;  /* 0x0000000212127825 */ /* 0x000fe200078e0204 */
[----:B------:R-:W-:-:S03]  /*d1be0*/  ISETP.LT.AND P4, PT, R27, c[0x0][0x178], !P4 ;  /* 0x00005e001b007a0c */ /* 0x000fc60006781270 */
[----:B------:R-:W-:-:S04]  /*d1bf0*/  IMAD.WIDE R16, R0, 0x2, R6 ;  /* 0x0000000200107825 */ /* 0x000fc800078e0206 */
[----:B------:R-:W-:Y:S01]  /*d1c00*/  @P5 STG.E.U16 [R18.64], R3 ;  /* 0x0000000312005986 */ /* 0x000fe2000c101506 */
[----:B------:R-:W-:-:S03]  /*d1c10*/  IMAD.WIDE R20, R0, 0x2, R4 ;  /* 0x0000000200147825 */ /* 0x000fc600078e0204 */
[----:B--2---:R0:W-:Y:S01]  /*d1c20*/  @P6 STG.E.U16 [R16.64], R22 ;  /* 0x0000001610006986 */ /* 0x0041e2000c101506 */
[C---:B------:R-:W-:Y:S02]  /*d1c30*/  ISETP.LT.AND P6, PT, R10.reuse, c[0x0][0x178], !P0 ;  /* 0x00005e000a007a0c */ /* 0x040fe400047c1270 */
[----:B------:R-:W-:Y:S01]  /*d1c40*/  ISETP.LT.AND P0, PT, R27, c[0x0][0x178], !P0 ;  /* 0x00005e001b007a0c */ /* 0x000fe20004701270 */
[----:B----4-:R1:W-:Y:S01]  /*d1c50*/  @P4 STG.E.U16 [R20.64], R23 ;  /* 0x0000001714004986 */ /* 0x0103e2000c101506 */
[----:B------:R-:W-:Y:S02]  /*d1c60*/  ISETP.LT.AND P4, PT, R10, c[0x0][0x178], !P2 ;  /* 0x00005e000a007a0c */ /* 0x000fe40005781270 */
[----:B0-----:R-:W-:Y:S02]  /*d1c70*/  IADD3 R16, R0, c[0x0][0x198], RZ ;  /* 0x0000660000107a10 */ /* 0x001fe40007ffe0ff */
[----:B-1----:R-:W-:-:S03]  /*d1c80*/  PRMT R20, R22, 0x7632, R20 ;  /* 0x0000763216147816 */ /* 0x002fc60000000014 */
[C---:B------:R-:W-:Y:S01]  /*d1c90*/  IMAD.WIDE R18, R16.reuse, 0x2, R6 ;  /* 0x0000000210127825 */ /* 0x040fe200078e0206 */
[C---:B------:R-:W-:Y:S02]  /*d1ca0*/  IADD3 R0, R16.reuse, c[0x0][0x198], RZ ;  /* 0x0000660010007a10 */ /* 0x040fe40007ffe0ff */
[----:B------:R-:W-:Y:S01]  /*d1cb0*/  ISETP.LT.AND P2, PT, R27, c[0x0][0x178], !P2 ;  /* 0x00005e001b007a0c */ /* 0x000fe20005741270 */
[----:B------:R-:W-:Y:S01]  /*d1cc0*/  IMAD.WIDE R16, R16, 0x2, R4 ;  /* 0x0000000210107825 */ /* 0x000fe200078e0204 */
[----:B------:R-:W-:Y:S01]  /*d1cd0*/  PRMT R3, R23, 0x7632, R3 ;  /* 0x0000763217037816 */ /* 0x000fe20000000003 */
[----:B------:R0:W-:Y:S01]  /*d1ce0*/  @P6 STG.E.U16 [R18.64], R20 ;  /* 0x0000001412006986 */ /* 0x0001e2000c101506 */
[----:B------:R-:W-:-:S03]  /*d1cf0*/  ISETP.LT.AND P6, PT, R10, c[0x0][0x178], !P1 ;  /* 0x00005e000a007a0c */ /* 0x000fc60004fc1270 */
[----:B------:R1:W-:Y:S04]  /*d1d00*/  @P0 STG.E.U16 [R16.64], R3 ;  /* 0x0000000310000986 */ /* 0x0003e8000c101506 */
[----:B------:R-:W2:Y:S01]  /*d1d10*/  LDL.LU R23, [R1+0xa8] ;  /* 0x0000a80001177983 */ /* 0x000ea20000300800 */
[----:B0-----:R-:W-:-:S04]  /*d1d20*/  IMAD.WIDE R18, R0, 0x2, R6 ;  /* 0x0000000200127825 */ /* 0x001fc800078e0206 */
[----:B-1----:R-:W-:Y:S01]  /*d1d30*/  IMAD.WIDE R16, R0, 0x2, R4 ;  /* 0x0000000200107825 */ /* 0x002fe200078e0204 */
[----:B------:R0:W-:Y:S01]  /*d1d40*/  @P4 STG.E.U16 [R18.64], R24 ;  /* 0x0000001812004986 */ /* 0x0001e2000c101506 */
[----:B------:R-:W-:Y:S02]  /*d1d50*/  ISETP.LT.AND P1, PT, R27, c[0x0][0x178], !P1 ;  /* 0x00005e001b007a0c */ /* 0x000fe40004f21270 */
[----:B------:R-:W-:Y:S01]  /*d1d60*/  PRMT R3, R24, 0x7632, R3 ;  /* 0x0000763218037816 */ /* 0x000fe20000000003 */
[----:B---3--:R1:W-:Y:S01]  /*d1d70*/  @P2 STG.E.U16 [R16.64], R25 ;  /* 0x0000001910002986 */ /* 0x0083e2000c101506 */
[----:B0-----:R-:W-:-:S03]  /*d1d80*/  IADD3 R18, R0, c[0x0][0x198], RZ ;  /* 0x0000660000127a10 */ /* 0x001fc60007ffe0ff */
[----:B------:R-:W3:Y:S02]  /*d1d90*/  LDL.LU R24, [R1+0x1ac] ;  /* 0x0001ac0001187983 */ /* 0x000ee40000300800 */
[----:B-1----:R-:W-:-:S05]  /*d1da0*/  IMAD.WIDE R16, R18, 0x2, R6 ;  /* 0x0000000212107825 */ /* 0x002fca00078e0206 */
[----:B------:R0:W-:Y:S02]  /*d1db0*/  @P6 STG.E.U16 [R16.64], R3 ;  /* 0x0000000310006986 */ /* 0x0001e4000c101506 */
[----:B0-----:R-:W-:Y:S01]  /*d1dc0*/  PRMT R3, R25, 0x7632, R3 ;  /* 0x0000763219037816 */ /* 0x001fe20000000003 */
[----:B------:R-:W-:Y:S01]  /*d1dd0*/  IMAD.WIDE R16, R18, 0x2, R4 ;  /* 0x0000000212107825 */ /* 0x000fe200078e0204 */
[----:B------:R-:W4:Y:S04]  /*d1de0*/  LDL.LU R25, [R1+0xbc] ;  /* 0x0000bc0001197983 */ /* 0x000f280000300800 */
[----:B------:R0:W-:Y:S04]  /*d1df0*/  @P1 STG.E.U16 [R16.64], R3 ;  /* 0x0000000310001986 */ /* 0x0001e8000c101506 */
[----:B0-----:R-:W3:Y:S01]  /*d1e00*/  LDL.LU R17, [R1+0x298] ;  /* 0x0002980001117983 */ /* 0x001ee20000300800 */
[----:B------:R-:W-:-:S02]  /*d1e10*/  IADD3 R0, R11, 0x61, RZ ;  /* 0x000000610b007810 */ /* 0x000fc40007ffe0ff */
[----:B------:R-:W-:Y:S02]  /*d1e20*/  ISETP.LT.AND P2, PT, R10, c[0x0][0x178], !P3 ;  /* 0x00005e000a007a0c */ /* 0x000fe40005f41270 */
[----:B------:R-:W-:Y:S02]  /*d1e30*/  ISETP.GE.AND P4, PT, R0, c[0x0][0x17c], PT ;  /* 0x00005f0000007a0c */ /* 0x000fe40003f86270 */
[----:B------:R-:W-:Y:S02]  /*d1e40*/  IADD3 R0, R18, c[0x0][0x198], RZ ;  /* 0x0000660012007a10 */ /* 0x000fe40007ffe0ff */
[C---:B------:R-:W-:Y:S02]  /*d1e50*/  IADD3 R20, R11.reuse, 0x60, RZ ;  /* 0x000000600b147810 */ /* 0x040fe40007ffe0ff */
[----:B------:R-:W-:Y:S02]  /*d1e60*/  IADD3 R21, R11, 0x5f, RZ ;  /* 0x0000005f0b157810 */ /* 0x000fe40007ffe0ff */
[----:B------:R-:W-:Y:S01]  /*d1e70*/  ISETP.LT.AND P3, PT, R27, c[0x0][0x178], !P3 ;  /* 0x00005e001b007a0c */ /* 0x000fe20005f61270 */
[----:B------:R-:W-:Y:S01]  /*d1e80*/  IMAD.WIDE R18, R0, 0x2, R6 ;  /* 0x0000000200127825 */ /* 0x000fe200078e0206 */
[----:B------:R-:W-:-:S02]  /*d1e90*/  ISETP.GE.AND P0, PT, R20, c[0x0][0x17c], PT ;  /* 0x00005f0014007a0c */ /* 0x000fc40003f06270 */
[----:B------:R-:W-:Y:S02]  /*d1ea0*/  IADD3 R20, R11, 0x62, RZ ;  /* 0x000000620b147810 */ /* 0x000fe40007ffe0ff */
[----:B------:R-:W-:Y:S02]  /*d1eb0*/  ISETP.GE.AND P5, PT, R21, c[0x0][0x17c], PT ;  /* 0x00005f0015007a0c */ /* 0x000fe40003fa6270 */
[----:B------:R-:W-:Y:S01]  /*d1ec0*/  ISETP.GE.AND P6, PT, R20, c[0x0][0x17c], PT ;  /* 0x00005f0014007a0c */ /* 0x000fe20003fc6270 */
[C---:B------:R-:W-:Y:S01]  /*d1ed0*/  IMAD.WIDE R20, R0.reuse, 0x2, R4 ;  /* 0x0000000200147825 */ /* 0x040fe200078e0204 */
[----:B------:R-:W-:-:S04]  /*d1ee0*/  IADD3 R16, R0, c[0x0][0x198], RZ ;  /* 0x0000660000107a10 */ /* 0x000fc80007ffe0ff */
[----:B------:R-:W-:Y:S02]  /*d1ef0*/  IADD3 R3, R16, c[0x0][0x198], RZ ;  /* 0x0000660010037a10 */ /* 0x000fe40007ffe0ff */
[----:B------:R-:W-:-:S04]  /*d1f00*/  IADD3 R22, R11, 0x63, RZ ;  /* 0x000000630b167810 */ /* 0x000fc80007ffe0ff */
[----:B------:R-:W-:Y:S02]  /*d1f10*/  ISETP.GE.AND P1, PT, R22, c[0x0][0x17c], PT ;  /* 0x00005f0016007a0c */ /* 0x000fe40003f26270 */
[----:B--2---:R-:W-:Y:S01]  /*d1f20*/  PRMT R0, R23, 0x7632, R0 ;  /* 0x0000763217007816 */ /* 0x004fe20000000000 */
[----:B---3--:R0:W-:Y:S01]  /*d1f30*/  @P2 STG.E.U16 [R18.64], R17 ;  /* 0x0000001112002986 */ /* 0x0081e2000c101506 */
[C---:B------:R-:W-:Y:S02]  /*d1f40*/  ISETP.LT.AND P2, PT, R10.reuse, c[0x0][0x178], !P5 ;  /* 0x00005e000a007a0c */ /* 0x040fe40006f41270 */
[----:B------:R-:W-:Y:S01]  /*d1f50*/  ISETP.LT.AND P5, PT, R27, c[0x0][0x178], !P5 ;  /* 0x00005e001b007a0c */ /* 0x000fe20006fa1270 */
[----:B------:R1:W-:Y:S01]  /*d1f60*/  @P3 STG.E.U16 [R20.64], R23 ;  /* 0x0000001714003986 */ /* 0x0003e2000c101506 */
[----:B------:R-:W-:Y:S01]  /*d1f70*/  ISETP.LT.AND P3, PT, R10, c[0x0][0x178], !P0 ;  /* 0x00005e000a007a0c */ /* 0x000fe20004761270 */
[----:B0-----:R-:W-:Y:S01]  /*d1f80*/  IMAD.WIDE R18, R16, 0x2, R6 ;  /* 0x0000000210127825 */ /* 0x001fe200078e0206 */
[----:B-1----:R-:W-:-:S03]  /*d1f90*/  PRMT R20, R17, 0x7632, R20 ;  /* 0x0000763211147816 */ /* 0x002fc60000000014 */
[----:B------:R-:W-:Y:S01]  /*d1fa0*/  IMAD.WIDE R16, R16, 0x2, R4 ;  /* 0x0000000210107825 */ /* 0x000fe200078e0204 */
[----:B------:R-:W-:-:S03]  /*d1fb0*/  ISETP.LT.AND P0, PT, R27, c[0x0][0x178], !P0 ;  /* 0x00005e001b007a0c */ /* 0x000fc60004701270 */
[----:B------:R0:W-:Y:S04]  /*d1fc0*/  @P2 STG.E.U16 [R18.64], R20 ;  /* 0x0000001412002986 */ /* 0x0001e8000c101506 */
[----:B------:R1:W-:Y:S01]  /*d1fd0*/  @P5 STG.E.U16 [R16.64], R0 ;  /* 0x0000000010005986 */ /* 0x0003e2000c101506 */
[----:B0-----:R-:W-:-:S05]  /*d1fe0*/  IMAD.WIDE R18, R3, 0x2, R6 ;  /* 0x0000000203127825 */ /* 0x001fca00078e0206 */
[----:B------:R0:W-:Y:S01]  /*d1ff0*/  @P3 STG.E.U16 [R18.64], R24 ;  /* 0x0000001812003986 */ /* 0x0001e2000c101506 */
[----:B------:R-:W-:Y:S01]  /*d2000*/  ISETP.LT.AND P3, PT, R10, c[0x0][0x178], !P4 ;  /* 0x00005e000a007a0c */ /* 0x000fe20006761270 */
[----:B-1----:R-:W-:Y:S01]  /*d2010*/  IMAD.WIDE R16, R3, 0x2, R4 ;  /* 0x0000000203107825 */ /* 0x002fe200078e0204 */
[----:B------:R-:W-:Y:S02]  /*d2020*/  ISETP.LT.AND P4, PT, R27, c[0x0][0x178], !P4 ;  /* 0x00005e001b007a0c */ /* 0x000fe40006781270 */
[----:B------:R-:W-:Y:S02]  /*d2030*/  PRMT R0, R24, 0x7632, R0 ;  /* 0x0000763218007816 */ /* 0x000fe40000000000 */
[----:B----4-:R1:W-:Y:S01]  /*d2040*/  @P0 STG.E.U16 [R16.64], R25 ;  /* 0x0000001910000986 */ /* 0x0103e2000c101506 */
[----:B0-----:R-:W-:Y:S02]  /*d2050*/  IADD3 R18, R3, c[0x0][0x198], RZ ;  /* 0x0000660003127a10 */ /* 0x001fe40007ffe0ff */
[----:B------:R-:W-:-:S02]  /*d2060*/  IADD3 R23, R11, 0x66, RZ ;  /* 0x000000660b177810 */ /* 0x000fc40007ffe0ff */
[C---:B------:R-:W-:Y:S01]  /*d2070*/  IADD3 R3, R18.reuse, c[0x0][0x198], RZ ;  /* 0x0000660012037a10 */ /* 0x040fe20007ffe0ff */
[C---:B-1----:R-:W-:Y:S01]  /*d2080*/  IMAD.WIDE R16, R18.reuse, 0x2, R6 ;  /* 0x0000000212107825 */ /* 0x042fe200078e0206 */
[----:B------:R-:W-:Y:S02]  /*d2090*/  PRMT R22, R25, 0x7632, R22 ;  /* 0x0000763219167816 */ /* 0x000fe40000000016 */
[----:B------:R-:W2:Y:S01]  /*d20a0*/  LDL.LU R25, [R1+0xcc] ;  /* 0x0000cc0001197983 */ /* 0x000ea20000300800 */
[----:B------:R-:W-:-:S03]  /*d20b0*/  IMAD.WIDE R18, R18, 0x2, R4 ;  /* 0x0000000212127825 */ /* 0x000fc600078e0204 */
[----:B------:R-:W-:Y:S01]  /*d20c0*/  @P3 STG.E.U16 [R16.64], R0 ;  /* 0x0000000010003986 */ /* 0x000fe2000c101506 */
[----:B------:R-:W-:-:S03]  /*d20d0*/  ISETP.GE.AND P3, PT, R23, c[0x0][0x17c], PT ;  /* 0x00005f0017007a0c */ /* 0x000fc60003f66270 */
[----:B------:R-:W3:Y:S04]  /*d20e0*/  LDL.LU R23, [R1+0x1cc] ;  /* 0x0001cc0001177983 */ /* 0x000ee80000300800 */
[----:B------:R0:W-:Y:S04]  /*d20f0*/  @P4 STG.E.U16 [R18.64], R22 ;  /* 0x0000001612004986 */ /* 0x0001e8000c101506 */
[----:B0-----:R-:W4:Y:S04]  /*d2100*/  LDL.LU R18, [R1+0x1bc] ;  /* 0x0001bc0001127983 */ /* 0x001f280000300800 */
[----:B------:R-:W2:Y:S01]  /*d2110*/  LDL.LU R19, [R1+0xdc] ;  /* 0x0000dc0001137983 */ /* 0x000ea20000300800 */
[----:B------:R-:W-:-:S02]  /*d2120*/  ISETP.LT.AND P0, PT, R10, c[0x0][0x178], !P6 ;  /* 0x00005e000a007a0c */ /* 0x000fc40007701270 */
[C---:B------:R-:W-:Y:S02]  /*d2130*/  IADD3 R21, R11.reuse, 0x64, RZ ;  /* 0x000000640b157810 */ /* 0x040fe40007ffe0ff */
[----:B------:R-:W-:Y:S02]  /*d2140*/  IADD3 R20, R11, 0x65, RZ ;  /* 0x000000650b147810 */ /* 0x000fe40007ffe0ff */
[----:B------:R-:W-:Y:S02]  /*d2150*/  ISETP.LT.AND P6, PT, R27, c[0x0][0x178], !P6 ;  /* 0x00005e001b007a0c */ /* 0x000fe400077c1270 */
[----:B------:R-:W-:Y:S02]  /*d2160*/  ISETP.GE.AND P2, PT, R21, c[0x0][0x17c], PT ;  /* 0x00005f0015007a0c */ /* 0x000fe40003f46270 */
[----:B------:R-:W-:Y:S01]  /*d2170*/  ISETP.GE.AND P5, PT, R20, c[0x0][0x17c], PT ;  /* 0x00005f0014007a0c */ /* 0x000fe20003fa6270 */
[----:B------:R-:W-:-:S04]  /*d2180*/  IMAD.WIDE R20, R3, 0x2, R6 ;  /* 0x0000000203147825 */ /* 0x000fc800078e0206 */
[----:B------:R-:W-:Y:S01]  /*d2190*/  IMAD.WIDE R16, R3, 0x2, R4 ;  /* 0x0000000203107825 */ /* 0x000fe200078e0204 */
[----:B------:R-:W-:Y:S01]  /*d21a0*/  IADD3 R22, R11, 0x68, RZ ;  /* 0x000000680b167810 */ /* 0x000fe20007ffe0ff */
[----:B----4-:R0:W-:Y:S01]  /*d21b0*/  @P0 STG.E.U16 [R20.64], R18 ;  /* 0x0000001214000986 */ /* 0x0101e2000c101506 */
[C---:B------:R-:W-:Y:S02]  /*d21c0*/  ISETP.LT.AND P0, PT, R10.reuse, c[0x0][0x178], !P1 ;  /* 0x00005e000a007a0c */ /* 0x040fe40004f01270 */
[----:B------:R-:W-:Y:S01]  /*d21d0*/  ISETP.LT.AND P1, PT, R27, c[0x0][0x178], !P1 ;  /* 0x00005e001b007a0c */ /* 0x000fe20004f21270 */
[----:B--2---:R1:W-:Y:S01]  /*d21e0*/  @P6 STG.E.U16 [R16.64], R19 ;  /* 0x0000001310006986 */ /* 0x0043e2000c101506 */
[----:B------:R-:W-:Y:S02]  /*d21f0*/  ISETP.LT.AND P6, PT, R10, c[0x0][0x178], !P2 ;  /* 0x00005e000a007a0c */ /* 0x000fe400057c1270 */
[----:B------:R-:W-:Y:S02]  /*d2200*/  PRMT R0, R19, 0x7632, R0 ;  /* 0x0000763213007816 */ /* 0x000fe40000000000 */
[----:B0-----:R-:W-:-:S02]  /*d2210*/  IADD3 R21, R3, c[0x0][0x198], RZ ;  /* 0x0000660003157a10 */ /* 0x001fc40007ffe0ff */
[----:B------:R-:W-:Y:S02]  /*d2220*/  PRMT R20, R18, 0x7632, R20 ;  /* 0x0000763212147816 */ /* 0x000fe40000000014 */
[C---:B------:R-:W-:Y:S01]  /*d2230*/  IADD3 R3, R21.reuse, c[0x0][0x198], RZ ;  /* 0x0000660015037a10 */ /* 0x040fe20007ffe0ff */
[----:B-1----:R-:W-:Y:S01]  /*d2240*/  IMAD.WIDE R18, R21, 0x2, R6 ;  /* 0x0000000215127825 */ /* 0x002fe200078e0206 */
[----:B------:R-:W-:-:S03]  /*d2250*/  ISETP.LT.AND P2, PT, R27, c[0x0][0x178], !P2 ;  /* 0x00005e001b007a0c */ /* 0x000fc60005741270 */
[----:B------:R-:W-:Y:S01]  /*d2260*/  IMAD.WIDE R16, R21, 0x2, R4 ;  /* 0x0000000215107825 */ /* 0x000fe200078e0204 */
[----:B------:R0:W-:Y:S04]  /*d2270*/  @P0 STG.E.U16 [R18.64], R20 ;  /* 0x0000001412000986 */ /* 0x0001e8000c101506 */
[----:B------:R1:W-:Y:S01]  /*d2280*/  @P1 STG.E.U16 [R16.64], R0 ;  /* 0x0000000010001986 */ /* 0x0003e2000c101506 */
[----:B0-----:R-:W-:-:S05]  /*d2290*/  IMAD.WIDE R18, R3, 0x2, R6 ;  /* 0x0000000203127825 */ /* 0x001fca00078e0206 */
[----:B---3--:R0:W-:Y:S01]  /*d22a0*/  @P6 STG.E.U16 [R18.64], R23 ;  /* 0x0000001712006986 */ /* 0x0081e2000c101506 */
[----:B------:R-:W-:Y:S01]  /*d22b0*/  ISETP.LT.AND P6, PT, R10, c[0x0][0x178], !P5 ;  /* 0x00005e000a007a0c */ /* 0x000fe20006fc1270 */
[----:B-1----:R-:W-:Y:S01]  /*d22c0*/  IMAD.WIDE R16, R3, 0x2, R4 ;  /* 0x0000000203107825 */ /* 0x002fe200078e0204 */
[----:B------:R-:W-:Y:S02]  /*d22d0*/  ISETP.LT.AND P5, PT, R27, c[0x0][0x178], !P5 ;  /* 0x00005e001b007a0c */ /* 0x000fe40006fa1270 */
[----:B------:R-:W-:Y:S02]  /*d22e0*/  PRMT R0, R23, 0x7632, R0 ;  /* 0x0000763217007816 */ /* 0x000fe40000000000 */
[----:B------:R1:W-:Y:S01]  /*d22f0*/  @P2 STG.E.U16 [R16.64], R25 ;  /* 0x0000001910002986 */ /* 0x0003e2000c101506 */
[----:B0-----:R-:W-:Y:S02]  /*d2300*/  IADD3 R18, R3, c[0x0][0x198], RZ ;  /* 0x0000660003127a10 */ /* 0x001fe40007ffe0ff */
[----:B------:R-:W-:-:S02]  /*d2310*/  ISETP.GE.AND P0, PT, R22, c[0x0][0x17c], PT ;  /* 0x00005f0016007a0c */ /* 0x000fc40003f06270 */
[----:B------:R-:W-:Y:S02]  /*d2320*/  IADD3 R23, R11, 0x6a, RZ ;  /* 0x0000006a0b177810 */ /* 0x000fe40007ffe0ff */
        /* <DEDUP_REMOVED lines=15> */
[----:B------:R-:W-:Y:S01]  /*d2420*/  ISETP.GE.AND P1, PT, R20, c[0x0][0x17c], PT ;  /* 0x00005f0014007a0c */ /* 0x000fe20003f26270 */
[----:B------:R-:W-:Y:S01]  /*d2430*/  IMAD.WIDE R20, R3, 0x2, R6 ;  /* 0x0000000203147825 */ /* 0x000fe200078e0206 */
[----:B------:R-:W-:-:S03]  /*d2440*/  ISETP.GE.AND P4, PT, R24, c[0x0][0x17c], PT ;  /* 0x00005f0018007a0c */ /* 0x000fc60003f86270 */
        /* <DEDUP_REMOVED lines=241> */
[----:B------:R-:W-:Y:S02]  /*d3360*/  ISETP.GE.AND P0, PT, R22, c[0x0][0x17c], PT ;  /* 0x00005f0016007a0c */ /* 0x000fe40003f06270 */
[----:B------:R1:W-:Y:S01]  /*d3370*/  @P2 STG.E.U16 [R16.64], R25 ;  /* 0x0000001910002986 */ /* 0x0003e2000c101506 */
[----:B0-----:R-:W-:Y:S02]  /*d3380*/  IADD3 R18, R3, c[0x0][0x198], RZ ;  /* 0x0000660003127a10 */ /* 0x001fe40007ffe0ff */
[----:B------:R-:W-:-:S02]  /*d3390*/  PRMT R0, R23, 0x7632, R0 ;  /* 0x0000763217007816 */ /* 0x000fc40000000000 */
        /* <DEDUP_REMOVED lines=10> */
[----:B0-----:R-:W4:Y:S01]  /*d3440*/  LDL.LU R19, [R1+0x29c] ;  /* 0x00029c0001137983 */ /* 0x001f220000300800 */
[----:B------:R-:W-:Y:S02]  /*d3450*/  ISETP.LT.AND P2, PT, R10, c[0x0][0x178], !P3 ;  /* 0x00005e000a007a0c */ /* 0x000fe40005f41270 */
[----:B------:R-:W-:-:S02]  /*d3460*/  IADD3 R20, R11, 0x81, RZ ;  /* 0x000000810b147810 */ /* 0x000fc40007ffe0ff */
[----:B------:R-:W-:Y:S02]  /*d3470*/  IADD3 R24, R11, 0x7f, RZ ;  /* 0x0000007f0b187810 */ /* 0x000fe40007ffe0ff */
[----:B------:R-:W-:Y:S01]  /*d3480*/  ISETP.GE.AND P1, PT, R20, c[0x0][0x17c], PT ;  /* 0x00005f0014007a0c */ /* 0x000fe20003f26270 */
[----:B------:R-:W-:Y:S01]  /*d3490*/  IMAD.WIDE R20, R23, 0x2, R6 ;  /* 0x0000000217147825 */ /* 0x000fe200078e0206 */
[----:B------:R-:W-:Y:S02]  /*d34a0*/  ISETP.LT.AND P3, PT, R27, c[0x0][0x178], !P3 ;  /* 0x00005e001b007a0c */ /* 0x000fe40005f61270 */
[----:B------:R-:W-:Y:S01]  /*d34b0*/  ISETP.GE.AND P4, PT, R24, c[0x0][0x17c], PT ;  /* 0x00005f0018007a0c */ /* 0x000fe20003f86270 */
[C---:B------:R-:W-:Y:S01]  /*d34c0*/  IMAD.WIDE R16, R23.reuse, 0x2, R4 ;  /* 0x0000000217107825 */ /* 0x040fe200078e0204 */
[----:B------:R-:W-:Y:S02]  /*d34d0*/  IADD3 R0, R23, c[0x0][0x198], RZ ;  /* 0x0000660017007a10 */ /* 0x000fe40007ffe0ff */
[----:B------:R-:W2:Y:S04]  /*d34e0*/  LDL.LU R23, [R1+0x60] ;  /* 0x0000600001177983 */ /* 0x000ea80000300800 */
[----:B----4-:R0:W-:Y:S01]  /*d34f0*/  @P2 STG.E.U16 [R20.64], R19 ;  /* 0x0000001314002986 */ /* 0x0101e2000c101506 */
[----:B------:R-:W-:-:S02]  /*d3500*/  ISETP.LT.AND P2, PT, R10, c[0x0][0x178], !P4 ;  /* 0x00005e000a007a0c */ /* 0x000fc40006741270 */
[----:B------:R-:W-:Y:S01]  /*d3510*/  PRMT R3, R19, 0x7632, R3 ;  /* 0x0000763213037816 */ /* 0x000fe20000000003 */
[----:B---3--:R1:W-:Y:S01]  /*d3520*/  @P3 STG.E.U16 [R16.64], R22 ;  /* 0x0000001610003986 */ /* 0x0083e2000c101506 */
[----:B0-----:R-:W-:Y:S01]  /*d3530*/  IADD3 R21, R11, 0x84, RZ ;  /* 0x000000840b157810 */ /* 0x001fe20007ffe0ff */
[----:B-1----:R-:W-:Y:S01]  /*d3540*/  IMAD.WIDE R16, R0, 0x2, R6 ;  /* 0x0000000200107825 */ /* 0x002fe200078e0206 */
[----:B------:R-:W-:Y:S02]  /*d3550*/  PRMT R20, R22, 0x7632, R20 ;  /* 0x0000763216147816 */ /* 0x000fe40000000014 */
[----:B------:R-:W3:Y:S05]  /*d3560*/  LDL.LU R22, [R1+0x10] ;  /* 0x0000100001167983 */ /* 0x000eea0000300800 */
[----:B------:R0:W-:Y:S01]  /*d3570*/  @P2 STG.E.U16 [R16.64], R3 ;  /* 0x0000000310002986 */ /* 0x0001e2000c101506 */
[----:B------:R-:W-:-:S03]  /*d3580*/  ISETP.GE.AND P2, PT, R21, c[0x0][0x17c], PT ;  /* 0x00005f0015007a0c */ /* 0x000fc60003f46270 */
[----:B------:R-:W4:Y:S01]  /*d3590*/  LDL.LU R21, [R1+0x50] ;  /* 0x0000500001157983 */ /* 0x000f220000300800 */
[C---:B------:R-:W-:Y:S02]  /*d35a0*/  ISETP.LT.AND P4, PT, R27.reuse, c[0x0][0x178], !P4 ;  /* 0x00005e001b007a0c */ /* 0x040fe40006781270 */
[----:B------:R-:W-:Y:S01]  /*d35b0*/  ISETP.LT.AND P3, PT, R10, c[0x0][0x178], !P0 ;  /* 0x00005e000a007a0c */ /* 0x000fe20004761270 */
[C---:B------:R-:W-:Y:S01]  /*d35c0*/  IMAD.WIDE R18, R0.reuse, 0x2, R4 ;  /* 0x0000000200127825 */ /* 0x040fe200078e0204 */
[----:B------:R-:W-:Y:S02]  /*d35d0*/  ISETP.LT.AND P0, PT, R27, c[0x0][0x178], !P0 ;  /* 0x00005e001b007a0c */ /* 0x000fe40004701270 */
[----:B------:R-:W-:-:S05]  /*d35e0*/  IADD3 R0, R0, c[0x0][0x198], RZ ;  /* 0x0000660000007a10 */ /* 0x000fca0007ffe0ff */
[----:B0-----:R-:W-:Y:S02]  /*d35f0*/  IMAD.WIDE R16, R0, 0x2, R6 ;  /* 0x0000000200107825 */ /* 0x001fe400078e0206 */
[----:B------:R0:W-:Y:S01]  /*d3600*/  @P4 STG.E.U16 [R18.64], R20 ;  /* 0x0000001412004986 */ /* 0x0001e2000c101506 */
[----:B------:R-:W-:Y:S02]  /*d3610*/  ISETP.LT.AND P4, PT, R10, c[0x0][0x178], !P1 ;  /* 0x00005e000a007a0c */ /* 0x000fe40004f81270 */
[----:B------:R-:W-:Y:S02]  /*d3620*/  ISETP.LT.AND P1, PT, R27, c[0x0][0x178], !P1 ;  /* 0x00005e001b007a0c */ /* 0x000fe40004f21270 */
[C---:B------:R-:W-:Y:S01]  /*d3630*/  IADD3 R3, R11.reuse, 0x85, RZ ;  /* 0x000000850b037810 */ /* 0x040fe20007ffe0ff */
[C---:B0-----:R-:W-:Y:S01]  /*d3640*/  IMAD.WIDE R18, R0.reuse, 0x2, R4 ;  /* 0x0000000200127825 */ /* 0x041fe200078e0204 */
[----:B------:R-:W-:Y:S02]  /*d3650*/  IADD3 R0, R0, c[0x0][0x198], RZ ;  /* 0x0000660000007a10 */ /* 0x000fe40007ffe0ff */
[----:B------:R-:W-:-:S04]  /*d3660*/  IADD3 R24, R11, 0x83, RZ ;  /* 0x000000830b187810 */ /* 0x000fc80007ffe0ff */
[----:B------:R-:W-:Y:S01]  /*d3670*/  ISETP.GE.AND P5, PT, R24, c[0x0][0x17c], PT ;  /* 0x00005f0018007a0c */ /* 0x000fe20003fa6270 */
[----:B----4-:R0:W-:Y:S01]  /*d3680*/  @P3 STG.E.U16 [R16.64], R21 ;  /* 0x0000001510003986 */ /* 0x0101e2000c101506 */
[----:B------:R-:W-:-:S03]  /*d3690*/  PRMT R20, R21, 0x7632, R20 ;  /* 0x0000763215147816 */ /* 0x000fc60000000014 */
[----:B--2---:R1:W-:Y:S01]  /*d36a0*/  @P0 STG.E.U16 [R18.64], R25 ;  /* 0x0000001912000986 */ /* 0x0043e2000c101506 */
        /* <DEDUP_REMOVED lines=10> */
[----:B------:R-:W2:Y:S01]  /*d3750*/  LDL.LU R25, [R1+0x40] ;  /* 0x0000400001197983 */ /* 0x000ea20000300800 */
[----:B0-----:R-:W-:Y:S01]  /*d3760*/  IMAD.WIDE R16, R0, 0x2, R6 ;  /* 0x0000000200107825 */ /* 0x001fe200078e0206 */
[C---:B------:R-:W-:Y:S02]  /*d3770*/  IADD3 R20, R11.reuse, 0x86, RZ ;  /* 0x000000860b147810 */ /* 0x040fe40007ffe0ff */
[----:B-1----:R-:W-:Y:S02]  /*d3780*/  IADD3 R3, R11, 0x87, RZ ;  /* 0x000000870b037810 */ /* 0x002fe40007ffe0ff */
[----:B------:R0:W-:Y:S01]  /*d3790*/  @P0 STG.E.U16 [R16.64], R23 ;  /* 0x0000001710000986 */ /* 0x0001e2000c101506 */
[----:B------:R-:W-:Y:S02]  /*d37a0*/  ISETP.GE.AND P4, PT, R20, c[0x0][0x17c], PT ;  /* 0x00005f0014007a0c */ /* 0x000fe40003f86270 */
[----:B------:R-:W-:Y:S02]  /*d37b0*/  IADD3 R20, R0, c[0x0][0x198], RZ ;  /* 0x0000660000147a10 */ /* 0x000fe40007ffe0ff */
[----:B------:R-:W-:-:S02]  /*d37c0*/  ISETP.GE.AND P0, PT, R3, c[0x0][0x17c], PT ;  /* 0x00005f0003007a0c */ /* 0x000fc40003f06270 */
[----:B---3--:R-:W-:Y:S01]  /*d37d0*/  PRMT R3, R22, 0x7632, R3 ;  /* 0x0000763216037816 */ /* 0x008fe20000000003 */
[----:B0-----:R-:W-:Y:S01]  /*d37e0*/  IMAD.WIDE R16, R0, 0x2, R4 ;  /* 0x0000000200107825 */ /* 0x001fe200078e0204 */
[----:B------:R-:W-:-:S03]  /*d37f0*/  PRMT R0, R23, 0x7632, R0 ;  /* 0x0000763217007816 */ /* 0x000fc60000000000 */
[----:B------:R-:W-:Y:S01]  /*d3800*/  IMAD.WIDE R18, R20, 0x2, R6 ;  /* 0x0000000214127825 */ /* 0x000fe200078e0206 */
[----:B------:R0:W-:Y:S04]  /*d3810*/  @P6 STG.E.U16 [R16.64], R22 ;  /* 0x0000001610006986 */ /* 0x0001e8000c101506 */
[----:B------:R1:W-:Y:S01]  /*d3820*/  @P1 STG.E.U16 [R18.64], R0 ;  /* 0x0000000012001986 */ /* 0x0003e2000c101506 */
[----:B0-----:R-:W-:-:S04]  /*d3830*/  IADD3 R22, R11, 0x88, RZ ;  /* 0x000000880b167810 */ /* 0x001fc80007ffe0ff */
[----:B------:R-:W-:Y:S02]  /*d3840*/  ISETP.GE.AND P1, PT, R22, c[0x0][0x17c], PT ;  /* 0x00005f0016007a0c */ /* 0x000fe40003f26270 */
[----:B------:R-:W3:Y:S01]  /*d3850*/  LDL.LU R22, [R1+0x90] ;  /* 0x0000900001167983 */ /* 0x000ee20000300800 */
        /* <DEDUP_REMOVED lines=8> */
[----:B---3--:R1:W-:Y:S04]  /*d38e0*/  @P6 STG.E.U16 [R18.64], R22 ;  /* 0x0000001612006986 */ /* 0x0083e8000c101506 */
[----:B--2---:R-:W-:Y:S01]  /*d38f0*/  @P2 STG.E.U16 [R20.64], R25 ;  /* 0x0000001914002986 */ /* 0x004fe2000c101506 */
[----:B------:R-:W-:-:S02]  /*d3900*/  ISETP.LT.AND P2, PT, R10, c[0x0][0x178], !P3 ;  /* 0x00005e000a007a0c */ /* 0x000fc40005f41270 */
[----:B0-----:R-:W-:Y:S02]  /*d3910*/  PRMT R3, R22, 0x7632, R3 ;  /* 0x0000763216037816 */ /* 0x001fe40000000003 */
[----:B-1----:R-:W-:-:S05]  /*d3920*/  IADD3 R18, R0, c[0x0][0x198], RZ ;  /* 0x0000660000127a10 */ /* 0x002fca0007ffe0ff */
[----:B------:R-:W-:-:S05]  /*d3930*/  IMAD.WIDE R16, R18, 0x2, R6 ;  /* 0x0000000212107825 */ /* 0x000fca00078e0206 */
[----:B------:R0:W-:Y:S04]  /*d3940*/  @P2 STG.E.U16 [R16.64], R3 ;  /* 0x0000000310002986 */ /* 0x0001e8000c101506 */
[----:B0-----:R-:W2:Y:S04]  /*d3950*/  LDL.LU R16, [R1+0x430] ;  /* 0x0004300001107983 */ /* 0x001ea80000300800 */
[----:B------:R-:W3:Y:S01]  /*d3960*/  LDL.LU R17, [R1+0x30] ;  /* 0x0000300001117983 */ /* 0x000ee20000300800 */
[----:B------:R-:W-:Y:S02]  /*d3970*/  ISETP.LT.AND P3, PT, R27, c[0x0][0x178], !P3 ;  /* 0x00005e001b007a0c */ /* 0x000fe40005f61270 */
[----:B------:R-:W-:-:S02]  /*d3980*/  ISETP.LT.AND P6, PT, R10, c[0x0][0x178], !P4 ;  /* 0x00005e000a007a0c */ /* 0x000fc400067c1270 */
[C---:B------:R-:W-:Y:S01]  /*d3990*/  IADD3 R0, R18.reuse, c[0x0][0x198], RZ ;  /* 0x0000660012007a10 */ /* 0x040fe20007ffe0ff */
[----:B------:R-:W-:Y:S01]  /*d39a0*/  IMAD.WIDE R18, R18, 0x2, R4 ;  /* 0x0000000212127825 */ /* 0x000fe200078e0204 */
[----:B------:R-:W-:Y:S02]  /*d39b0*/  ISETP.LT.AND P4, PT, R27, c[0x0][0x178], !P4 ;  /* 0x00005e001b007a0c */ /* 0x000fe40006781270 */
[----:B------:R-:W-:Y:S01]  /*d39c0*/  PRMT R24, R25, 0x7632, R24 ;  /* 0x0000763219187816 */ /* 0x000fe20000000018 */
        /* <DEDUP_REMOVED lines=9> */
[----:B--2---:R-:W-:Y:S01]  /*d3a60*/  @P6 STG.E.U16 [R20.64], R16 ;  /* 0x0000001014006986 */ /* 0x004fe2000c101506 */
[----:B------:R-:W-:-:S02]  /*d3a70*/  ISETP.LT.AND P6, PT, R10, c[0x0][0x178], !P0 ;  /* 0x00005e000a007a0c */ /* 0x000fc400047c1270 */
[----:B------:R-:W-:Y:S01]  /*d3a80*/  ISETP.LT.AND P0, PT, R27, c[0x0][0x178], !P0 ;  /* 0x00005e001b007a0c */ /* 0x000fe20004701270 */
[----:B---3--:R0:W-:Y:S01]  /*d3a90*/  @P4 STG.E.U16 [R22.64], R17 ;  /* 0x0000001116004986 */ /* 0x0081e2000c101506 */
[----:B------:R-:W-:Y:S02]  /*d3aa0*/  PRMT R3, R16, 0x7632, R3 ;  /* 0x0000763210037816 */ /* 0x000fe40000000003 */
[----:B0-----:R-:W-:Y:S01]  /*d3ab0*/  PRMT R22, R17, 0x7632, R22 ;  /* 0x0000763211167816 */ /* 0x001fe20000000016 */
[C---:B------:R-:W-:Y:S01]  /*d3ac0*/  IMAD.WIDE R16, R18.reuse, 0x2, R6 ;  /* 0x0000000212107825 */ /* 0x040fe200078e0206 */
[----:B------:R-:W-:-:S03]  /*d3ad0*/  IADD3 R23, R18, c[0x0][0x198], RZ ;  /* 0x0000660012177a10 */ /* 0x000fc60007ffe0ff */
[----:B------:R-:W-:Y:S02]  /*d3ae0*/  IMAD.WIDE R18, R18, 0x2, R4 ;  /* 0x0000000212127825 */ /* 0x000fe400078e0204 */
[----:B------:R-:W-:Y:S04]  /*d3af0*/  @P6 STG.E.U16 [R16.64], R3 ;  /* 0x0000000310006986 */ /* 0x000fe8000c101506 */
[----:B------:R0:W-:Y:S04]  /*d3b00*/  @P0 STG.E.U16 [R18.64], R22 ;  /* 0x0000001612000986 */ /* 0x0001e8000c101506 */
[----:B0-----:R-:W2:Y:S04]  /*d3b10*/  LDL.LU R18, [R1+0x440] ;  /* 0x0004400001127983 */ /* 0x001ea80000300800 */
[----:B------:R-:W3:Y:S01]  /*d3b20*/  LDL.LU R19, [R1+0x80] ;  /* 0x0000800001137983 */ /* 0x000ee20000300800 */
[----:B------:R-:W-:-:S02]  /*d3b30*/  ISETP.LT.AND P4, PT, R10, c[0x0][0x178], !P1 ;  /* 0x00005e000a007a0c */ /* 0x000fc40004f81270 */
[C---:B------:R-:W-:Y:S02]  /*d3b40*/  IADD3 R20, R11.reuse, 0x8b, RZ ;  /* 0x0000008b0b147810 */ /* 0x040fe40007ffe0ff */
[----:B------:R-:W-:Y:S02]  /*d3b50*/  IADD3 R0, R11, 0x8c, RZ ;  /* 0x0000008c0b007810 */ /* 0x000fe40007ffe0ff */
[----:B------:R-:W-:Y:S02]  /*d3b60*/  ISETP.LT.AND P1, PT, R27, c[0x0][0x178], !P1 ;  /* 0x00005e001b007a0c */ /* 0x000fe40004f21270 */
[----:B------:R-:W-:Y:S01]  /*d3b70*/  ISETP.GE.AND P3, PT, R20, c[0x0][0x17c], PT ;  /* 0x00005f0014007a0c */ /* 0x000fe20003f66270 */
[----:B------:R-:W-:Y:S01]  /*d3b80*/  IMAD.WIDE R20, R23, 0x2, R6 ;  /* 0x0000000217147825 */ /* 0x000fe200078e0206 */
[----:B------:R-:W-:Y:S02]  /*d3b90*/  ISETP.GE.AND P6, PT, R0, c[0x0][0x17c], PT ;  /* 0x00005f0000007a0c */ /* 0x000fe40003fc6270 */
[----:B------:R-:W-:-:S02]  /*d3ba0*/  IADD3 R0, R11, 0x8d, RZ ;  /* 0x0000008d0b007810 */ /* 0x000fc40007ffe0ff */
[----:B------:R-:W-:Y:S01]  /*d3bb0*/  ISETP.LT.AND P0, PT, R10, c[0x0][0x178], !P5 ;  /* 0x00005e000a007a0c */ /* 0x000fe20006f01270 */
[C---:B------:R-:W-:Y:S01]  /*d3bc0*/  IMAD.WIDE R16, R23.reuse, 0x2, R4 ;  /* 0x0000000217107825 */ /* 0x040fe200078e0204 */
[----:B--2---:R0:W-:Y:S01]  /*d3bd0*/  @P4 STG.E.U16 [R20.64], R18 ;  /* 0x0000001214004986 */ /* 0x0041e2000c101506 */
[----:B------:R-:W-:Y:S02]  /*d3be0*/  ISETP.GE.AND P4, PT, R0, c[0x0][0x17c], PT ;  /* 0x00005f0000007a0c */ /* 0x000fe40003f86270 */
[----:B------:R-:W-:Y:S01]  /*d3bf0*/  IADD3 R0, R23, c[0x0][0x198], RZ ;  /* 0x0000660017007a10 */ /* 0x000fe20007ffe0ff */
[----:B---3--:R1:W-:Y:S01]  /*d3c00*/  @P1 STG.E.U16 [R16.64], R19 ;  /* 0x0000001310001986 */ /* 0x0083e2000c101506 */
[----:B------:R-:W-:-:S03]  /*d3c10*/  PRMT R3, R18, 0x7632, R3 ;  /* 0x0000763212037816 */ /* 0x000fc60000000003 */
[----:B------:R-:W2:Y:S01]  /*d3c20*/  LDL.LU R23, [R1+0x460] ;  /* 0x0004600001177983 */ /* 0x000ea20000300800 */
[----:B0-----:R-:W-:-:S03]  /*d3c30*/  PRMT R20, R19, 0x7632, R20 ;  /* 0x0000763213147816 */ /* 0x001fc60000000014 */
[----:B------:R-:W3:Y:S01]  /*d3c40*/  LDL.LU R22, [R1+0x2b0] ;  /* 0x0002b00001167983 */ /* 0x000ee20000300800 */
[----:B------:R-:W-:Y:S01]  /*d3c50*/  IADD3 R21, R11, 0x137, RZ ;  /* 0x000001370b157810 */ /* 0x000fe20007ffe0ff */
[----:B-1----:R-:W-:-:S05]  /*d3c60*/  IMAD.WIDE R18, R0, 0x2, R6 ;  /* 0x0000000200127825 */ /* 0x002fca00078e0206 */
[----:B------:R0:W-:Y:S01]  /*d3c70*/  @P0 STG.E.U16 [R18.64], R3 ;  /* 0x0000000312000986 */ /* 0x0001e2000c101506 */
[----:B------:R-:W-:-:S03]  /*d3c80*/  ISETP.GE.AND P0, PT, R21, c[0x0][0x17c], PT ;  /* 0x00005f0015007a0c */ /* 0x000fc60003f06270 */
[----:B------:R-:W2:Y:S01]  /*d3c90*/  LDL.LU R21, [R1+0x450] ;  /* 0x0004500001157983 */ /* 0x000ea20000300800 */
        /* <DEDUP_REMOVED lines=9> */
[----:B------:R-:W-:Y:S01]  /*d3d30*/  IADD3 R3, R11, 0x136, RZ ;  /* 0x000001360b037810 */ /* 0x000fe20007ffe0ff */
[C---:B0-----:R-:W-:Y:S01]  /*d3d40*/  IMAD.WIDE R16, R0.reuse, 0x2, R6 ;  /* 0x0000000200107825 */ /* 0x041fe200078e0206 */
[----:B------:R-:W-:-:S04]  /*d3d50*/  IADD3 R0, R0, c[0x0][0x198], RZ ;  /* 0x0000660000007a10 */ /* 0x000fc80007ffe0ff */
[----:B--2---:R0:W-:Y:S01]  /*d3d60*/  @P1 STG.E.U16 [R16.64], R21 ;  /* 0x0000001510001986 */ /* 0x0041e2000c101506 */
[----:B------:R-:W-:-:S03]  /*d3d70*/  PRMT R20, R21, 0x7632, R20 ;  /* 0x0000763215147816 */ /* 0x000fc60000000014 */
[----:B----4-:R1:W-:Y:S01]  /*d3d80*/  @P2 STG.E.U16 [R18.64], R25 ;  /* 0x0000001912002986 */ /* 0x0103e2000c101506 */
        /* <DEDUP_REMOVED lines=44> */
[----:B------:R-:W-:-:S04]  /*d4050*/  IADD3 R23, R11, 0x90, RZ ;  /* 0x000000900b177810 */ /* 0x000fc80007ffe0ff */
[----:B------:R-:W-:Y:S02]  /*d4060*/  ISETP.GE.AND P4, PT, R23, c[0x0][0x17c], PT ;  /* 0x00005f0017007a0c */ /* 0x000fe40003f86270 */
[----:B------:R-:W-:Y:S02]  /*d4070*/  ISETP.LT.AND P3, PT, R27, c[0x0][0x178], !P3 ;  /* 0x00005e001b007a0c */ /* 0x000fe40005f61270 */
[----:B------:R-:W-:Y:S02]  /*d4080*/  ISETP.LT.AND P6, PT, R10, c[0x0][0x178], !P4 ;  /* 0x00005e000a007a0c */ /* 0x000fe400067c1270 */
[C---:B------:R-:W-:Y:S02]  /*d4090*/  IADD3 R0, R18.reuse, c[0x0][0x198], RZ ;  /* 0x0000660012007a10 */ /* 0x040fe40007ffe0ff */
[----:B------:R-:W-:Y:S01]  /*d40a0*/  PRMT R24, R25, 0x7632, R24 ;  /* 0x0000763219187816 */ /* 0x000fe20000000018 */
[----:B------:R-:W-:Y:S01]  /*d40b0*/  IMAD.WIDE R18, R18, 0x2, R4 ;  /* 0x0000000212127825 */ /* 0x000fe200078e0204 */
[----:B------:R-:W-:-:S02]  /*d40c0*/  IADD3 R25, R11, 0x91, RZ ;  /* 0x000000910b197810 */ /* 0x000fc40007ffe0ff */
[----:B------:R-:W-:Y:S01]  /*d40d0*/  ISETP.LT.AND P4, PT, R27, c[0x0][0x178], !P4 ;  /* 0x00005e001b007a0c */ /* 0x000fe20006781270 */
[C---:B------:R-:W-:Y:S01]  /*d40e0*/  IMAD.WIDE R20, R0.reuse, 0x2, R6 ;  /* 0x0000000200147825 */ /* 0x040fe200078e0206 */
[----:B------:R-:W-:Y:S01]  /*d40f0*/  ISETP.GE.AND P2, PT, R25, c[0x0][0x17c], PT ;  /* 0x00005f0019007a0c */ /* 0x000fe20003f46270 */
[----:B------:R0:W-:Y:S02]  /*d4100*/  @P3 STG.E.U16 [R18.64], R24 ;  /* 0x0000001812003986 */ /* 0x0001e4000c101506 */
[C---:B------:R-:W-:Y:S02]  /*d4110*/  IMAD.WIDE R22, R0.reuse, 0x2, R4 ;  /* 0x0000000200167825 */ /* 0x040fe400078e0204 */
[----:B------:R-:W4:Y:S01]  /*d4120*/  LDL.LU R25, [R1+0x2f0] ;  /* 0x0002f00001197983 */ /* 0x000f220000300800 */
[----:B0-----:R-:W-:-:S03]  /*d4130*/  IADD3 R18, R0, c[0x0][0x198], RZ ;  /* 0x0000660000127a10 */ /* 0x001fc60007ffe0ff */
[----:B--2---:R-:W-:Y:S01]  /*d4140*/  @P6 STG.E.U16 [R20.64], R16 ;  /* 0x0000001014006986 */ /* 0x004fe2000c101506 */
[----:B------:R-:W-:Y:S02]  /*d4150*/  ISETP.LT.AND P6, PT, R10, c[0x0][0x178], !P2 ;  /* 0x00005e000a007a0c */ /* 0x000fe400057c1270 */
        /* <DEDUP_REMOVED lines=14> */
[----:B------:R-:W-:Y:S01]  /*d4240*/  ISETP.GE.AND P4, PT, R20, c[0x0][0x17c], PT ;  /* 0x00005f0014007a0c */ /* 0x000fe20003f86270 */
[----:B------:R-:W-:Y:S01]  /*d4250*/  IMAD.WIDE R20, R23, 0x2, R6 ;  /* 0x0000000217147825 */ /* 0x000fe200078e0206 */
[----:B------:R-:W-:Y:S02]  /*d4260*/  ISETP.LT.AND P5, PT, R27, c[0x0][0x178], !P5 ;  /* 0x00005e001b007a0c */ /* 0x000fe40006fa1270 */
[----:B------:R-:W-:Y:S02]  /*d4270*/  ISETP.GE.AND P6, PT, R0, c[0x0][0x17c], PT ;  /* 0x00005f0000007a0c */ /* 0x000fe40003fc6270 */
[----:B------:R-:W-:Y:S01]  /*d4280*/  IADD3 R0, R11, 0x94, RZ ;  /* 0x000000940b007810 */ /* 0x000fe20007ffe0ff */
[----:B------:R-:W-:-:S03]  /*d4290*/  IMAD.WIDE R16, R23, 0x2, R4 ;  /* 0x0000000217107825 */ /* 0x000fc600078e0204 */
[----:B------:R-:W-:Y:S02]  /*d42a0*/  ISETP.GE.AND P2, PT, R0, c[0x0][0x17c], PT ;  /* 0x00005f0000007a0c */ /* 0x000fe40003f46270 */
[----:B------:R-:W-:Y:S02]  /*d42b0*/  IADD3 R0, R23, c[0x0][0x198], RZ ;  /* 0x0000660017007a10 */ /* 0x000fe40007ffe0ff */
[----:B------:R-:W4:Y:S04]  /*d42c0*/  LDL.LU R23, [R1+0x820] ;  /* 0x0008200001177983 */ /* 0x000f280000300800 */
[----:B------:R-:W4:Y:S04]  /*d42d0*/  LDL.LU R22, [R1+0x2e0] ;  /* 0x0002e00001167983 */ /* 0x000f280000300800 */
[----:B--2---:R0:W-:Y:S01]  /*d42e0*/  @P3 STG.E.U16 [R20.64], R18 ;  /* 0x0000001214003986 */ /* 0x0041e2000c101506 */
[----:B------:R-:W-:-:S02]  /*d42f0*/  ISETP.LT.AND P3, PT, R10, c[0x0][0x178], !P6 ;  /* 0x00005e000a007a0c */ /* 0x000fc40007761270 */
[----:B------:R-:W-:Y:S01]  /*d4300*/  PRMT R3, R18, 0x7632, R3 ;  /* 0x0000763212037816 */ /* 0x000fe20000000003 */
[----:B---3--:R1:W-:Y:S01]  /*d4310*/  @P5 STG.E.U16 [R16.64], R19 ;  /* 0x0000001310005986 */ /* 0x0083e2000c101506 */
[----:B0-----:R-:W-:Y:S02]  /*d4320*/  PRMT R20, R19, 0x7632, R20 ;  /* 0x0000763213147816 */ /* 0x001fe40000000014 */
[----:B------:R-:W-:Y:S01]  /*d4330*/  IADD3 R21, R11, 0x95, RZ ;  /* 0x000000950b157810 */ /* 0x000fe20007ffe0ff */
[----:B-1----:R-:W-:-:S06]  /*d4340*/  IMAD.WIDE R18, R0, 0x2, R6 ;  /* 0x0000000200127825 */ /* 0x002fcc00078e0206 */
[----:B------:R0:W-:Y:S01]  /*d4350*/  @P3 STG.E.U16 [R18.64], R3 ;  /* 0x0000000312003986 */ /* 0x0001e2000c101506 */
[----:B------:R-:W-:-:S03]  /*d4360*/  ISETP.GE.AND P3, PT, R21, c[0x0][0x17c], PT ;  /* 0x00005f0015007a0c */ /* 0x000fc60003f66270 */
[----:B------:R-:W2:Y:S01]  /*d4370*/  LDL.LU R21, [R1+0x4a0] ;  /* 0x0004a00001157983 */ /* 0x000ea20000300800 */
[C---:B------:R-:W-:Y:S02]  /*d4380*/  ISETP.LT.AND P6, PT, R27.reuse, c[0x0][0x178], !P6 ;  /* 0x00005e001b007a0c */ /* 0x040fe400077c1270 */
[----:B------:R-:W-:Y:S01]  /*d4390*/  ISETP.LT.AND P5, PT, R10, c[0x0][0x178], !P2 ;  /* 0x00005e000a007a0c */ /* 0x000fe200057a1270 */
[C---:B------:R-:W-:Y:S01]  /*d43a0*/  IMAD.WIDE R16, R0.reuse, 0x2, R4 ;  /* 0x0000000200107825 */ /* 0x040fe200078e0204 */
[----:B------:R-:W-:Y:S02]  /*d43b0*/  IADD3 R0, R0, c[0x0][0x198], RZ ;  /* 0x0000660000007a10 */ /* 0x000fe40007ffe0ff */
[----:B------:R-:W-:Y:S02]  /*d43c0*/  ISETP.LT.AND P2, PT, R27, c[0x0][0x178], !P2 ;  /* 0x00005e001b007a0c */ /* 0x000fe40005741270 */
[----:B0-----:R-:W-:-:S05]  /*d43d0*/  IADD3 R3, R11, 0x96, RZ ;  /* 0x000000960b037810 */ /* 0x001fca0007ffe0ff */
[----:B------:R0:W-:Y:S01]  /*d43e0*/  @P6 STG.E.U16 [R16.64], R20 ;  /* 0x0000001410006986 */ /* 0x0001e2000c101506 */
[----:B------:R-:W-:Y:S01]  /*d43f0*/  ISETP.LT.AND P6, PT, R10, c[0x0][0x178], !P3 ;  /* 0x00005e000a007a0c */ /* 0x000fe20005fc1270 */
[----:B------:R-:W-:Y:S01]  /*d4400*/  IMAD.WIDE R18, R0, 0x2, R4 ;  /* 0x0000000200127825 */ /* 0x000fe200078e0204 */
[----:B------:R-:W-:-:S03]  /*d4410*/  ISETP.LT.AND P3, PT, R27, c[0x0][0x178], !P3 ;  /* 0x00005e001b007a0c */ /* 0x000fc60005f61270 */
[C---:B0-----:R-:W-:Y:S01]  /*d4420*/  IMAD.WIDE R16, R0.reuse, 0x2, R6 ;  /* 0x0000000200107825 */ /* 0x041fe200078e0206 */
[----:B------:R-:W-:-:S04]  /*d4430*/  IADD3 R0, R0, c[0x0][0x198], RZ ;  /* 0x0000660000007a10 */ /* 0x000fc80007ffe0ff */
[----:B--2---:R0:W-:Y:S01]  /*d4440*/  @P5 STG.E.U16 [R16.64], R21 ;  /* 0x0000001510005986 */ /* 0x0041e2000c101506 */
[----:B------:R-:W-:-:S03]  /*d4450*/  ISETP.GE.AND P5, PT, R3, c[0x0][0x17c], PT ;  /* 0x00005f0003007a0c */ /* 0x000fc60003fa6270 */
[----:B----4-:R1:W-:Y:S01]  /*d4460*/  @P2 STG.E.U16 [R18.64], R25 ;  /* 0x0000001912002986 */ /* 0x0103e2000c101506 */
[----:B------:R-:W-:Y:S02]  /*d4470*/  ISETP.LT.AND P2, PT, R10, c[0x0][0x178], !P5 ;  /* 0x00005e000a007a0c */ /* 0x000fe40006f41270 */
[----:B------:R-:W-:Y:S02]  /*d4480*/  PRMT R20, R21, 0x7632, R20 ;  /* 0x0000763215147816 */ /* 0x000fe40000000014 */
        /* <DEDUP_REMOVED lines=16> */
[----:B------:R-:W-:Y:S01]  /*d4590*/  PRMT R3, R22, 0x7632, R3 ;  /* 0x0000763216037816 */ /* 0x000fe20000000003 */
        /* <DEDUP_REMOVED lines=38> */
[----:B------:R-:W4:Y:S01]  /*d4800*/  LDL.LU R25, [R1] ;  /* 0x0000000001197983 */ /* 0x000f220000300800 */
        /* <DEDUP_REMOVED lines=48> */
[----:B------:R-:W-:Y:S02]  /*d4b10*/  IADD3 R0, R0, c[0x0][0x198], RZ ;  /* 0x0000660000007a10 */ /* 0x000fe40007ffe0ff */
[----:B----4-:R-:W-:Y:S02]  /*d4b20*/  PRMT R20, R25, 0x7632, R20 ;  /* 0x0000763219147816 */ /* 0x010fe40000000014 */
[----:B--2---:R0:W-:Y:S01]  /*d4b30*/  @P6 STG.E.U16 [R16.64], R21 ;  /* 0x0000001510006986 */ /* 0x0041e2000c101506 */
[----:B------:R-:W-:-:S03]  /*d4b40*/  ISETP.GE.AND P6, PT, R3, c[0x0][0x17c], PT ;  /* 0x00005f0003007a0c */ /* 0x000fc60003fc6270 */
        /* <DEDUP_REMOVED lines=11> */
[C-C-:B0-----:R-:W-:Y:S01]  /*d4c00*/  IMAD.WIDE R16, R0.reuse, 0x2, R6.reuse ;  /* 0x0000000200107825 */ /* 0x141fe200078e0206 */
[----:B------:R-:W-:Y:S02]  /*d4c10*/  IADD3 R3, R11, 0xa6, RZ ;  /* 0x000000a60b037810 */ /* 0x000fe40007ffe0ff */
[----:B-1----:R-:W-:Y:S02]  /*d4c20*/  IADD3 R20, R0, c[0x0][0x198], RZ ;  /* 0x0000660000147a10 */ /* 0x002fe40007ffe0ff */
[----:B------:R0:W-:Y:S01]  /*d4c30*/  @P2 STG.E.U16 [R16.64], R23 ;  /* 0x0000001710002986 */ /* 0x0001e2000c101506 */
[----:B------:R-:W-:Y:S02]  /*d4c40*/  ISETP.GE.AND P5, PT, R3, c[0x0][0x17c], PT ;  /* 0x00005f0003007a0c */ /* 0x000fe40003fa6270 */
[----:B------:R-:W-:Y:S01]  /*d4c50*/  IADD3 R3, R11, 0xa2, RZ ;  /* 0x000000a20b037810 */ /* 0x000fe20007ffe0ff */
[----:B------:R-:W-:-:S03]  /*d4c60*/  IMAD.WIDE R18, R20, 0x2, R6 ;  /* 0x0000000214127825 */ /* 0x000fc600078e0206 */
[----:B------:R-:W-:Y:S01]  /*d4c70*/  ISETP.GE.AND P2, PT, R3, c[0x0][0x17c], PT ;  /* 0x00005f0003007a0c */ /* 0x000fe20003f46270 */
[----:B0-----:R-:W-:Y:S01]  /*d4c80*/  IMAD.WIDE R16, R0, 0x2, R4 ;  /* 0x0000000200107825 */ /* 0x001fe200078e0204 */
[----:B------:R-:W-:Y:S02]  /*d4c90*/  PRMT R0, R23, 0x7632, R0 ;  /* 0x0000763217007816 */ /* 0x000fe40000000000 */
[----:B------:R-:W-:Y:S02]  /*d4ca0*/  PRMT R3, R22, 0x7632, R3 ;  /* 0x0000763216037816 */ /* 0x000fe40000000003 */
        /* <DEDUP_REMOVED lines=13> */
[----:B---3--:R0:W-:Y:S04]  /*d4d80*/  @P6 STG.E.U16 [R18.64], R22 ;  /* 0x0000001612006986 */ /* 0x0081e8000c101506 */
[----:B--2---:R-:W-:Y:S01]  /*d4d90*/  @P2 STG.E.U16 [R20.64], R25 ;  /* 0x0000001914002986 */ /* 0x004fe2000c101506 */
[----:B------:R-:W-:-:S02]  /*d4da0*/  ISETP.LT.AND P2, PT, R10, c[0x0][0x178], !P3 ;  /* 0x00005e000a007a0c */ /* 0x000fc40005f41270 */
[----:B0-----:R-:W-:Y:S02]  /*d4db0*/  IADD3 R18, R0, c[0x0][0x198], RZ ;  /* 0x0000660000127a10 */ /* 0x001fe40007ffe0ff */
[----:B------:R-:W-:-:S03]  /*d4dc0*/  PRMT R0, R22, 0x7632, R0 ;  /* 0x0000763216007816 */ /* 0x000fc60000000000 */
[----:B------:R-:W-:-:S06]  /*d4dd0*/  IMAD.WIDE R16, R18, 0x2, R6 ;  /* 0x0000000212107825 */ /* 0x000fcc00078e0206 */
        /* <DEDUP_REMOVED lines=12> */
[----:B------:R-:W-:Y:S01]  /*d4ea0*/  IMAD.WIDE R20, R3, 0x2, R6 ;  /* 0x0000000203147825 */ /* 0x000fe200078e0206 */
        /* <DEDUP_REMOVED lines=14> */
[----:B------:R0:W-:Y:S04]  /*d4f90*/  @P6 STG.E.U16 [R16.64], R22 ;  /* 0x0000001610006986 */ /* 0x0001e8000c101506 */
[----:B------:R1:W-:Y:S04]  /*d4fa0*/  @P2 STG.E.U16 [R18.64], R0 ;  /* 0x0000000012002986 */ /* 0x0003e8000c101506 */
[----:B0-----:R-:W2:Y:S04]  /*d4fb0*/  LDL.LU R22, [R1+0x34] ;  /* 0x0000340001167983 */ /* 0x001ea80000300800 */
[----:B-1----:R-:W3:Y:S01]  /*d4fc0*/  LDL.LU R19, [R1+0x434] ;  /* 0x0004340001137983 */ /* 0x002ee20000300800 */
[----:B------:R-:W-:-:S02]  /*d4fd0*/  ISETP.LT.AND P3, PT, R10, c[0x0][0x178], !P5 ;  /* 0x00005e000a007a0c */ /* 0x000fc40006f61270 */
[C---:B------:R-:W-:Y:S02]  /*d4fe0*/  IADD3 R20, R11.reuse, 0xab, RZ ;  /* 0x000000ab0b147810 */ /* 0x040fe40007ffe0ff */
[----:B------:R-:W-:Y:S02]  /*d4ff0*/  IADD3 R3, R11, 0xa7, RZ ;  /* 0x000000a70b037810 */ /* 0x000fe40007ffe0ff */
[----:B------:R-:W-:Y:S01]  /*d5000*/  ISETP.GE.AND P4, PT, R20, c[0x0][0x17c], PT ;  /* 0x00005f0014007a0c */ /* 0x000fe20003f86270 */
[----:B------:R-:W-:Y:S01]  /*d5010*/  IMAD.WIDE R20, R23, 0x2, R6 ;  /* 0x0000000217147825 */ /* 0x000fe200078e0206 */
[----:B------:R-:W-:Y:S02]  /*d5020*/  ISETP.GE.AND P6, PT, R3, c[0x0][0x17c], PT ;  /* 0x00005f0003007a0c */ /* 0x000fe40003fc6270 */
[----:B------:R-:W-:Y:S02]  /*d5030*/  IADD3 R0, R11, 0xa8, RZ ;  /* 0x000000a80b007810 */ /* 0x000fe40007ffe0ff */
[----:B------:R-:W-:-:S02]  /*d5040*/  ISETP.LT.AND P5, PT, R27, c[0x0][0x178], !P5 ;  /* 0x00005e001b007a0c */ /* 0x000fc40006fa1270 */
[----:B------:R-:W-:Y:S02]  /*d5050*/  ISETP.GE.AND P2, PT, R0, c[0x0][0x17c], PT ;  /* 0x00005f0000007a0c */ /* 0x000fe40003f46270 */
[C---:B------:R-:W-:Y:S01]  /*d5060*/  IADD3 R0, R23.reuse, c[0x0][0x198], RZ ;  /* 0x0000660017007a10 */ /* 0x040fe20007ffe0ff */
[----:B------:R-:W-:Y:S02]  /*d5070*/  IMAD.WIDE R16, R23, 0x2, R4 ;  /* 0x0000000217107825 */ /* 0x000fe400078e0204 */
[----:B------:R-:W4:Y:S04]  /*d5080*/  LDL.LU R23, [R1+0x454] ;  /* 0x0004540001177983 */ /* 0x000f280000300800 */
[----:B---3--:R0:W-:Y:S01]  /*d5090*/  @P3 STG.E.U16 [R20.64], R19 ;  /* 0x0000001314003986 */ /* 0x0081e2000c101506 */
[----:B------:R-:W-:-:S02]  /*d50a0*/  ISETP.LT.AND P3, PT, R10, c[0x0][0x178], !P6 ;  /* 0x00005e000a007a0c */ /* 0x000fc40007761270 */
[----:B------:R-:W-:Y:S01]  /*d50b0*/  PRMT R3, R19, 0x7632, R3 ;  /* 0x0000763213037816 */ /* 0x000fe20000000003 */
[----:B--2---:R1:W-:Y:S01]  /*d50c0*/  @P5 STG.E.U16 [R16.64], R22 ;  /* 0x0000001610005986 */ /* 0x0043e2000c101506 */
[----:B0-----:R-:W-:Y:S01]  /*d50d0*/  IMAD.WIDE R18, R0, 0x2, R6 ;  /* 0x0000000200127825 */ /* 0x001fe200078e0206 */
[----:B------:R-:W-:Y:S02]  /*d50e0*/  IADD3 R21, R11, 0xa9, RZ ;  /* 0x000000a90b157810 */ /* 0x000fe40007ffe0ff */
[----:B------:R-:W-:-:S06]  /*d50f0*/  PRMT R20, R22, 0x7632, R20 ;  /* 0x0000763216147816 */ /* 0x000fcc0000000014 */
[----:B------:R0:W-:Y:S01]  /*d5100*/  @P3 STG.E.U16 [R18.64], R3 ;  /* 0x0000000312003986 */ /* 0x0001e2000c101506 */
[----:B------:R-:W-:-:S03]  /*d5110*/  ISETP.GE.AND P3, PT, R21, c[0x0][0x17c], PT ;  /* 0x00005f0015007a0c */ /* 0x000fc60003f66270 */
[----:B-1----:R-:W2:Y:S04]  /*d5120*/  LDL.LU R22, [R1+0x74] ;  /* 0x0000740001167983 */ /* 0x002ea80000300800 */
[----:B------:R-:W3:Y:S01]  /*d5130*/  LDL.LU R21, [R1+0x444] ;  /* 0x0004440001157983 */ /* 0x000ee20000300800 */
[C---:B------:R-:W-:Y:S02]  /*d5140*/  ISETP.LT.AND P6, PT, R27.reuse, c[0x0][0x178], !P6 ;  /* 0x00005e001b007a0c */ /* 0x040fe400077c1270 */
[----:B------:R-:W-:Y:S01]  /*d5150*/  ISETP.LT.AND P5, PT, R10, c[0x0][0x178], !P2 ;  /* 0x00005e000a007a0c */ /* 0x000fe200057a1270 */
[C---:B------:R-:W-:Y:S01]  /*d5160*/  IMAD.WIDE R16, R0.reuse, 0x2, R4 ;  /* 0x0000000200107825 */ /* 0x040fe200078e0204 */
[----:B------:R-:W-:Y:S02]  /*d5170*/  IADD3 R0, R0, c[0x0][0x198], RZ ;  /* 0x0000660000007a10 */ /* 0x000fe40007ffe0ff */
[----:B------:R-:W-:-:S02]  /*d5180*/  ISETP.LT.AND P2, PT, R27, c[0x0][0x178], !P2 ;  /* 0x00005e001b007a0c */ /* 0x000fc40005741270 */
[----:B0-----:R-:W-:-:S05]  /*d5190*/  IADD3 R3, R11, 0xaa, RZ ;  /* 0x000000aa0b037810 */ /* 0x001fca0007ffe0ff */
[----:B------:R0:W-:Y:S01]  /*d51a0*/  @P6 STG.E.U16 [R16.64], R20 ;  /* 0x0000001410006986 */ /* 0x0001e2000c101506 */
[----:B------:R-:W-:Y:S01]  /*d51b0*/  ISETP.LT.AND P6, PT, R10, c[0x0][0x178], !P3 ;  /* 0x00005e000a007a0c */ /* 0x000fe20005fc1270 */
[----:B------:R-:W-:Y:S01]  /*d51c0*/  IMAD.WIDE R18, R0, 0x2, R4 ;  /* 0x0000000200127825 */ /* 0x000fe200078e0204 */
[----:B------:R-:W-:-:S03]  /*d51d0*/  ISETP.LT.AND P3, PT, R27, c[0x0][0x178], !P3 ;  /* 0x00005e001b007a0c */ /* 0x000fc60005f61270 */
[C---:B0-----:R-:W-:Y:S01]  /*d51e0*/  IMAD.WIDE R16, R0.reuse, 0x2, R6 ;  /* 0x0000000200107825 */ /* 0x041fe200078e0206 */
[----:B------:R-:W-:-:S04]  /*d51f0*/  IADD3 R0, R0, c[0x0][0x198], RZ ;  /* 0x0000660000007a10 */ /* 0x000fc80007ffe0ff */
[----:B---3--:R0:W-:Y:S01]  /*d5200*/  @P5 STG.E.U16 [R16.64], R21 ;  /* 0x0000001510005986 */ /* 0x0081e2000c101506 */
        /* <DEDUP_REMOVED lines=16> */
[----:B------:R0:W-:Y:S01]  /*d5310*/  @P2 STG.E.U16 [R16.64], R23 ;  /* 0x0000001710002986 */ /* 0x0001e2000c101506 */
[----:B------:R-:W-:Y:S02]  /*d5320*/  ISETP.GE.AND P6, PT, R20, c[0x0][0x17c], PT ;  /* 0x00005f0014007a0c */ /* 0x000fe40003fc6270 */
[----:B------:R-:W-:Y:S02]  /*d5330*/  IADD3 R20, R0, c[0x0][0x198], RZ ;  /* 0x0000660000147a10 */ /* 0x000fe40007ffe0ff */
[----:B------:R-:W-:-:S02]  /*d5340*/  ISETP.GE.AND P2, PT, R3, c[0x0][0x17c], PT ;  /* 0x00005f0003007a0c */ /* 0x000fc40003f46270 */
[----:B--2---:R-:W-:Y:S01]  /*d5350*/  PRMT R3, R22, 0x7632, R3 ;  /* 0x0000763216037816 */ /* 0x004fe20000000003 */
[----:B0-----:R-:W-:Y:S01]  /*d5360*/  IMAD.WIDE R16, R0, 0x2, R4 ;  /* 0x0000000200107825 */ /* 0x001fe200078e0204 */
[----:B------:R-:W-:-:S03]  /*d5370*/  PRMT R0, R23, 0x7632, R0 ;  /* 0x0000763217007816 */ /* 0x000fc60000000000 */
[----:B------:R-:W-:Y:S01]  /*d5380*/  IMAD.WIDE R18, R20, 0x2, R6 ;  /* 0x0000000214127825 */ /* 0x000fe200078e0206 */
[----:B------:R0:W-:Y:S04]  /*d5390*/  @P5 STG.E.U16 [R16.64], R22 ;  /* 0x0000001610005986 */ /* 0x0001e8000c101506 */
[----:B------:R1:W-:Y:S01]  /*d53a0*/  @P3 STG.E.U16 [R18.64], R0 ;  /* 0x0000000012003986 */ /* 0x0003e2000c101506 */
[----:B0-----:R-:W-:-:S04]  /*d53b0*/  IADD3 R22, R11, 0xad, RZ ;  /* 0x000000ad0b167810 */ /* 0x001fc80007ffe0ff */
[----:B------:R-:W-:Y:S02]  /*d53c0*/  ISETP.GE.AND P3, PT, R22, c[0x0][0x17c], PT ;  /* 0x00005f0016007a0c */ /* 0x000fe40003f66270 */
[----:B------:R-:W2:Y:S01]  /*d53d0*/  LDL.LU R22, [R1+0x464] ;  /* 0x0004640001167983 */ /* 0x000ea20000300800 */
        /* <DEDUP_REMOVED lines=8> */
[----:B--2---:R0:W-:Y:S04]  /*d5460*/  @P5 STG.E.U16 [R18.64], R22 ;  /* 0x0000001612005986 */ /* 0x0041e8000c101506 */
[----:B---3--:R-:W-:Y:S01]  /*d5470*/  @P2 STG.E.U16 [R20.64], R25 ;  /* 0x0000001914002986 */ /* 0x008fe2000c101506 */
        /* <DEDUP_REMOVED lines=241> */
[----:B0-----:R-:W-:-:S04]  /*d6390*/  IADD3 R18, R3, c[0x0][0x198], RZ ;  /* 0x0000660003127a10 */ /* 0x001fc80007ffe0ff */
[----:B------:R-:W-:Y:S01]  /*d63a0*/  IADD3 R3, R18, c[0x0][0x198], RZ ;  /* 0x0000660012037a10 */ /* 0x000fe20007ffe0ff */
[----:B--2---:R-:W-:Y:S01]  /*d63b0*/  @P5 STG.E.U16 [R20.64], R16 ;  /* 0x0000001014005986 */ /* 0x004fe2000c101506 */
[----:B------:R-:W-:Y:S02]  /*d63c0*/  ISETP.LT.AND P5, PT, R10, c[0x0][0x178], !P2 ;  /* 0x00005e000a007a0c */ /* 0x000fe400057a1270 */
[----:B------:R-:W-:Y:S01]  /*d63d0*/  ISETP.LT.AND P2, PT, R27, c[0x0][0x178], !P2 ;  /* 0x00005e001b007a0c */ /* 0x000fe20005741270 */
[----:B---3--:R0:W-:Y:S01]  /*d63e0*/  @P4 STG.E.U16 [R22.64], R17 ;  /* 0x0000001116004986 */ /* 0x0081e2000c101506 */
[----:B------:R-:W-:Y:S02]  /*d63f0*/  PRMT R0, R16, 0x7632, R0 ;  /* 0x0000763210007816 */ /* 0x000fe40000000000 */
[----:B0-----:R-:W-:Y:S01]  /*d6400*/  PRMT R22, R17, 0x7632, R22 ;  /* 0x0000763211167816 */ /* 0x001fe20000000016 */
[----:B------:R-:W-:Y:S01]  /*d6410*/  IMAD.WIDE R16, R18, 0x2, R6 ;  /* 0x0000000212107825 */ /* 0x000fe200078e0206 */
[----:B------:R-:W-:-:S03]  /*d6420*/  IADD3 R23, R11, 0xc5, RZ ;  /* 0x000000c50b177810 */ /* 0x000fc60007ffe0ff */
[----:B------:R-:W-:Y:S02]  /*d6430*/  IMAD.WIDE R18, R18, 0x2, R4 ;  /* 0x0000000212127825 */ /* 0x000fe400078e0204 */
[----:B------:R-:W-:Y:S01]  /*d6440*/  @P5 STG.E.U16 [R16.64], R0 ;  /* 0x0000000010005986 */ /* 0x000fe2000c101506 */
[----:B------:R-:W-:-:S03]  /*d6450*/  ISETP.GE.AND P5, PT, R23, c[0x0][0x17c], PT ;  /* 0x00005f0017007a0c */ /* 0x000fc60003fa6270 */
[----:B------:R-:W2:Y:S04]  /*d6460*/  LDL.LU R23, [R1+0x48] ;  /* 0x0000480001177983 */ /* 0x000ea80000300800 */
[----:B------:R0:W-:Y:S04]  /*d6470*/  @P2 STG.E.U16 [R18.64], R22 ;  /* 0x0000001612002986 */ /* 0x0001e8000c101506 */
[----:B0-----:R-:W3:Y:S01]  /*d6480*/  LDL.LU R19, [R1+0x98] ;  /* 0x0000980001137983 */ /* 0x001ee20000300800 */
[----:B------:R-:W-:Y:S02]  /*d6490*/  ISETP.LT.AND P3, PT, R10, c[0x0][0x178], !P6 ;  /* 0x00005e000a007a0c */ /* 0x000fe40007761270 */
[----:B------:R-:W-:-:S02]  /*d64a0*/  IADD3 R20, R11, 0xc9, RZ ;  /* 0x000000c90b147810 */ /* 0x000fc40007ffe0ff */
[----:B------:R-:W-:Y:S01]  /*d64b0*/  IADD3 R0, R11, 0xc6, RZ ;  /* 0x000000c60b007810 */ /* 0x000fe20007ffe0ff */
[----:B------:R-:W-:Y:S01]  /*d64c0*/  IMAD.WIDE R16, R3, 0x2, R4 ;  /* 0x0000000203107825 */ /* 0x000fe200078e0204 */
[----:B------:R-:W-:Y:S01]  /*d64d0*/  ISETP.GE.AND P4, PT, R20, c[0x0][0x17c], PT ;  /* 0x00005f0014007a0c */ /* 0x000fe20003f86270 */
[----:B------:R-:W4:Y:S01]  /*d64e0*/  LDL.LU R22, [R1+0x448] ;  /* 0x0004480001167983 */ /* 0x000f220000300800 */
[----:B------:R-:W-:Y:S01]  /*d64f0*/  ISETP.LT.AND P6, PT, R27, c[0x0][0x178], !P6 ;  /* 0x00005e001b007a0c */ /* 0x000fe200077c1270 */
[C---:B------:R-:W-:Y:S01]  /*d6500*/  IMAD.WIDE R20, R3.reuse, 0x2, R6 ;  /* 0x0000000203147825 */ /* 0x040fe200078e0206 */
[----:B------:R-:W-:Y:S02]  /*d6510*/  ISETP.GE.AND P2, PT, R0, c[0x0][0x17c], PT ;  /* 0x00005f0000007a0c */ /* 0x000fe40003f46270 */
[----:B------:R-:W-:Y:S02]  /*d6520*/  IADD3 R0, R3, c[0x0][0x198], RZ ;  /* 0x0000660003007a10 */ /* 0x000fe40007ffe0ff */
[----:B---3--:R0:W-:Y:S01]  /*d6530*/  @P3 STG.E.U16 [R20.64], R19 ;  /* 0x0000001314003986 */ /* 0x0081e2000c101506 */
[----:B------:R-:W-:-:S02]  /*d6540*/  ISETP.LT.AND P3, PT, R10, c[0x0][0x178], !P5 ;  /* 0x00005e000a007a0c */ /* 0x000fc40006f61270 */
[----:B------:R-:W-:-:S04]  /*d6550*/  PRMT R3, R19, 0x7632, R3 ;  /* 0x0000763213037816 */ /* 0x000fc80000000003 */
[----:B--2---:R1:W-:Y:S01]  /*d6560*/  @P6 STG.E.U16 [R16.64], R23 ;  /* 0x0000001710006986 */ /* 0x0043e2000c101506 */
[----:B0-----:R-:W-:Y:S01]  /*d6570*/  IADD3 R21, R11, 0xc7, RZ ;  /* 0x000000c70b157810 */ /* 0x001fe20007ffe0ff */
[----:B-1----:R-:W-:Y:S01]  /*d6580*/  IMAD.WIDE R16, R0, 0x2, R6 ;  /* 0x0000000200107825 */ /* 0x002fe200078e0206 */
[----:B------:R-:W-:Y:S02]  /*d6590*/  PRMT R20, R23, 0x7632, R20 ;  /* 0x0000763217147816 */ /* 0x000fe40000000014 */
[----:B------:R-:W2:Y:S04]  /*d65a0*/  LDL.LU R23, [R1+0x88] ;  /* 0x0000880001177983 */ /* 0x000ea80000300800 */
[----:B------:R0:W-:Y:S01]  /*d65b0*/  @P3 STG.E.U16 [R16.64], R3 ;  /* 0x0000000310003986 */ /* 0x0001e2000c101506 */
[----:B------:R-:W-:-:S03]  /*d65c0*/  ISETP.GE.AND P3, PT, R21, c[0x0][0x17c], PT ;  /* 0x00005f0015007a0c */ /* 0x000fc60003f66270 */
[----:B------:R-:W3:Y:S01]  /*d65d0*/  LDL.LU R21, [R1+0x438] ;  /* 0x0004380001157983 */ /* 0x000ee20000300800 */
[C---:B------:R-:W-:Y:S02]  /*d65e0*/  ISETP.LT.AND P5, PT, R27.reuse, c[0x0][0x178], !P5 ;  /* 0x00005e001b007a0c */ /* 0x040fe40006fa1270 */
[----:B------:R-:W-:Y:S01]  /*d65f0*/  ISETP.LT.AND P6, PT, R10, c[0x0][0x178], !P2 ;  /* 0x00005e000a007a0c */ /* 0x000fe200057c1270 */
[C---:B------:R-:W-:Y:S01]  /*d6600*/  IMAD.WIDE R18, R0.reuse, 0x2, R4 ;  /* 0x0000000200127825 */ /* 0x040fe200078e0204 */
[----:B------:R-:W-:Y:S02]  /*d6610*/  IADD3 R0, R0, c[0x0][0x198], RZ ;  /* 0x0000660000007a10 */ /* 0x000fe40007ffe0ff */
[----:B------:R-:W-:-:S03]  /*d6620*/  ISETP.LT.AND P2, PT, R27, c[0x0][0x178], !P2 ;  /* 0x00005e001b007a0c */ /* 0x000fc60005741270 */
[----:B0-----:R-:W-:Y:S01]  /*d6630*/  IMAD.WIDE R16, R0, 0x2, R6 ;  /* 0x0000000200107825 */ /* 0x001fe200078e0206 */
[----:B------:R-:W-:-:S03]  /*d6640*/  IADD3 R3, R11, 0xc8, RZ ;  /* 0x000000c80b037810 */ /* 0x000fc60007ffe0ff */
[----:B------:R0:W-:Y:S01]  /*d6650*/  @P5 STG.E.U16 [R18.64], R20 ;  /* 0x0000001412005986 */ /* 0x0001e2000c101506 */
[----:B------:R-:W-:Y:S02]  /*d6660*/  ISETP.LT.AND P5, PT, R10, c[0x0][0x178], !P3 ;  /* 0x00005e000a007a0c */ /* 0x000fe40005fa1270 */
[----:B------:R-:W-:Y:S01]  /*d6670*/  ISETP.LT.AND P3, PT, R27, c[0x0][0x178], !P3 ;  /* 0x00005e001b007a0c */ /* 0x000fe20005f61270 */
[C---:B0-----:R-:W-:Y:S01]  /*d6680*/  IMAD.WIDE R18, R0.reuse, 0x2, R4 ;  /* 0x0000000200127825 */ /* 0x041fe200078e0204 */
[----:B------:R-:W-:Y:S02]  /*d6690*/  IADD3 R0, R0, c[0x0][0x198], RZ ;  /* 0x0000660000007a10 */ /* 0x000fe40007ffe0ff */
[----:B----4-:R-:W-:Y:S01]  /*d66a0*/  PRMT R20, R25, 0x7632, R20 ;  /* 0x0000763219147816 */ /* 0x010fe20000000014 */
[----:B---3--:R0:W-:Y:S01]  /*d66b0*/  @P6 STG.E.U16 [R16.64], R21 ;  /* 0x0000001510006986 */ /* 0x0081e2000c101506 */
[----:B------:R-:W-:Y:S02]  /*d66c0*/  ISETP.GE.AND P6, PT, R3, c[0x0][0x17c], PT ;  /* 0x00005f0003007a0c */ /* 0x000fe40003fc6270 */
[----:B------:R-:W-:Y:S01]  /*d66d0*/  PRMT R3, R21, 0x7632, R3 ;  /* 0x0000763215037816 */ /* 0x000fe20000000003 */
[----:B------:R1:W-:Y:S01]  /*d66e0*/  @P2 STG.E.U16 [R18.64], R25 ;  /* 0x0000001912002986 */ /* 0x0003e2000c101506 */
[----:B------:R-:W-:Y:S01]  /*d66f0*/  ISETP.LT.AND P2, PT, R10, c[0x0][0x178], !P6 ;  /* 0x00005e000a007a0c */ /* 0x000fe20007741270 */
        /* <DEDUP_REMOVED lines=8> */
[C---:B0-----:R-:W-:Y:S01]  /*d6780*/  IMAD.WIDE R16, R0.reuse, 0x2, R6 ;  /* 0x0000000200107825 */ /* 0x041fe200078e0206 */
[----:B-1----:R-:W-:-:S04]  /*d6790*/  IADD3 R20, R0, c[0x0][0x198], RZ ;  /* 0x0000660000147a10 */ /* 0x002fc80007ffe0ff */
[----:B------:R0:W-:Y:S01]  /*d67a0*/  @P2 STG.E.U16 [R16.64], R22 ;  /* 0x0000001610002986 */ /* 0x0001e2000c101506 */
[----:B------:R-:W-:-:S04]  /*d67b0*/  IMAD.WIDE R18, R20, 0x2, R6 ;  /* 0x0000000214127825 */ /* 0x000fc800078e0206 */
[----:B0-----:R-:W-:Y:S01]  /*d67c0*/  IMAD.WIDE R16, R0, 0x2, R4 ;  /* 0x0000000200107825 */ /* 0x001fe200078e0204 */
[----:B------:R-:W-:Y:S02]  /*d67d0*/  PRMT R0, R22, 0x7632, R0 ;  /* 0x0000763216007816 */ /* 0x000fe40000000000 */
[----:B------:R-:W-:Y:S02]  /*d67e0*/  IADD3 R22, R11, 0xcb, RZ ;  /* 0x000000cb0b167810 */ /* 0x000fe40007ffe0ff */
[----:B--2---:R-:W-:Y:S04]  /*d67f0*/  @P6 STG.E.U16 [R16.64], R23 ;  /* 0x0000001710006986 */ /* 0x004fe8000c101506 */
[----:B------:R0:W-:Y:S01]  /*d6800*/  @P3 STG.E.U16 [R18.64], R0 ;  /* 0x0000000012003986 */ /* 0x0001e2000c101506 */
[----:B------:R-:W-:-:S03]  /*d6810*/  ISETP.GE.AND P3, PT, R22, c[0x0][0x17c], PT ;  /* 0x00005f0016007a0c */ /* 0x000fc60003f66270 */
[----:B------:R-:W2:Y:S01]  /*d6820*/  LDL.LU R22, [R1+0x458] ;  /* 0x0004580001167983 */ /* 0x000ea20000300800 */
[----:B------:R-:W-:-:S04]  /*d6830*/  IADD3 R3, R11, 0xce, RZ ;  /* 0x000000ce0b037810 */ /* 0x000fc80007ffe0ff */
[----:B------:R-:W-:Y:S02]  /*d6840*/  ISETP.GE.AND P5, PT, R3, c[0x0][0x17c], PT ;  /* 0x00005f0003007a0c */ /* 0x000fe40003fa6270 */
[----:B------:R-:W-:-:S04]  /*d6850*/  IADD3 R3, R11, 0xca, RZ ;  /* 0x000000ca0b037810 */ /* 0x000fc80007ffe0ff */
[----:B------:R-:W-:Y:S02]  /*d6860*/  ISETP.GE.AND P2, PT, R3, c[0x0][0x17c], PT ;  /* 0x00005f0003007a0c */ /* 0x000fe40003f46270 */
[C---:B------:R-:W-:Y:S02]  /*d6870*/  ISETP.LT.AND P4, PT, R27.reuse, c[0x0][0x178], !P4 ;  /* 0x00005e001b007a0c */ /* 0x040fe40006781270 */
[----:B------:R-:W-:Y:S02]  /*d6880*/  ISETP.LT.AND P6, PT, R10, c[0x0][0x178], !P2 ;  /* 0x00005e000a007a0c */ /* 0x000fe400057c1270 */
[----:B------:R-:W-:Y:S02]  /*d6890*/  ISETP.LT.AND P2, PT, R27, c[0x0][0x178], !P2 ;  /* 0x00005e001b007a0c */ /* 0x000fe40005741270 */
[C---:B0-----:R-:W-:Y:S01]  /*d68a0*/  IADD3 R0, R20.reuse, c[0x0][0x198], RZ ;  /* 0x0000660014007a10 */ /* 0x041fe20007ffe0ff */
[----:B------:R-:W-:Y:S01]  /*d68b0*/  IMAD.WIDE R16, R20, 0x2, R4 ;  /* 0x0000000214107825 */ /* 0x000fe200078e0204 */
[----:B------:R-:W-:-:S03]  /*d68c0*/  PRMT R3, R23, 0x7632, R3 ;  /* 0x0000763217037816 */ /* 0x000fc60000000003 */
        /* <DEDUP_REMOVED lines=134> */
[C---:B------:R-:W-:Y:S01]  /*d7130*/  IMAD.WIDE R22, R3.reuse, 0x2, R4 ;  /* 0x0000000203167825 */ /* 0x040fe200078e0204 */
[----:B0-----:R-:W-:Y:S01]  /*d7140*/  IADD3 R18, R3, c[0x0][0x198], RZ ;  /* 0x0000660003127a10 */ /* 0x001fe20007ffe0ff */
[----:B------:R-:W4:Y:S03]  /*d7150*/  LDL.LU R24, [R1+0x848] ;  /* 0x0008480001187983 */ /* 0x000f260000300800 */
[----:B------:R-:W-:Y:S01]  /*d7160*/  IADD3 R3, R18, c[0x0][0x198], RZ ;  /* 0x0000660012037a10 */ /* 0x000fe20007ffe0ff */
[----:B------:R-:W4:Y:S04]  /*d7170*/  LDL.LU R25, [R1+0x308] ;  /* 0x0003080001197983 */ /* 0x000f280000300800 */
[----:B--2---:R-:W-:Y:S01]  /*d7180*/  @P5 STG.E.U16 [R20.64], R16 ;  /* 0x0000001014005986 */ /* 0x004fe2000c101506 */
[----:B------:R-:W-:-:S02]  /*d7190*/  ISETP.LT.AND P5, PT, R10, c[0x0][0x178], !P2 ;  /* 0x00005e000a007a0c */ /* 0x000fc400057a1270 */
        /* <DEDUP_REMOVED lines=16> */
[----:B------:R-:W-:Y:S01]  /*d72a0*/  ISETP.LT.AND P6, PT, R27, c[0x0][0x178], !P6 ;  /* 0x00005e001b007a0c */ /* 0x000fe200077c1270 */
[----:B------:R-:W4:Y:S01]  /*d72b0*/  LDL.LU R22, [R1+0x868] ;  /* 0x0008680001167983 */ /* 0x000f220000300800 */
[----:B------:R-:W-:Y:S01]  /*d72c0*/  ISETP.GE.AND P4, PT, R20, c[0x0][0x17c], PT ;  /* 0x00005f0014007a0c */ /* 0x000fe20003f86270 */
[----:B------:R-:W-:Y:S01]  /*d72d0*/  IMAD.WIDE R20, R3, 0x2, R6 ;  /* 0x0000000203147825 */ /* 0x000fe200078e0206 */
[----:B------:R-:W-:Y:S02]  /*d72e0*/  ISETP.LT.AND P2, PT, R10, c[0x0][0x178], !P5 ;  /* 0x00005e000a007a0c */ /* 0x000fe40006f41270 */
[----:B------:R-:W-:Y:S02]  /*d72f0*/  ISETP.LT.AND P5, PT, R27, c[0x0][0x178], !P5 ;  /* 0x00005e001b007a0c */ /* 0x000fe40006fa1270 */
[----:B---3--:R0:W-:Y:S01]  /*d7300*/  @P3 STG.E.U16 [R20.64], R19 ;  /* 0x0000001314003986 */ /* 0x0081e2000c101506 */
[----:B------:R-:W-:-:S02]  /*d7310*/  ISETP.GE.AND P3, PT, R0, c[0x0][0x17c], PT ;  /* 0x00005f0000007a0c */ /* 0x000fc40003f66270 */
[----:B------:R-:W-:Y:S02]  /*d7320*/  IADD3 R0, R3, c[0x0][0x198], RZ ;  /* 0x0000660003007a10 */ /* 0x000fe40007ffe0ff */
[----:B--2---:R1:W-:Y:S01]  /*d7330*/  @P6 STG.E.U16 [R16.64], R23 ;  /* 0x0000001710006986 */ /* 0x0043e2000c101506 */
[----:B------:R-:W-:Y:S02]  /*d7340*/  ISETP.LT.AND P6, PT, R10, c[0x0][0x178], !P3 ;  /* 0x00005e000a007a0c */ /* 0x000fe40005fc1270 */
[----:B------:R-:W-:Y:S02]  /*d7350*/  PRMT R3, R19, 0x7632, R3 ;  /* 0x0000763213037816 */ /* 0x000fe40000000003 */
[----:B0-----:R-:W-:Y:S01]  /*d7360*/  PRMT R20, R23, 0x7632, R20 ;  /* 0x0000763217147816 */ /* 0x001fe20000000014 */
[C---:B------:R-:W-:Y:S01]  /*d7370*/  IMAD.WIDE R18, R0.reuse, 0x2, R4 ;  /* 0x0000000200127825 */ /* 0x040fe200078e0204 */
[----:B-1----:R-:W2:Y:S03]  /*d7380*/  LDL.LU R23, [R1+0x328] ;  /* 0x0003280001177983 */ /* 0x002ea60000300800 */
[C---:B------:R-:W-:Y:S01]  /*d7390*/  IMAD.WIDE R16, R0.reuse, 0x2, R6 ;  /* 0x0000000200107825 */ /* 0x040fe200078e0206 */
[----:B------:R-:W-:-:S04]  /*d73a0*/  IADD3 R0, R0, c[0x0][0x198], RZ ;  /* 0x0000660000007a10 */ /* 0x000fc80007ffe0ff */
[----:B------:R0:W-:Y:S01]  /*d73b0*/  @P2 STG.E.U16 [R16.64], R3 ;  /* 0x0000000310002986 */ /* 0x0001e2000c101506 */
[----:B------:R-:W-:-:S03]  /*d73c0*/  ISETP.LT.AND P3, PT, R27, c[0x0][0x178], !P3 ;  /* 0x00005e001b007a0c */ /* 0x000fc60005f61270 */
[----:B------:R1:W-:Y:S01]  /*d73d0*/  @P5 STG.E.U16 [R18.64], R20 ;  /* 0x0000001412005986 */ /* 0x0003e2000c101506 */
[----:B0-----:R-:W-:Y:S01]  /*d73e0*/  IMAD.WIDE R16, R0, 0x2, R6 ;  /* 0x0000000200107825 */ /* 0x001fe200078e0206 */
[----:B------:R-:W-:-:S04]  /*d73f0*/  IADD3 R3, R11, 0xdc, RZ ;  /* 0x000000dc0b037810 */ /* 0x000fc80007ffe0ff */
[----:B----4-:R0:W-:Y:S01]  /*d7400*/  @P6 STG.E.U16 [R16.64], R24 ;  /* 0x0000001810006986 */ /* 0x0101e2000c101506 */
[----:B------:R-:W-:Y:S02]  /*d7410*/  ISETP.GE.AND P6, PT, R3, c[0x0][0x17c], PT ;  /* 0x00005f0003007a0c */ /* 0x000fe40003fc6270 */
[----:B------:R-:W-:Y:S01]  /*d7420*/  PRMT R3, R24, 0x7632, R3 ;  /* 0x0000763218037816 */ /* 0x000fe20000000003 */
[----:B-1----:R-:W-:Y:S01]  /*d7430*/  IMAD.WIDE R18, R0, 0x2, R4 ;  /* 0x0000000200127825 */ /* 0x002fe200078e0204 */
[----:B0-----:R-:W3:Y:S01]  /*d7440*/  LDL.LU R24, [R1+0x858] ;  /* 0x0008580001187983 */ /* 0x001ee20000300800 */
[----:B------:R-:W-:-:S03]  /*d7450*/  PRMT R20, R25, 0x7632, R20 ;  /* 0x0000763219147816 */ /* 0x000fc60000000014 */
[----:B------:R0:W-:Y:S04]  /*d7460*/  @P3 STG.E.U16 [R18.64], R25 ;  /* 0x0000001912003986 */ /* 0x0001e8000c101506 */
[----:B0-----:R-:W4:Y:S01]  /*d7470*/  LDL.LU R25, [R1+0x8] ;  /* 0x0000080001197983 */ /* 0x001f220000300800 */
[----:B------:R-:W-:-:S04]  /*d7480*/  IADD3 R21, R11, 0xdb, RZ ;  /* 0x000000db0b157810 */ /* 0x000fc80007ffe0ff */
[----:B------:R-:W-:-:S04]  /*d7490*/  ISETP.GE.AND P2, PT, R21, c[0x0][0x17c], PT ;  /* 0x00005f0015007a0c */ /* 0x000fc80003f46270 */
[----:B------:R-:W-:Y:S02]  /*d74a0*/  ISETP.LT.AND P5, PT, R10, c[0x0][0x178], !P2 ;  /* 0x00005e000a007a0c */ /* 0x000fe400057a1270 */
        /* <DEDUP_REMOVED lines=10> */
[----:B0-----:R-:W-:Y:S01]  /*d7550*/  IADD3 R3, R11, 0x101, RZ ;  /* 0x000001010b037810 */ /* 0x001fe20007ffe0ff */
[----:B------:R-:W-:-:S03]  /*d7560*/  IMAD.WIDE R16, R0, 0x2, R6 ;  /* 0x0000000200107825 */ /* 0x000fc600078e0206 */
[----:B------:R-:W-:Y:S02]  /*d7570*/  ISETP.GE.AND P5, PT, R3, c[0x0][0x17c], PT ;  /* 0x00005f0003007a0c */ /* 0x000fe40003fa6270 */
[----:B------:R-:W-:Y:S01]  /*d7580*/  IADD3 R3, R11, 0xde, RZ ;  /* 0x000000de0b037810 */ /* 0x000fe20007ffe0ff */
[----:B------:R0:W-:Y:S01]  /*d7590*/  @P3 STG.E.U16 [R16.64], R22 ;  /* 0x0000001610003986 */ /* 0x0001e2000c101506 */
[----:B-1----:R-:W-:Y:S02]  /*d75a0*/  IADD3 R20, R0, c[0x0][0x198], RZ ;  /* 0x0000660000147a10 */ /* 0x002fe40007ffe0ff */
[----:B------:R-:W-:-:S03]  /*d75b0*/  ISETP.GE.AND P3, PT, R3, c[0x0][0x17c], PT ;  /* 0x00005f0003007a0c */ /* 0x000fc60003f66270 */
[----:B------:R-:W-:Y:S01]  /*d75c0*/  IMAD.WIDE R18, R20, 0x2, R6 ;  /* 0x0000000214127825 */ /* 0x000fe200078e0206 */
[----:B------:R-:W-:-:S03]  /*d75d0*/  ISETP.LT.AND P4, PT, R27, c[0x0][0x178], !P4 ;  /* 0x00005e001b007a0c */ /* 0x000fc60006781270 */
[----:B0-----:R-:W-:Y:S01]  /*d75e0*/  IMAD.WIDE R16, R0, 0x2, R4 ;  /* 0x0000000200107825 */ /* 0x001fe200078e0204 */
[----:B------:R-:W-:Y:S02]  /*d75f0*/  PRMT R0, R22, 0x7632, R0 ;  /* 0x0000763216007816 */ /* 0x000fe40000000000 */
[----:B------:R-:W-:Y:S02]  /*d7600*/  IADD3 R22, R11, 0xdf, RZ ;  /* 0x000000df0b167810 */ /* 0x000fe40007ffe0ff */
[----:B--2---:R0:W-:Y:S01]  /*d7610*/  @P6 STG.E.U16 [R16.64], R23 ;  /* 0x0000001710006986 */ /* 0x0041e2000c101506 */
[----:B------:R-:W-:-:S03]  /*d7620*/  ISETP.LT.AND P6, PT, R10, c[0x0][0x178], !P3 ;  /* 0x00005e000a007a0c */ /* 0x000fc60005fc1270 */
[----:B------:R1:W-:Y:S01]  /*d7630*/  @P2 STG.E.U16 [R18.64], R0 ;  /* 0x0000000012002986 */ /* 0x0003e2000c101506 */
[----:B------:R-:W-:Y:S02]  /*d7640*/  PRMT R3, R23, 0x7632, R3 ;  /* 0x0000763217037816 */ /* 0x000fe40000000003 */
[----:B------:R-:W-:Y:S01]  /*d7650*/  ISETP.GE.AND P2, PT, R22, c[0x0][0x17c], PT ;  /* 0x00005f0016007a0c */ /* 0x000fe20003f46270 */
[C---:B0-----:R-:W-:Y:S01]  /*d7660*/  IMAD.WIDE R16, R20.reuse, 0x2, R4 ;  /* 0x0000000214107825 */ /* 0x041fe200078e0204 */
[----:B-1----:R-:W-:-:S04]  /*d7670*/  IADD3 R0, R20, c[0x0][0x198], RZ ;  /* 0x0000660014007a10 */ /* 0x002fc80007ffe0ff */
[----:B------:R0:W-:Y:S01]  /*d7680*/  @P4 STG.E.U16 [R16.64], R3 ;  /* 0x0000000310004986 */ /* 0x0001e2000c101506 */
[----:B------:R-:W-:Y:S01]  /*d7690*/  IMAD.WIDE R18, R0, 0x2, R6 ;  /* 0x0000000200127825 */ /* 0x000fe200078e0206 */
[----:B------:R-:W-:-:S03]  /*d76a0*/  ISETP.LT.AND P3, PT, R27, c[0x0][0x178], !P3 ;  /* 0x00005e001b007a0c */ /* 0x000fc60005f61270 */
[----:B------:R-:W-:Y:S01]  /*d76b0*/  IMAD.WIDE R20, R0, 0x2, R4 ;  /* 0x0000000200147825 */ /* 0x000fe200078e0204 */
[----:B---3--:R1:W-:Y:S01]  /*d76c0*/  @P6 STG.E.U16 [R18.64], R24 ;  /* 0x0000001812006986 */ /* 0x0083e2000c101506 */
[----:B------:R-:W-:Y:S02]  /*d76d0*/  ISETP.LT.AND P6, PT, R10, c[0x0][0x178], !P2 ;  /* 0x00005e000a007a0c */ /* 0x000fe400057c1270 */
[----:B------:R-:W-:Y:S02]  /*d76e0*/  ISETP.LT.AND P2, PT, R27, c[0x0][0x178], !P2 ;  /* 0x00005e001b007a0c */ /* 0x000fe40005741270 */
[----:B0-----:R-:W-:Y:S02]  /*d76f0*/  PRMT R3, R24, 0x7632, R3 ;  /* 0x0000763218037816 */ /* 0x001fe40000000003 */
[----:B-1----:R-:W-:Y:S02]  /*d7700*/  IADD3 R18, R0, c[0x0][0x198], RZ ;  /* 0x0000660000127a10 */ /* 0x002fe40007ffe0ff */
[----:B------:R-:W-:-:S02]  /*d7710*/  IADD3 R24, R11, 0xe1, RZ ;  /* 0x000000e10b187810 */ /* 0x000fc40007ffe0ff */
[C---:B------:R-:W-:Y:S01]  /*d7720*/  IADD3 R0, R18.reuse, c[0x0][0x198], RZ ;  /* 0x0000660012007a10 */ /* 0x040fe20007ffe0ff */
[C---:B------:R-:W-:Y:S01]  /*d7730*/  IMAD.WIDE R16, R18.reuse, 0x2, R6 ;  /* 0x0000000212107825 */ /* 0x040fe200078e0206 */
[----:B----4-:R-:W-:Y:S01]  /*d7740*/  PRMT R22, R25, 0x7632, R22 ;  /* 0x0000763219167816 */ /* 0x010fe20000000016 */
[----:B------:R0:W-:Y:S02]  /*d7750*/  @P3 STG.E.U16 [R20.64], R25 ;  /* 0x0000001914003986 */ /* 0x0001e4000c101506 */
[----:B------:R-:W-:Y:S02]  /*d7760*/  IMAD.WIDE R18, R18, 0x2, R4 ;  /* 0x0000000212127825 */ /* 0x000fe400078e0204 */
[----:B------:R1:W-:Y:S01]  /*d7770*/  @P6 STG.E.U16 [R16.64], R3 ;  /* 0x0000000310006986 */ /* 0x0003e2000c101506 */
[----:B------:R-:W-:-:S03]  /*d7780*/  ISETP.GE.AND P6, PT, R24, c[0x0][0x17c], PT ;  /* 0x00005f0018007a0c */ /* 0x000fc60003fc6270 */
[----:B------:R2:W-:Y:S04]  /*d7790*/  @P2 STG.E.U16 [R18.64], R22 ;  /* 0x0000001612002986 */ /* 0x0005e8000c101506 */
[----:B0-----:R-:W3:Y:S04]  /*d77a0*/  LDL.LU R25, [R1+0x1c] ;  /* 0x00001c0001197983 */ /* 0x001ee80000300800 */
[----:B-1----:R-:W4:Y:S04]  /*d77b0*/  LDL.LU R3, [R1+0x2c] ;  /* 0x00002c0001037983 */ /* 0x002f280000300800 */
[----:B------:R-:W3:Y:S04]  /*d77c0*/  LDL.LU R24, [R1+0x6c] ;  /* 0x00006c0001187983 */ /* 0x000ee80000300800 */
[----:B--2---:R-:W2:Y:S01]  /*d77d0*/  LDL.LU R19, [R1+0x5c] ;  /* 0x00005c0001137983 */ /* 0x004ea20000300800 */
[----:B------:R-:W-:-:S04]  /*d77e0*/  IADD3 R23, R11, 0xe0, RZ ;  /* 0x000000e00b177810 */ /* 0x000fc80007ffe0ff */
[----:B------:R-:W-:-:S04]  /*d77f0*/  ISETP.GE.AND P4, PT, R23, c[0x0][0x17c], PT ;  /* 0x00005f0017007a0c */ /* 0x000fc80003f86270 */
[----:B------:R-:W-:Y:S02]  /*d7800*/  ISETP.LT.AND P3, PT, R10, c[0x0][0x178], !P4 ;  /* 0x00005e000a007a0c */ /* 0x000fe40006761270 */
[----:B------:R-:W-:Y:S01]  /*d7810*/  ISETP.LT.AND P4, PT, R27, c[0x0][0x178], !P4 ;  /* 0x00005e001b007a0c */ /* 0x000fe20006781270 */
[----:B------:R-:W-:Y:S01]  /*d7820*/  IMAD.WIDE R20, R0, 0x2, R6 ;  /* 0x0000000200147825 */ /* 0x000fe200078e0206 */
[----:B------:R-:W-:-:S03]  /*d7830*/  IADD3 R23, R11, 0xe2, RZ ;  /* 0x000000e20b177810 */ /* 0x000fc60007ffe0ff */
[----:B------:R-:W-:Y:S01]  /*d7840*/  IMAD.WIDE R16, R0, 0x2, R4 ;  /* 0x0000000200107825 */ /* 0x000fe200078e0204 */
[----:B------:R-:W-:Y:S02]  /*d7850*/  ISETP.GE.AND P2, PT, R23, c[0x0][0x17c], PT ;  /* 0x00005f0017007a0c */ /* 0x000fe40003f46270 */
[----:B------:R-:W-:-:S03]  /*d7860*/  IADD3 R22, R11, 0xe3, RZ ;  /* 0x000000e30b167810 */ /* 0x000fc60007ffe0ff */
[----:B--2---:R0:W-:Y:S01]  /*d7870*/  @P3 STG.E.U16 [R20.64], R19 ;  /* 0x0000001314003986 */ /* 0x0041e2000c101506 */
[C---:B------:R-:W-:Y:S02]  /*d7880*/  ISETP.LT.AND P3, PT, R10.reuse, c[0x0][0x178], !P6 ;  /* 0x00005e000a007a0c */ /* 0x040fe40007761270 */
[C---:B------:R-:W-:Y:S01]  /*d7890*/  ISETP.LT.AND P6, PT, R27.reuse, c[0x0][0x178], !P6 ;  /* 0x00005e001b007a0c */ /* 0x040fe200077c1270 */
[----:B----4-:R1:W-:Y:S01]  /*d78a0*/  @P4 STG.E.U16 [R16.64], R3 ;  /* 0x0000000310004986 */ /* 0x0103e2000c101506 */
[----:B------:R-:W-:Y:S02]  /*d78b0*/  ISETP.LT.AND P4, PT, R10, c[0x0][0x178], !P2 ;  /* 0x00005e000a007a0c */ /* 0x000fe40005781270 */
[----:B------:R-:W-:Y:S02]  /*d78c0*/  ISETP.LT.AND P2, PT, R27, c[0x0][0x178], !P2 ;  /* 0x00005e001b007a0c */ /* 0x000fe40005741270 */
[----:B0-----:R-:W-:Y:S02]  /*d78d0*/  IADD3 R21, R0, c[0x0][0x198], RZ ;  /* 0x0000660000157a10 */ /* 0x001fe40007ffe0ff */
[----:B------:R-:W-:-:S02]  /*d78e0*/  PRMT R20, R19, 0x7632, R20 ;  /* 0x0000763213147816 */ /* 0x000fc40000000014 */
[----:B------:R-:W-:Y:S01]  /*d78f0*/  PRMT R0, R3, 0x7632, R0 ;  /* 0x0000763203007816 */ /* 0x000fe20000000000 */
[C---:B------:R-:W-:Y:S01]  /*d7900*/  IMAD.WIDE R18, R21.reuse, 0x2, R6 ;  /* 0x0000000215127825 */ /* 0x040fe200078e0206 */
[----:B-1----:R-:W-:-:S03]  /*d7910*/  IADD3 R3, R21, c[0x0][0x198], RZ ;  /* 0x0000660015037a10 */ /* 0x002fc60007ffe0ff */
[----:B------:R-:W-:Y:S01]  /*d7920*/  IMAD.WIDE R16, R21, 0x2, R4 ;  /* 0x0000000215107825 */ /* 0x000fe200078e0204 */
[----:B------:R0:W-:Y:S01]  /*d7930*/  @P3 STG.E.U16 [R18.64], R20 ;  /* 0x0000001412003986 */ /* 0x0001e2000c101506 */
[----:B------:R-:W-:-:S03]  /*d7940*/  ISETP.GE.AND P3, PT, R22, c[0x0][0x17c], PT ;  /* 0x00005f0016007a0c */ /* 0x000fc60003f66270 */
[----:B------:R1:W-:Y:S01]  /*d7950*/  @P6 STG.E.U16 [R16.64], R0 ;  /* 0x0000000010006986 */ /* 0x0003e2000c101506 */
[----:B0-----:R-:W-:-:S04]  /*d7960*/  IMAD.WIDE R18, R3, 0x2, R6 ;  /* 0x0000000203127825 */ /* 0x001fc800078e0206 */
[----:B-1----:R-:W-:Y:S01]  /*d7970*/  IMAD.WIDE R16, R3, 0x2, R4 ;  /* 0x0000000203107825 */ /* 0x002fe200078e0204 */
[----:B---3--:R0:W-:Y:S01]  /*d7980*/  @P4 STG.E.U16 [R18.64], R24 ;  /* 0x0000001812004986 */ /* 0x0081e2000c101506 */
[----:B------:R-:W-:-:S03]  /*d7990*/  ISETP.LT.AND P4, PT, R10, c[0x0][0x178], !P3 ;  /* 0x00005e000a007a0c */ /* 0x000fc60005f81270 */
[----:B------:R1:W-:Y:S01]  /*d79a0*/  @P2 STG.E.U16 [R16.64], R25 ;  /* 0x0000001910002986 */ /* 0x0003e2000c101506 */
[----:B------:R-:W-:Y:S02]  /*d79b0*/  ISETP.LT.AND P2, PT, R27, c[0x0][0x178], !P3 ;  /* 0x00005e001b007a0c */ /* 0x000fe40005f41270 */
[----:B------:R-:W-:Y:S02]  /*d79c0*/  PRMT R0, R24, 0x7632, R0 ;  /* 0x0000763218007816 */ /* 0x000fe40000000000 */
[----:B0-----:R-:W-:Y:S02]  /*d79d0*/  IADD3 R18, R3, c[0x0][0x198], RZ ;  /* 0x0000660003127a10 */ /* 0x001fe40007ffe0ff */
[----:B------:R-:W-:Y:S02]  /*d79e0*/  IADD3 R24, R11, 0xe5, RZ ;  /* 0x000000e50b187810 */ /* 0x000fe40007ffe0ff */
[C---:B------:R-:W-:Y:S01]  /*d79f0*/  IADD3 R3, R18.reuse, c[0x0][0x198], RZ ;  /* 0x0000660012037a10 */ /* 0x040fe20007ffe0ff */
[----:B-1----:R-:W-:Y:S01]  /*d7a00*/  IMAD.WIDE R16, R18, 0x2, R6 ;  /* 0x0000000212107825 */ /* 0x002fe200078e0206 */
[----:B------:R-:W-:-:S02]  /*d7a10*/  PRMT R22, R25, 0x7632, R22 ;  /* 0x0000763219167816 */ /* 0x000fc40000000016 */
        /* <DEDUP_REMOVED lines=17> */
[----:B----4-:R0:W-:Y:S01]  /*d7b30*/  @P3 STG.E.U16 [R20.64], R18 ;  /* 0x0000001214003986 */ /* 0x0101e2000c101506 */
[C---:B------:R-:W-:Y:S02]  /*d7b40*/  ISETP.LT.AND P3, PT, R10.reuse, c[0x0][0x178], !P4 ;  /* 0x00005e000a007a0c */ /* 0x040fe40006761270 */
[----:B------:R-:W-:Y:S01]  /*d7b50*/  ISETP.LT.AND P4, PT, R27, c[0x0][0x178], !P4 ;  /* 0x00005e001b007a0c */ /* 0x000fe20006781270 */
[----:B--2---:R1:W-:Y:S01]  /*d7b60*/  @P6 STG.E.U16 [R16.64], R19 ;  /* 0x0000001310006986 */ /* 0x0043e2000c101506 */
[----:B------:R-:W-:Y:S02]  /*d7b70*/  ISETP.LT.AND P6, PT, R10, c[0x0][0x178], !P2 ;  /* 0x00005e000a007a0c */ /* 0x000fe400057c1270 */
[----:B------:R-:W-:Y:S02]  /*d7b80*/  PRMT R0, R19, 0x7632, R0 ;  /* 0x0000763213007816 */ /* 0x000fe40000000000 */
[----:B0-----:R-:W-:Y:S02]  /*d7b90*/  IADD3 R21, R3, c[0x0][0x198], RZ ;  /* 0x0000660003157a10 */ /* 0x001fe40007ffe0ff */
[----:B------:R-:W-:-:S02]  /*d7ba0*/  PRMT R20, R18, 0x7632, R20 ;  /* 0x0000763212147816 */ /* 0x000fc40000000014 */
[----:B------:R-:W-:Y:S01]  /*d7bb0*/  ISETP.LT.AND P2, PT, R27, c[0x0][0x178], !P2 ;  /* 0x00005e001b007a0c */ /* 0x000fe20005741270 */
[C---:B-1----:R-:W-:Y:S01]  /*d7bc0*/  IMAD.WIDE R18, R21.reuse, 0x2, R6 ;  /* 0x0000000215127825 */ /* 0x042fe200078e0206 */
[----:B------:R-:W-:-:S03]  /*d7bd0*/  IADD3 R3, R21, c[0x0][0x198], RZ ;  /* 0x0000660015037a10 */ /* 0x000fc60007ffe0ff */
        /* <DEDUP_REMOVED lines=217> */
[C---:B------:R-:W-:Y:S01]  /*d8970*/  IADD3 R3, R21.reuse, c[0x0][0x198], RZ ;  /* 0x0000660015037a10 */ /* 0x040fe20007ffe0ff */
[----:B-1----:R-:W-:Y:S01]  /*d8980*/  IMAD.WIDE R18, R21, 0x2, R6 ;  /* 0x0000000215127825 */ /* 0x002fe200078e0206 */
[----:B------:R-:W-:-:S03]  /*d8990*/  ISETP.LT.AND P2, PT, R27, c[0x0][0x178], !P2 ;  /* 0x00005e001b007a0c */ /* 0x000fc60005741270 */
[----:B------:R-:W-:Y:S01]  /*d89a0*/  IMAD.WIDE R16, R21, 0x2, R4 ;  /* 0x0000000215107825 */ /* 0x000fe200078e0204 */
[----:B------:R0:W-:Y:S01]  /*d89b0*/  @P3 STG.E.U16 [R18.64], R20 ;  /* 0x0000001412003986 */ /* 0x0001e2000c101506 */
[----:B------:R-:W-:-:S03]  /*d89c0*/  ISETP.GE.AND P3, PT, R22, c[0x0][0x17c], PT ;  /* 0x00005f0016007a0c */ /* 0x000fc60003f66270 */
        /* <DEDUP_REMOVED lines=9> */
[----:B------:R-:W-:-:S02]  /*d8a60*/  PRMT R22, R25, 0x7632, R22 ;  /* 0x0000763219167816 */ /* 0x000fc40000000016 */
[C---:B------:R-:W-:Y:S01]  /*d8a70*/  IADD3 R3, R18.reuse, c[0x0][0x198], RZ ;  /* 0x0000660012037a10 */ /* 0x040fe20007ffe0ff */
[C---:B-1----:R-:W-:Y:S01]  /*d8a80*/  IMAD.WIDE R16, R18.reuse, 0x2, R6 ;  /* 0x0000000212107825 */ /* 0x042fe200078e0206 */
[----:B------:R-:W2:Y:S03]  /*d8a90*/  LDL.LU R25, [R1+0xc] ;  /* 0x00000c0001197983 */ /* 0x000ea60000300800 */
[----:B------:R-:W-:Y:S01]  /*d8aa0*/  IMAD.WIDE R18, R18, 0x2, R4 ;  /* 0x0000000212127825 */ /* 0x000fe200078e0204 */
[----:B------:R-:W-:Y:S04]  /*d8ab0*/  @P4 STG.E.U16 [R16.64], R0 ;  /* 0x0000000010004986 */ /* 0x000fe8000c101506 */
[----:B------:R0:W-:Y:S04]  /*d8ac0*/  @P3 STG.E.U16 [R18.64], R22 ;  /* 0x0000001612003986 */ /* 0x0001e8000c101506 */
[----:B0-----:R-:W3:Y:S04]  /*d8ad0*/  LDL.LU R18, [R1+0x86c] ;  /* 0x00086c0001127983 */ /* 0x001ee80000300800 */
[----:B------:R-:W4:Y:S01]  /*d8ae0*/  LDL.LU R19, [R1+0x32c] ;  /* 0x00032c0001137983 */ /* 0x000f220000300800 */
[----:B------:R-:W-:-:S04]  /*d8af0*/  IADD3 R20, R11, 0xfc, RZ ;  /* 0x000000fc0b147810 */ /* 0x000fc80007ffe0ff */
[----:B------:R-:W-:-:S04]  /*d8b00*/  ISETP.GE.AND P6, PT, R20, c[0x0][0x17c], PT ;  /* 0x00005f0014007a0c */ /* 0x000fc80003fc6270 */
[----:B------:R-:W-:Y:S02]  /*d8b10*/  ISETP.LT.AND P2, PT, R10, c[0x0][0x178], !P6 ;  /* 0x00005e000a007a0c */ /* 0x000fe40007741270 */
[----:B------:R-:W-:Y:S01]  /*d8b20*/  IADD3 R24, R11, 0xfd, RZ ;  /* 0x000000fd0b187810 */ /* 0x000fe20007ffe0ff */
[----:B------:R-:W-:Y:S01]  /*d8b30*/  IMAD.WIDE R20, R3, 0x2, R6 ;  /* 0x0000000203147825 */ /* 0x000fe200078e0206 */
[----:B------:R-:W-:Y:S02]  /*d8b40*/  ISETP.LT.AND P6, PT, R27, c[0x0][0x178], !P6 ;  /* 0x00005e001b007a0c */ /* 0x000fe400077c1270 */
[----:B------:R-:W-:Y:S01]  /*d8b50*/  ISETP.GE.AND P4, PT, R24, c[0x0][0x17c], PT ;  /* 0x00005f0018007a0c */ /* 0x000fe20003f86270 */
[C---:B------:R-:W-:Y:S01]  /*d8b60*/  IMAD.WIDE R16, R3.reuse, 0x2, R4 ;  /* 0x0000000203107825 */ /* 0x040fe200078e0204 */
[----:B------:R-:W-:Y:S02]  /*d8b70*/  IADD3 R3, R3, c[0x0][0x198], RZ ;  /* 0x0000660003037a10 */ /* 0x000fe40007ffe0ff */
[----:B------:R-:W-:-:S04]  /*d8b80*/  IADD3 R23, R11, 0xfe, RZ ;  /* 0x000000fe0b177810 */ /* 0x000fc80007ffe0ff */
[----:B------:R-:W-:Y:S02]  /*d8b90*/  ISETP.GE.AND P3, PT, R23, c[0x0][0x17c], PT ;  /* 0x00005f0017007a0c */ /* 0x000fe40003f66270 */
[----:B------:R-:W2:Y:S04]  /*d8ba0*/  LDL.LU R23, [R1+0x3b0] ;  /* 0x0003b00001177983 */ /* 0x000ea80000300800 */
[----:B------:R-:W2:Y:S04]  /*d8bb0*/  LDL.LU R22, [R1+0x360] ;  /* 0x0003600001167983 */ /* 0x000ea80000300800 */
[----:B---3--:R0:W-:Y:S01]  /*d8bc0*/  @P2 STG.E.U16 [R20.64], R18 ;  /* 0x0000001214002986 */ /* 0x0081e2000c101506 */
[----:B------:R-:W-:-:S02]  /*d8bd0*/  ISETP.LT.AND P2, PT, R10, c[0x0][0x178], !P4 ;  /* 0x00005e000a007a0c */ /* 0x000fc40006741270 */
[----:B------:R-:W-:Y:S01]  /*d8be0*/  PRMT R0, R18, 0x7632, R0 ;  /* 0x0000763212007816 */ /* 0x000fe20000000000 */
[----:B----4-:R1:W-:Y:S01]  /*d8bf0*/  @P6 STG.E.U16 [R16.64], R19 ;  /* 0x0000001310006986 */ /* 0x0103e2000c101506 */
[----:B0-----:R-:W-:Y:S01]  /*d8c00*/  IADD3 R21, R11, 0xff, RZ ;  /* 0x000000ff0b157810 */ /* 0x001fe20007ffe0ff */
[----:B-1----:R-:W-:-:S08]  /*d8c10*/  IMAD.WIDE R16, R3, 0x2, R6 ;  /* 0x0000000203107825 */ /* 0x002fd000078e0206 */
[----:B------:R0:W-:Y:S01]  /*d8c20*/  @P2 STG.E.U16 [R16.64], R0 ;  /* 0x0000000010002986 */ /* 0x0001e2000c101506 */
[----:B------:R-:W-:-:S03]  /*d8c30*/  ISETP.GE.AND P2, PT, R21, c[0x0][0x17c], PT ;  /* 0x00005f0015007a0c */ /* 0x000fc60003f46270 */
[----:B------:R-:W3:Y:S01]  /*d8c40*/  LDL.LU R21, [R1+0x85c] ;  /* 0x00085c0001157983 */ /* 0x000ee20000300800 */
[----:B------:R-:W-:Y:S02]  /*d8c50*/  ISETP.LT.AND P4, PT, R27, c[0x0][0x178], !P4 ;  /* 0x00005e001b007a0c */ /* 0x000fe40006781270 */
[----:B------:R-:W-:Y:S02]  /*d8c60*/  ISETP.LT.AND P6, PT, R10, c[0x0][0x178], !P3 ;  /* 0x00005e000a007a0c */ /* 0x000fe40005fc1270 */
[----:B------:R-:W-:Y:S01]  /*d8c70*/  PRMT R20, R19, 0x7632, R20 ;  /* 0x0000763213147816 */ /* 0x000fe20000000014 */
[C---:B------:R-:W-:Y:S01]  /*d8c80*/  IMAD.WIDE R18, R3.reuse, 0x2, R4 ;  /* 0x0000000203127825 */ /* 0x040fe200078e0204 */
[----:B------:R-:W-:Y:S02]  /*d8c90*/  IADD3 R3, R3, c[0x0][0x198], RZ ;  /* 0x0000660003037a10 */ /* 0x000fe40007ffe0ff */
[----:B------:R-:W-:-:S03]  /*d8ca0*/  ISETP.LT.AND P3, PT, R27, c[0x0][0x178], !P3 ;  /* 0x00005e001b007a0c */ /* 0x000fc60005f61270 */
[----:B0-----:R-:W-:Y:S01]  /*d8cb0*/  IMAD.WIDE R16, R3, 0x2, R6 ;  /* 0x0000000203107825 */ /* 0x001fe200078e0206 */
[----:B------:R-:W-:Y:S01]  /*d8cc0*/  IADD3 R0, R11, 0x100, RZ ;  /* 0x000001000b007810 */ /* 0x000fe20007ffe0ff */
[----:B------:R0:W-:Y:S01]  /*d8cd0*/  @P4 STG.E.U16 [R18.64], R20 ;  /* 0x0000001412004986 */ /* 0x0001e2000c101506 */
[----:B------:R-:W-:Y:S02]  /*d8ce0*/  ISETP.LT.AND P4, PT, R10, c[0x0][0x178], !P2 ;  /* 0x00005e000a007a0c */ /* 0x000fe40005781270 */
[----:B------:R-:W-:Y:S01]  /*d8cf0*/  ISETP.LT.AND P2, PT, R27, c[0x0][0x178], !P2 ;  /* 0x00005e001b007a0c */ /* 0x000fe20005741270 */
[C---:B0-----:R-:W-:Y:S01]  /*d8d00*/  IMAD.WIDE R18, R3.reuse, 0x2, R4 ;  /* 0x0000000203127825 */ /* 0x041fe200078e0204 */
[----:B------:R-:W-:Y:S02]  /*d8d10*/  IADD3 R3, R3, c[0x0][0x198], RZ ;  /* 0x0000660003037a10 */ /* 0x000fe40007ffe0ff */
[----:B--2---:R-:W-:Y:S01]  /*d8d20*/  PRMT R20, R25, 0x7632, R20 ;  /* 0x0000763219147816 */ /* 0x004fe20000000014 */
[----:B---3--:R0:W-:Y:S01]  /*d8d30*/  @P6 STG.E.U16 [R16.64], R21 ;  /* 0x0000001510006986 */ /* 0x0081e2000c101506 */
        /* <DEDUP_REMOVED lines=8> */
[----:B------:R-:W-:Y:S02]  /*d8dc0*/  ISETP.LT.AND P6, PT, R27, c[0x0][0x178], !P6 ;  /* 0x00005e001b007a0c */ /* 0x000fe400077c1270 */
[----:B------:R-:W-:Y:S01]  /*d8dd0*/  ISETP.LT.AND P4, PT, R10, c[0x0][0x178], !P5 ;  /* 0x00005e000a007a0c */ /* 0x000fe20006f81270 */
[----:B------:R1:W-:Y:S04]  /*d8de0*/  @P2 STG.E.U16 [R18.64], R20 ;  /* 0x0000001412002986 */ /* 0x0003e8000c101506 */
[----:B------:R-:W2:Y:S01]  /*d8df0*/  LDL.LU R25, [R1+0x380] ;  /* 0x0003800001197983 */ /* 0x000ea20000300800 */
[----:B0-----:R-:W-:Y:S01]  /*d8e00*/  IMAD.WIDE R16, R3, 0x2, R6 ;  /* 0x0000000203107825 */ /* 0x001fe200078e0206 */
[----:B------:R-:W-:-:S02]  /*d8e10*/  IADD3 R0, R11, 0x106, RZ ;  /* 0x000001060b007810 */ /* 0x000fc40007ffe0ff */
        /* <DEDUP_REMOVED lines=31> */
[----:B------:R-:W-:Y:S02]  /*d9010*/  IADD3 R23, R11, 0x104, RZ ;  /* 0x000001040b177810 */ /* 0x000fe40007ffe0ff */
[----:B------:R-:W-:-:S02]  /*d9020*/  ISETP.LT.AND P4, PT, R27, c[0x0][0x178], !P4 ;  /* 0x00005e001b007a0c */ /* 0x000fc40006781270 */
[----:B------:R-:W-:Y:S02]  /*d9030*/  ISETP.GE.AND P5, PT, R23, c[0x0][0x17c], PT ;  /* 0x00005f0017007a0c */ /* 0x000fe40003fa6270 */
[----:B------:R-:W-:Y:S02]  /*d9040*/  PRMT R24, R25, 0x7632, R24 ;  /* 0x0000763219187816 */ /* 0x000fe40000000018 */
[----:B------:R-:W-:Y:S02]  /*d9050*/  ISETP.LT.AND P6, PT, R10, c[0x0][0x178], !P5 ;  /* 0x00005e000a007a0c */ /* 0x000fe40006fc1270 */
[----:B------:R-:W-:Y:S02]  /*d9060*/  IADD3 R25, R11, 0x105, RZ ;  /* 0x000001050b197810 */ /* 0x000fe40007ffe0ff */
[----:B------:R-:W-:Y:S02]  /*d9070*/  ISETP.LT.AND P5, PT, R27, c[0x0][0x178], !P5 ;  /* 0x00005e001b007a0c */ /* 0x000fe40006fa1270 */
[C---:B------:R-:W-:Y:S01]  /*d9080*/  IADD3 R0, R18.reuse, c[0x0][0x198], RZ ;  /* 0x0000660012007a10 */ /* 0x040fe20007ffe0ff */
[----:B------:R-:W-:Y:S01]  /*d9090*/  IMAD.WIDE R18, R18, 0x2, R4 ;  /* 0x0000000212127825 */ /* 0x000fe200078e0204 */
[----:B------:R-:W-:-:S02]  /*d90a0*/  ISETP.GE.AND P3, PT, R25, c[0x0][0x17c], PT ;  /* 0x00005f0019007a0c */ /* 0x000fc40003f66270 */
[----:B------:R-:W4:Y:S01]  /*d90b0*/  LDL.LU R25, [R1+0x3a0] ;  /* 0x0003a00001197983 */ /* 0x000f220000300800 */
[----:B------:R-:W-:-:S03]  /*d90c0*/  IMAD.WIDE R20, R0, 0x2, R6 ;  /* 0x0000000200147825 */ /* 0x000fc600078e0206 */
[----:B------:R0:W-:Y:S01]  /*d90d0*/  @P4 STG.E.U16 [R18.64], R24 ;  /* 0x0000001812004986 */ /* 0x0001e2000c101506 */
[----:B------:R-:W-:Y:S01]  /*d90e0*/  ISETP.LT.AND P4, PT, R10, c[0x0][0x178], !P3 ;  /* 0x00005e000a007a0c */ /* 0x000fe20005f81270 */
[C---:B------:R-:W-:Y:S01]  /*d90f0*/  IMAD.WIDE R22, R0.reuse, 0x2, R4 ;  /* 0x0000000200167825 */ /* 0x040fe200078e0204 */
[----:B------:R-:W-:Y:S02]  /*d9100*/  ISETP.LT.AND P3, PT, R27, c[0x0][0x178], !P3 ;  /* 0x00005e001b007a0c */ /* 0x000fe40005f61270 */
[----:B0-----:R-:W-:Y:S01]  /*d9110*/  IADD3 R18, R0, c[0x0][0x198], RZ ;  /* 0x0000660000127a10 */ /* 0x001fe20007ffe0ff */
[----:B--2---:R-:W-:Y:S01]  /*d9120*/  @P6 STG.E.U16 [R20.64], R16 ;  /* 0x0000001014006986 */ /* 0x004fe2000c101506 */
[----:B------:R-:W-:-:S03]  /*d9130*/  PRMT R3, R16, 0x7632, R3 ;  /* 0x0000763210037816 */ /* 0x000fc60000000003 */
[----:B---3--:R0:W-:Y:S02]  /*d9140*/  @P5 STG.E.U16 [R22.64], R17 ;  /* 0x0000001116005986 */ /* 0x0081e4000c101506 */
[----:B0-----:R-:W-:Y:S01]  /*d9150*/  PRMT R22, R17, 0x7632, R22 ;  /* 0x0000763211167816 */ /* 0x001fe20000000016 */
[C---:B------:R-:W-:Y:S01]  /*d9160*/  IMAD.WIDE R16, R18.reuse, 0x2, R6 ;  /* 0x0000000212107825 */ /* 0x040fe200078e0206 */
[----:B------:R-:W-:-:S03]  /*d9170*/  IADD3 R23, R18, c[0x0][0x198], RZ ;  /* 0x0000660012177a10 */ /* 0x000fc60007ffe0ff */
[----:B------:R-:W-:Y:S01]  /*d9180*/  IMAD.WIDE R18, R18, 0x2, R4 ;  /* 0x0000000212127825 */ /* 0x000fe200078e0204 */
        /* <DEDUP_REMOVED lines=76> */
[----:B------:R-:W-:Y:S01]  /*d9650*/  @P2 STG.E.U16 [R16.64], R3 ;  /* 0x0000000310002986 */ /* 0x000fe2000c101506 */
[----:B------:R-:W-:-:S04]  /*d9660*/  IADD3 R23, R11, 0x10e, RZ ;  /* 0x0000010e0b177810 */ /* 0x000fc80007ffe0ff */
[----:B------:R-:W-:Y:S02]  /*d9670*/  ISETP.GE.AND P2, PT, R23, c[0x0][0x17c], PT ;  /* 0x00005f0017007a0c */ /* 0x000fe40003f46270 */
[----:B--2---:R-:W-:Y:S01]  /*d9680*/  PRMT R24, R25, 0x7632, R24 ;  /* 0x0000763219187816 */ /* 0x004fe20000000018 */
[----:B---3--:R0:W-:Y:S04]  /*d9690*/  @P6 STG.E.U16 [R18.64], R22 ;  /* 0x0000001612006986 */ /* 0x0081e8000c101506 */
[----:B------:R-:W-:Y:S01]  /*d96a0*/  @P3 STG.E.U16 [R20.64], R25 ;  /* 0x0000001914003986 */ /* 0x000fe2000c101506 */
[----:B------:R-:W-:Y:S02]  /*d96b0*/  ISETP.LT.AND P3, PT, R10, c[0x0][0x178], !P5 ;  /* 0x00005e000a007a0c */ /* 0x000fe40006f61270 */
[----:B------:R-:W-:-:S02]  /*d96c0*/  ISETP.LT.AND P5, PT, R27, c[0x0][0x178], !P5 ;  /* 0x00005e001b007a0c */ /* 0x000fc40006fa1270 */
[----:B0-----:R-:W-:Y:S02]  /*d96d0*/  IADD3 R18, R0, c[0x0][0x198], RZ ;  /* 0x0000660000127a10 */ /* 0x001fe40007ffe0ff */
[----:B------:R-:W-:Y:S02]  /*d96e0*/  PRMT R0, R22, 0x7632, R0 ;  /* 0x0000763216007816 */ /* 0x000fe40000000000 */
[C---:B------:R-:W-:Y:S01]  /*d96f0*/  IADD3 R3, R18.reuse, c[0x0][0x198], RZ ;  /* 0x0000660012037a10 */ /* 0x040fe20007ffe0ff */
[----:B------:R-:W-:Y:S01]  /*d9700*/  IMAD.WIDE R16, R18, 0x2, R6 ;  /* 0x0000000212107825 */ /* 0x000fe200078e0206 */
[----:B------:R-:W-:Y:S02]  /*d9710*/  ISETP.LT.AND P6, PT, R10, c[0x0][0x178], !P2 ;  /* 0x00005e000a007a0c */ /* 0x000fe400057c1270 */
[----:B------:R-:W2:Y:S01]  /*d9720*/  LDL.LU R10, [R1+0x2a8c] ;  /* 0x002a8c00010a7983 */ /* 0x000ea20000300800 */
[----:B------:R-:W-:-:S03]  /*d9730*/  IMAD.WIDE R18, R18, 0x2, R4 ;  /* 0x0000000212127825 */ /* 0x000fc600078e0204 */
[----:B------:R0:W-:Y:S04]  /*d9740*/  @P3 STG.E.U16 [R16.64], R0 ;  /* 0x0000000010003986 */ /* 0x0001e8000c101506 */
[----:B------:R1:W-:Y:S04]  /*d9750*/  @P5 STG.E.U16 [R18.64], R24 ;  /* 0x0000001812005986 */ /* 0x0003e8000c101506 */
[----:B0-----:R-:W3:Y:S04]  /*d9760*/  LDL.LU R17, [R1+0x500] ;  /* 0x0005000001117983 */ /* 0x001ee80000300800 */
[----:B-1----:R-:W4:Y:S01]  /*d9770*/  LDL R24, [R1+0x1a14] ;  /* 0x001a140001187983 */ /* 0x002f220000100800 */
[----:B------:R-:W-:-:S02]  /*d9780*/  IADD3 R25, R11, 0x10f, RZ ;  /* 0x0000010f0b197810 */ /* 0x000fc40007ffe0ff */
[----:B------:R-:W-:Y:S02]  /*d9790*/  ISETP.LT.AND P2, PT, R27, c[0x0][0x178], !P2 ;  /* 0x00005e001b007a0c */ /* 0x000fe40005741270 */
[----:B------:R-:W-:Y:S01]  /*d97a0*/  ISETP.GE.AND P3, PT, R25, c[0x0][0x17c], PT ;  /* 0x00005f0019007a0c */ /* 0x000fe20003f66270 */
[C---:B------:R-:W-:Y:S01]  /*d97b0*/  IMAD.WIDE R20, R3.reuse, 0x2, R6 ;  /* 0x0000000203147825 */ /* 0x040fe200078e0206 */
[----:B------:R-:W-:-:S03]  /*d97c0*/  IADD3 R18, R3, c[0x0][0x198], RZ ;  /* 0x0000660003127a10 */ /* 0x000fc60007ffe0ff */
[----:B------:R-:W-:Y:S01]  /*d97d0*/  IMAD.WIDE R22, R3, 0x2, R4 ;  /* 0x0000000203167825 */ /* 0x000fe200078e0204 */
[----:B----4-:R-:W-:Y:S01]  /*d97e0*/  ISETP.LT.AND P5, PT, R24, c[0x0][0x178], !P3 ;  /* 0x00005e0018007a0c */ /* 0x010fe20005fa1270 */
[----:B---3--:R0:W-:Y:S01]  /*d97f0*/  @P6 STG.E.U16 [R20.64], R17 ;  /* 0x0000001114006986 */ /* 0x0081e2000c101506 */
[----:B------:R-:W-:-:S03]  /*d9800*/  PRMT R0, R17, 0x7632, R0 ;  /* 0x0000763211007816 */ /* 0x000fc60000000000 */
[----:B------:R1:W-:Y:S01]  /*d9810*/  @P2 STG.E.U16 [R22.64], R8 ;  /* 0x0000000816002986 */ /* 0x0003e2000c101506 */
[----:B0-----:R-:W-:Y:S01]  /*d9820*/  IMAD.WIDE R16, R18, 0x2, R6 ;  /* 0x0000000212107825 */ /* 0x001fe200078e0206 */
[----:B-1----:R-:W-:Y:S02]  /*d9830*/  IADD3 R22, R11, 0x111, RZ ;  /* 0x000001110b167810 */ /* 0x002fe40007ffe0ff */
[----:B------:R-:W3:Y:S04]  /*d9840*/  LDL.LU R23, [R1+0x420] ;  /* 0x0004200001177983 */ /* 0x000ee80000300800 */
[----:B------:R0:W-:Y:S01]  /*d9850*/  @P5 STG.E.U16 [R16.64], R0 ;  /* 0x0000000010005986 */ /* 0x0001e2000c101506 */
[----:B------:R-:W-:-:S03]  /*d9860*/  ISETP.GE.AND P5, PT, R22, c[0x0][0x17c], PT ;  /* 0x00005f0016007a0c */ /* 0x000fc60003fa6270 */
[----:B------:R-:W4:Y:S04]  /*d9870*/  LDL.LU R25, [R1+0x3c0] ;  /* 0x0003c00001197983 */ /* 0x000f280000300800 */
[----:B------:R-:W2:Y:S01]  /*d9880*/  LDL.LU R22, [R1+0x510] ;  /* 0x0005100001167983 */ /* 0x000ea20000300800 */
[----:B------:R-:W-:Y:S02]  /*d9890*/  ISETP.LT.AND P3, PT, R27, c[0x0][0x178], !P3 ;  /* 0x00005e001b007a0c */ /* 0x000fe40005f61270 */
[----:B------:R-:W-:Y:S02]  /*d98a0*/  ISETP.LT.AND P6, PT, R24, c[0x0][0x178], !P4 ;  /* 0x00005e0018007a0c */ /* 0x000fe400067c1270 */
[----:B------:R-:W-:Y:S02]  /*d98b0*/  IADD3 R20, R11, 0x115, RZ ;  /* 0x000001150b147810 */ /* 0x000fe40007ffe0ff */
[C---:B------:R-:W-:Y:S01]  /*d98c0*/  IADD3 R3, R18.reuse, c[0x0][0x198], RZ ;  /* 0x0000660012037a10 */ /* 0x040fe20007ffe0ff */
[----:B------:R-:W-:Y:S01]  /*d98d0*/  IMAD.WIDE R18, R18, 0x2, R4 ;  /* 0x0000000212127825 */ /* 0x000fe200078e0204 */
[----:B------:R-:W-:-:S02]  /*d98e0*/  PRMT R8, R8, 0x7632, R8 ;  /* 0x0000763208087816 */ /* 0x000fc40000000008 */
[----:B------:R-:W-:Y:S01]  /*d98f0*/  ISETP.GE.AND P2, PT, R20, c[0x0][0x17c], PT ;  /* 0x00005f0014007a0c */ /* 0x000fe20003f46270 */
[----:B------:R-:W-:Y:S02]  /*d9900*/  IMAD.WIDE R20, R3, 0x2, R6 ;  /* 0x0000000203147825 */ /* 0x000fe400078e0206 */
[----:B------:R-:W-:Y:S01]  /*d9910*/  @P3 STG.E.U16 [R18.64], R8 ;  /* 0x0000000812003986 */ /* 0x000fe2000c101506 */
[----:B------:R-:W-:Y:S02]  /*d9920*/  ISETP.LT.AND P4, PT, R27, c[0x0][0x178], !P4 ;  /* 0x00005e001b007a0c */ /* 0x000fe40006781270 */
[----:B0-----:R-:W-:Y:S01]  /*d9930*/  IADD3 R0, R11, 0x112, RZ ;  /* 0x000001120b007810 */ /* 0x001fe20007ffe0ff */
[----:B------:R-:W-:Y:S01]  /*d9940*/  IMAD.WIDE R16, R3, 0x2, R4 ;  /* 0x0000000203107825 */ /* 0x000fe200078e0204 */
[----:B--2---:R0:W-:Y:S04]  /*d9950*/  @P6 STG.E.U16 [R20.64], R22 ;  /* 0x0000001614006986 */ /* 0x0041e8000c101506 */
[----:B0-----:R-:W2:Y:S01]  /*d9960*/  LDL.LU R21, [R1+0x870] ;  /* 0x0008700001157983 */ /* 0x001ea20000300800 */
[----:B------:R-:W-:-:S02]  /*d9970*/  ISETP.GE.AND P3, PT, R0, c[0x0][0x17c], PT ;  /* 0x00005f0000007a0c */ /* 0x000fc40003f66270 */
[----:B------:R-:W-:Y:S02]  /*d9980*/  ISETP.LT.AND P6, PT, R24, c[0x0][0x178], !P5 ;  /* 0x00005e0018007a0c */ /* 0x000fe40006fc1270 */
[----:B------:R-:W-:Y:S02]  /*d9990*/  IADD3 R0, R3, c[0x0][0x198], RZ ;  /* 0x0000660003007a10 */ /* 0x000fe40007ffe0ff */
[----:B------:R-:W-:Y:S02]  /*d99a0*/  ISETP.LT.AND P5, PT, R27, c[0x0][0x178], !P5 ;  /* 0x00005e001b007a0c */ /* 0x000fe40006fa1270 */
[----:B------:R-:W-:Y:S02]  /*d99b0*/  PRMT R3, R22, 0x7632, R3 ;  /* 0x0000763216037816 */ /* 0x000fe40000000003 */
[----:B------:R-:W2:Y:S01]  /*d99c0*/  LDL.LU R22, [R1+0x880] ;  /* 0x0008800001167983 */ /* 0x000ea20000300800 */
[----:B---3--:R-:W-:Y:S01]  /*d99d0*/  PRMT R8, R23, 0x7632, R8 ;  /* 0x0000763217087816 */ /* 0x008fe20000000008 */
[----:B------:R-:W-:-:S02]  /*d99e0*/  IMAD.WIDE R18, R0, 0x2, R6 ;  /* 0x0000000200127825 */ /* 0x000fc400078e0206 */
[----:B------:R0:W-:Y:S01]  /*d99f0*/  @P4 STG.E.U16 [R16.64], R23 ;  /* 0x0000001710004986 */ /* 0x0001e2000c101506 */
[----:B------:R-:W-:Y:S02]  /*d9a00*/  ISETP.LT.AND P4, PT, R24, c[0x0][0x178], !P3 ;  /* 0x00005e0018007a0c */ /* 0x000fe40005f81270 */
[----:B------:R-:W-:Y:S01]  /*d9a10*/  ISETP.LT.AND P3, PT, R27, c[0x0][0x178], !P3 ;  /* 0x00005e001b007a0c */ /* 0x000fe20005f61270 */
[----:B------:R1:W-:Y:S04]  /*d9a20*/  @P6 STG.E.U16 [R18.64], R3 ;  /* 0x0000000312006986 */ /* 0x0003e8000c101506 */
[----:B0-----:R-:W3:Y:S01]  /*d9a30*/  LDL.LU R23, [R1+0x340] ;  /* 0x0003400001177983 */ /* 0x001ee20000300800 */
[C---:B------:R-:W-:Y:S01]  /*d9a40*/  IMAD.WIDE R16, R0.reuse, 0x2, R4 ;  /* 0x0000000200107825 */ /* 0x040fe200078e0204 */
[----:B------:R-:W-:-:S04]  /*d9a50*/  IADD3 R0, R0, c[0x0][0x198], RZ ;  /* 0x0000660000007a10 */ /* 0x000fc80007ffe0ff */
[----:B------:R0:W-:Y:S01]  /*d9a60*/  @P5 STG.E.U16 [R16.64], R8 ;  /* 0x0000000810005986 */ /* 0x0001e2000c101506 */
[----:B-1----:R-:W-:-:S04]  /*d9a70*/  IMAD.WIDE R18, R0, 0x2, R4 ;  /* 0x0000000200127825 */ /* 0x002fc800078e0204 */
[----:B0-----:R-:W-:Y:S01]  /*d9a80*/  IMAD.WIDE R16, R0, 0x2, R6 ;  /* 0x0000000200107825 */ /* 0x001fe200078e0206 */
[----:B----4-:R-:W-:-:S04]  /*d9a90*/  PRMT R8, R25, 0x7632, R8 ;  /* 0x0000763219087816 */ /* 0x010fc80000000008 */
[----:B--2---:R-:W-:Y:S04]  /*d9aa0*/  @P4 STG.E.U16 [R16.64], R21 ;  /* 0x0000001510004986 */ /* 0x004fe8000c101506 */
[----:B------:R0:W-:Y:S04]  /*d9ab0*/  @P3 STG.E.U16 [R18.64], R25 ;  /* 0x0000001912003986 */ /* 0x0001e8000c101506 */
[----:B0-----:R-:W2:Y:S01]  /*d9ac0*/  LDL.LU R25, [R1+0x890] ;  /* 0x0008900001197983 */ /* 0x001ea20000300800 */
[----:B------:R-:W-:-:S04]  /*d9ad0*/  IADD3 R20, R11, 0x113, RZ ;  /* 0x000001130b147810 */ /* 0x000fc80007ffe0ff */
[----:B------:R-:W-:Y:S02]  /*d9ae0*/  ISETP.GE.AND P6, PT, R20, c[0x0][0x17c], PT ;  /* 0x00005f0014007a0c */ /* 0x000fe40003fc6270 */
[----:B------:R-:W-:Y:S02]  /*d9af0*/  IADD3 R3, R11, 0x114, RZ ;  /* 0x000001140b037810 */ /* 0x000fe40007ffe0ff */
[----:B------:R-:W-:Y:S02]  /*d9b00*/  ISETP.LT.AND P5, PT, R24, c[0x0][0x178], !P6 ;  /* 0x00005e0018007a0c */ /* 0x000fe400077a1270 */
[----:B------:R-:W-:Y:S02]  /*d9b10*/  ISETP.LT.AND P6, PT, R27, c[0x0][0x178], !P6 ;  /* 0x00005e001b007a0c */ /* 0x000fe400077c1270 */
[----:B------:R-:W-:Y:S02]  /*d9b20*/  IADD3 R0, R0, c[0x0][0x198], RZ ;  /* 0x0000660000007a10 */ /* 0x000fe40007ffe0ff */
[----:B------:R-:W-:-:S02]  /*d9b30*/  ISETP.GE.AND P4, PT, R3, c[0x0][0x17c], PT ;  /* 0x00005f0003007a0c */ /* 0x000fc40003f86270 */
[----:B------:R-:W-:Y:S01]  /*d9b40*/  PRMT R3, R21, 0x7632, R3 ;  /* 0x0000763215037816 */ /* 0x000fe20000000003 */
[----:B------:R-:W-:Y:S01]  /*d9b50*/  IMAD.WIDE R16, R0, 0x2, R6 ;  /* 0x0000000200107825 */ /* 0x000fe200078e0206 */
[----:B------:R-:W-:-:S03]  /*d9b60*/  ISETP.LT.AND P3, PT, R24, c[0x0][0x178], !P4 ;  /* 0x00005e0018007a0c */ /* 0x000fc60006761270 */
[C---:B------:R-:W-:Y:S01]  /*d9b70*/  IMAD.WIDE R18, R0.reuse, 0x2, R4 ;  /* 0x0000000200127825 */ /* 0x040fe200078e0204 */
[----:B------:R-:W-:Y:S01]  /*d9b80*/  IADD3 R0, R0, c[0x0][0x198], RZ ;  /* 0x0000660000007a10 */ /* 0x000fe20007ffe0ff */
[----:B------:R0:W-:Y:S01]  /*d9b90*/  @P5 STG.E.U16 [R16.64], R3 ;  /* 0x0000000310005986 */ /* 0x0001e2000c101506 */
[----:B------:R-:W-:-:S03]  /*d9ba0*/  ISETP.LT.AND P4, PT, R27, c[0x0][0x178], !P4 ;  /* 0x00005e001b007a0c */ /* 0x000fc60006781270 */
[----:B------:R1:W-:Y:S01]  /*d9bb0*/  @P6 STG.E.U16 [R18.64], R8 ;  /* 0x0000000812006986 */ /* 0x0003e2000c101506 */
[----:B------:R-:W-:Y:S02]  /*d9bc0*/  ISETP.LT.AND P6, PT, R24, c[0x0][0x178], !P2 ;  /* 0x00005e0018007a0c */ /* 0x000fe400057c1270 */
[C---:B------:R-:W-:Y:S02]  /*d9bd0*/  IADD3 R20, R0.reuse, c[0x0][0x198], RZ ;  /* 0x0000660000147a10 */ /* 0x040fe40007ffe0ff */
[----:B0-----:R-:W-:Y:S01]  /*d9be0*/  IADD3 R3, R11, 0x11a, RZ ;  /* 0x0000011a0b037810 */ /* 0x001fe20007ffe0ff */
[----:B------:R-:W-:-:S03]  /*d9bf0*/  IMAD.WIDE R16, R0, 0x2, R6 ;  /* 0x0000000200107825 */ /* 0x000fc600078e0206 */
[----:B------:R-:W-:Y:S02]  /*d9c00*/  ISETP.GE.AND P5, PT, R3, c[0x0][0x17c], PT ;  /* 0x00005f0003007a0c */ /* 0x000fe40003fa6270 */
[----:B------:R-:W-:Y:S01]  /*d9c10*/  IADD3 R3, R11, 0x116, RZ ;  /* 0x000001160b037810 */ /* 0x000fe20007ffe0ff */
[----:B------:R0:W-:Y:S01]  /*d9c20*/  @P3 STG.E.U16 [R16.64], R22 ;  /* 0x0000001610003986 */ /* 0x0001e2000c101506 */
[----:B-1----:R-:W-:Y:S02]  /*d9c30*/  IMAD.WIDE R18, R20, 0x2, R6 ;  /* 0x0000000214127825 */ /* 0x002fe400078e0206 */
[----:B------:R-:W-:Y:S02]  /*d9c40*/  ISETP.GE.AND P3, PT, R3, c[0x0][0x17c], PT ;  /* 0x00005f0003007a0c */ /* 0x000fe40003f66270 */
[----:B------:R-:W-:Y:S01]  /*d9c50*/  ISETP.LT.AND P2, PT, R27, c[0x0][0x178], !P2 ;  /* 0x00005e001b007a0c */ /* 0x000fe20005741270 */
[----:B0-----:R-:W-:Y:S01]  /*d9c60*/  IMAD.WIDE R16, R0, 0x2, R4 ;  /* 0x0000000200107825 */ /* 0x001fe200078e0204 */
[----:B------:R-:W-:-:S04]  /*d9c70*/  PRMT R0, R22, 0x7632, R0 ;  /* 0x0000763216007816 */ /* 0x000fc80000000000 */
[----:B---3--:R0:W-:Y:S01]  /*d9c80*/  @P4 STG.E.U16 [R16.64], R23 ;  /* 0x0000001710004986 */ /* 0x0081e2000c101506 */
[----:B------:R-:W-:Y:S02]  /*d9c90*/  ISETP.LT.AND P4, PT, R24, c[0x0][0x178], !P3 ;  /* 0x00005e0018007a0c */ /* 0x000fe40005f81270 */
[----:B------:R-:W-:Y:S01]  /*d9ca0*/  ISETP.LT.AND P3, PT, R27, c[0x0][0x178], !P3 ;  /* 0x00005e001b007a0c */ /* 0x000fe20005f61270 */
[----:B------:R1:W-:Y:S01]  /*d9cb0*/  @P6 STG.E.U16 [R18.64], R0 ;  /* 0x0000000012006986 */ /* 0x0003e2000c101506 */
[----:B------:R-:W-:Y:S02]  /*d9cc0*/  PRMT R3, R23, 0x7632, R3 ;  /* 0x0000763217037816 */ /* 0x000fe40000000003 */
[----:B------:R-:W-:Y:S01]  /*d9cd0*/  IADD3 R8, R11, 0x117, RZ ;  /* 0x000001170b087810 */ /* 0x000fe20007ffe0ff */
[C---:B0-----:R-:W-:Y:S01]  /*d9ce0*/  IMAD.WIDE R16, R20.reuse, 0x2, R4 ;  /* 0x0000000214107825 */ /* 0x041fe200078e0204 */
[----:B-1----:R-:W-:-:S04]  /*d9cf0*/  IADD3 R0, R20, c[0x0][0x198], RZ ;  /* 0x0000660014007a10 */ /* 0x002fc80007ffe0ff */
[----:B------:R0:W-:Y:S01]  /*d9d00*/  @P2 STG.E.U16 [R16.64], R3 ;  /* 0x0000000310002986 */ /* 0x0001e2000c101506 */
[----:B------:R-:W-:Y:S01]  /*d9d10*/  ISETP.GE.AND P6, PT, R8, c[0x0][0x17c], PT ;  /* 0x00005f0008007a0c */ /* 0x000fe20003fc6270 */
[----:B------:R-:W-:-:S04]  /*d9d20*/  IMAD.WIDE R18, R0, 0x2, R6 ;  /* 0x0000000200127825 */ /* 0x000fc800078e0206 */
[----:B------:R-:W-:Y:S01]  /*d9d30*/  IMAD.WIDE R20, R0, 0x2, R4 ;  /* 0x0000000200147825 */ /* 0x000fe200078e0204 */
[----:B--2---:R1:W-:Y:S04]  /*d9d40*/  @P4 STG.E.U16 [R18.64], R25 ;  /* 0x0000001912004986 */ /* 0x0043e8000c101506 */
[----:B------:R-:W-:Y:S01]  /*d9d50*/  @P3 STG.E.U16 [R20.64], R12 ;  /* 0x0000000c14003986 */ /* 0x000fe2000c101506 */
        /* <DEDUP_REMOVED lines=8> */
[----:B------:R-:W-:-:S04]  /*d9de0*/  IADD3 R22, R11, 0x118, RZ ;  /* 0x000001180b167810 */ /* 0x000fc80007ffe0ff */
[----:B------:R-:W-:Y:S02]  /*d9df0*/  ISETP.GE.AND P2, PT, R22, c[0x0][0x17c], PT ;  /* 0x00005f0016007a0c */ /* 0x000fe40003f46270 */
[----:B------:R-:W-:Y:S02]  /*d9e00*/  ISETP.LT.AND P6, PT, R27, c[0x0][0x178], !P6 ;  /* 0x00005e001b007a0c */ /* 0x000fe400077c1270 */
[----:B------:R-:W-:Y:S02]  /*d9e10*/  ISETP.LT.AND P4, PT, R24, c[0x0][0x178], !P2 ;  /* 0x00005e0018007a0c */ /* 0x000fe40005781270 */
[----:B------:R-:W-:Y:S02]  /*d9e20*/  IADD3 R0, R18, c[0x0][0x198], RZ ;  /* 0x0000660012007a10 */ /* 0x000fe40007ffe0ff */
        /* <DEDUP_REMOVED lines=8> */
[----:B------:R-:W-:Y:S02]  /*d9eb0*/  IADD3 R12, R11, 0x11b, RZ ;  /* 0x0000011b0b0c7810 */ /* 0x000fe40007ffe0ff */
[----:B0-----:R-:W-:Y:S01]  /*d9ec0*/  IADD3 R18, R0, c[0x0][0x198], RZ ;  /* 0x0000660000127a10 */ /* 0x001fe20007ffe0ff */
[----:B---3--:R-:W-:Y:S01]  /*d9ed0*/  @P4 STG.E.U16 [R20.64], R16 ;  /* 0x0000001014004986 */ /* 0x008fe2000c101506 */
[----:B------:R-:W-:-:S02]  /*d9ee0*/  ISETP.LT.AND P4, PT, R24, c[0x0][0x178], !P3 ;  /* 0x00005e0018007a0c */ /* 0x000fc40005f81270 */
[----:B------:R-:W-:Y:S01]  /*d9ef0*/  PRMT R3, R16, 0x7632, R3 ;  /* 0x0000763210037816 */ /* 0x000fe20000000003 */
[----:B----4-:R0:W-:Y:S01]  /*d9f00*/  @P2 STG.E.U16 [R22.64], R17 ;  /* 0x0000001116002986 */ /* 0x0101e2000c101506 */
[----:B------:R-:W-:Y:S01]  /*d9f10*/  PRMT R8, R17, 0x7632, R8 ;  /* 0x0000763211087816 */ /* 0x000fe20000000008 */
[----:B0-----:R-:W-:Y:S02]  /*d9f20*/  IMAD.WIDE R16, R18, 0x2, R6 ;  /* 0x0000000212107825 */ /* 0x001fe400078e0206 */
[----:B------:R-:W3:Y:S06]  /*d9f30*/  LDL.LU R22, [R1+0x8a0] ;  /* 0x0008a00001167983 */ /* 0x000eec0000300800 */
[----:B------:R0:W-:Y:S01]  /*d9f40*/  @P4 STG.E.U16 [R16.64], R3 ;  /* 0x0000000310004986 */ /* 0x0001e2000c101506 */
[----:B------:R-:W-:-:S03]  /*d9f50*/  ISETP.GE.AND P4, PT, R12, c[0x0][0x17c], PT ;  /* 0x00005f000c007a0c */ /* 0x000fc60003f86270 */
[----:B------:R-:W4:Y:S04]  /*d9f60*/  LDL.LU R23, [R1+0x4d0] ;  /* 0x0004d00001177983 */ /* 0x000f280000300800 */
[----:B------:R-:W3:Y:S01]  /*d9f70*/  LDL.LU R12, [R1+0x8b0] ;  /* 0x0008b000010c7983 */ /* 0x000ee20000300800 */
[C---:B------:R-:W-:Y:S02]  /*d9f80*/  ISETP.LT.AND P3, PT, R27.reuse, c[0x0][0x178], !P3 ;  /* 0x00005e001b007a0c */ /* 0x040fe40005f61270 */
[----:B------:R-:W-:Y:S02]  /*d9f90*/  ISETP.LT.AND P6, PT, R24, c[0x0][0x178], !P5 ;  /* 0x00005e0018007a0c */ /* 0x000fe40006fc1270 */
[----:B------:R-:W-:Y:S02]  /*d9fa0*/  ISETP.LT.AND P5, PT, R27, c[0x0][0x178], !P5 ;  /* 0x00005e001b007a0c */ /* 0x000fe40006fa1270 */
[----:B------:R-:W-:-:S02]  /*d9fb0*/  IADD3 R20, R11, 0x11f, RZ ;  /* 0x0000011f0b147810 */ /* 0x000fc40007ffe0ff */
[C---:B------:R-:W-:Y:S01]  /*d9fc0*/  IADD3 R0, R18.reuse, c[0x0][0x198], RZ ;  /* 0x0000660012007a10 */ /* 0x040fe20007ffe0ff */
[----:B------:R-:W-:Y:S01]  /*d9fd0*/  IMAD.WIDE R18, R18, 0x2, R4 ;  /* 0x0000000212127825 */ /* 0x000fe200078e0204 */
[----:B------:R-:W-:-:S03]  /*d9fe0*/  ISETP.GE.AND P2, PT, R20, c[0x0][0x17c], PT ;  /* 0x00005f0014007a0c */ /* 0x000fc60003f46270 */
[C---:B------:R-:W-:Y:S01]  /*d9ff0*/  IMAD.WIDE R20, R0.reuse, 0x2, R6 ;  /* 0x0000000200147825 */ /* 0x040fe200078e0206 */
[----:B------:R2:W-:Y:S03]  /*da000*/  @P3 STG.E.U16 [R18.64], R8 ;  /* 0x0000000812003986 */ /* 0x0005e6000c101506 */
[C---:B0-----:R-:W-:Y:S01]  /*da010*/  IMAD.WIDE R16, R0.reuse, 0x2, R4 ;  /* 0x0000000200107825 */ /* 0x041fe200078e0204 */
[----:B------:R-:W-:Y:S02]  /*da020*/  IADD3 R3, R11, 0x11c, RZ ;  /* 0x0000011c0b037810 */ /* 0x000fe40007ffe0ff */
[----:B------:R-:W-:Y:S02]  /*da030*/  IADD3 R0, R0, c[0x0][0x198], RZ ;  /* 0x0000660000007a10 */ /* 0x000fe40007ffe0ff */
[----:B------:R-:W-:Y:S02]  /*da040*/  ISETP.GE.AND P3, PT, R3, c[0x0][0x17c], PT ;  /* 0x00005f0003007a0c */ /* 0x000fe40003f66270 */
[----:B--2---:R-:W-:Y:S01]  /*da050*/  PRMT R8, R25, 0x7632, R8 ;  /* 0x0000763219087816 */ /* 0x004fe20000000008 */
[----:B------:R-:W-:Y:S01]  /*da060*/  IMAD.WIDE R18, R0, 0x2, R4 ;  /* 0x0000000200127825 */ /* 0x000fe200078e0204 */
[----:B---3--:R-:W-:Y:S01]  /*da070*/  @P6 STG.E.U16 [R20.64], R12 ;  /* 0x0000000c14006986 */ /* 0x008fe2000c101506 */
[----:B------:R-:W-:-:S03]  /*da080*/  ISETP.LT.AND P6, PT, R24, c[0x0][0x178], !P4 ;  /* 0x00005e0018007a0c */ /* 0x000fc600067c1270 */
[----:B------:R0:W-:Y:S01]  /*da090*/  @P5 STG.E.U16 [R16.64], R25 ;  /* 0x0000001910005986 */ /* 0x0001e2000c101506 */
[C---:B------:R-:W-:Y:S02]  /*da0a0*/  ISETP.LT.AND P4, PT, R27.reuse, c[0x0][0x178], !P4 ;  /* 0x00005e001b007a0c */ /* 0x040fe40006781270 */
[----:B------:R-:W-:Y:S02]  /*da0b0*/  ISETP.LT.AND P5, PT, R24, c[0x0][0x178], !P3 ;  /* 0x00005e0018007a0c */ /* 0x000fe40005fa1270 */
[----:B------:R-:W-:Y:S01]  /*da0c0*/  PRMT R3, R12, 0x7632, R3 ;  /* 0x000076320c037816 */ /* 0x000fe20000000003 */
[----:B0-----:R-:W2:Y:S01]  /*da0d0*/  LDL.LU R25, [R1+0x8d0] ;  /* 0x0008d00001197983 */ /* 0x001ea20000300800 */
[C---:B------:R-:W-:Y:S01]  /*da0e0*/  IMAD.WIDE R16, R0.reuse, 0x2, R6 ;  /* 0x0000000200107825 */ /* 0x040fe200078e0206 */
[----:B------:R-:W-:Y:S02]  /*da0f0*/  ISETP.LT.AND P3, PT, R27, c[0x0][0x178], !P3 ;  /* 0x00005e001b007a0c */ /* 0x000fe40005f61270 */
[----:B------:R-:W3:Y:S01]  /*da100*/  LDL.LU R21, [R1+0x4e0] ;  /* 0x0004e00001157983 */ /* 0x000ee20000300800 */
[----:B------:R-:W-:-:S03]  /*da110*/  IADD3 R0, R0, c[0x0][0x198], RZ ;  /* 0x0000660000007a10 */ /* 0x000fc60007ffe0ff */
[----:B------:R0:W-:Y:S04]  /*da120*/  @P6 STG.E.U16 [R16.64], R3 ;  /* 0x0000000310006986 */ /* 0x0001e8000c101506 */
[----:B------:R1:W-:Y:S01]  /*da130*/  @P4 STG.E.U16 [R18.64], R8 ;  /* 0x0000000812004986 */ /* 0x0003e2000c101506 */
[----:B0-----:R-:W-:Y:S01]  /*da140*/  IMAD.WIDE R16, R0, 0x2, R6 ;  /* 0x0000000200107825 */ /* 0x001fe200078e0206 */
[----:B------:R-:W-:-:S03]  /*da150*/  IADD3 R3, R11, 0x11e, RZ ;  /* 0x0000011e0b037810 */ /* 0x000fc60007ffe0ff */
[----:B-1----:R-:W-:Y:S01]  /*da160*/  IMAD.WIDE R18, R0, 0x2, R4 ;  /* 0x0000000200127825 */ /* 0x002fe200078e0204 */
[----:B------:R0:W-:Y:S01]  /*da170*/  @P5 STG.E.U16 [R16.64], R22 ;  /* 0x0000001610005986 */ /* 0x0001e2000c101506 */
[----:B------:R-:W-:Y:S02]  /*da180*/  ISETP.GE.AND P5, PT, R3, c[0x0][0x17c], PT ;  /* 0x00005f0003007a0c */ /* 0x000fe40003fa6270 */
[----:B------:R-:W-:Y:S01]  /*da190*/  PRMT R8, R22, 0x7632, R8 ;  /* 0x0000763216087816 */ /* 0x000fe20000000008 */
[----:B----4-:R1:W-:Y:S01]  /*da1a0*/  @P3 STG.E.U16 [R18.64], R23 ;  /* 0x0000001712003986 */ /* 0x0103e2000c101506 */
[----:B------:R-:W-:-:S03]  /*da1b0*/  PRMT R3, R23, 0x7632, R3 ;  /* 0x0000763217037816 */ /* 0x000fc60000000003 */
[----:B0-----:R-:W4:Y:S04]  /*da1c0*/  LDL.LU R22, [R1+0x3b4] ;  /* 0x0003b40001167983 */ /* 0x001f280000300800 */
[----:B-1----:R-:W4:Y:S01]  /*da1d0*/  LDL.LU R23, [R1+0x364] ;  /* 0x0003640001177983 */ /* 0x002f220000300800 */
        /* <DEDUP_REMOVED lines=13> */
[C---:B------:R-:W-:Y:S01]  /*da2b0*/  IADD3 R12, R0.reuse, c[0x0][0x198], RZ ;  /* 0x00006600000c7a10 */ /* 0x040fe20007ffe0ff */
[----:B0-----:R-:W-:Y:S01]  /*da2c0*/  IMAD.WIDE R16, R0, 0x2, R6 ;  /* 0x0000000200107825 */ /* 0x001fe200078e0206 */
[----:B-1----:R-:W-:-:S03]  /*da2d0*/  IADD3 R3, R11, 0x120, RZ ;  /* 0x000001200b037810 */ /* 0x002fc60007ffe0ff */
[----:B------:R-:W-:Y:S01]  /*da2e0*/  IMAD.WIDE R18, R12, 0x2, R6 ;  /* 0x000000020c127825 */ /* 0x000fe200078e0206 */
[----:B------:R-:W-:Y:S02]  /*da2f0*/  ISETP.LT.AND P2, PT, R27, c[0x0][0x178], !P2 ;  /* 0x00005e001b007a0c */ /* 0x000fe40005741270 */
[----:B------:R-:W-:-:S04]  /*da300*/  IADD3 R8, R11, 0x124, RZ ;  /* 0x000001240b087810 */ /* 0x000fc80007ffe0ff */
[----:B------:R-:W-:Y:S02]  /*da310*/  ISETP.GE.AND P4, PT, R8, c[0x0][0x17c], PT ;  /* 0x00005f0008007a0c */ /* 0x000fe40003f86270 */
[----:B------:R-:W-:Y:S01]  /*da320*/  IADD3 R8, R11, 0x121, RZ ;  /* 0x000001210b087810 */ /* 0x000fe20007ffe0ff */
[----:B--2---:R0:W-:Y:S01]  /*da330*/  @P3 STG.E.U16 [R16.64], R25 ;  /* 0x0000001910003986 */ /* 0x0041e2000c101506 */
[----:B------:R-:W-:Y:S01]  /*da340*/  ISETP.GE.AND P3, PT, R3, c[0x0][0x17c], PT ;  /* 0x00005f0003007a0c */ /* 0x000fe20003f66270 */
[----:B0-----:R-:W-:Y:S01]  /*da350*/  IMAD.WIDE R16, R0, 0x2, R4 ;  /* 0x0000000200107825 */ /* 0x001fe200078e0204 */
[----:B------:R-:W-:Y:S02]  /*da360*/  PRMT R0, R25, 0x7632, R0 ;  /* 0x0000763219007816 */ /* 0x000fe40000000000 */
[----:B---3--:R-:W-:Y:S01]  /*da370*/  PRMT R3, R21, 0x7632, R3 ;  /* 0x0000763215037816 */ /* 0x008fe20000000003 */
[----:B------:R-:W2:Y:S04]  /*da380*/  LDL.LU R25, [R1+0x384] ;  /* 0x0003840001197983 */ /* 0x000ea80000300800 */
[----:B------:R0:W-:Y:S01]  /*da390*/  @P5 STG.E.U16 [R16.64], R21 ;  /* 0x0000001510005986 */ /* 0x0001e2000c101506 */
[----:B------:R-:W-:-:S02]  /*da3a0*/  ISETP.LT.AND P5, PT, R24, c[0x0][0x178], !P3 ;  /* 0x00005e0018007a0c */ /* 0x000fc40005fa1270 */
[----:B------:R-:W-:Y:S01]  /*da3b0*/  ISETP.LT.AND P3, PT, R27, c[0x0][0x178], !P3 ;  /* 0x00005e001b007a0c */ /* 0x000fe20005f61270 */
[----:B------:R1:W-:Y:S01]  /*da3c0*/  @P6 STG.E.U16 [R18.64], R0 ;  /* 0x0000000012006986 */ /* 0x0003e2000c101506 */
[----:B------:R-:W-:Y:S01]  /*da3d0*/  ISETP.GE.AND P6, PT, R8, c[0x0][0x17c], PT ;  /* 0x00005f0008007a0c */ /* 0x000fe20003fc6270 */
[C---:B0-----:R-:W-:Y:S01]  /*da3e0*/  IMAD.WIDE R16, R12.reuse, 0x2, R4 ;  /* 0x000000020c107825 */ /* 0x041fe200078e0204 */
[----:B-1----:R-:W-:-:S04]  /*da3f0*/  IADD3 R0, R12, c[0x0][0x198], RZ ;  /* 0x000066000c007a10 */ /* 0x002fc80007ffe0ff */
[----:B------:R0:W-:Y:S01]  /*da400*/  @P2 STG.E.U16 [R16.64], R3 ;  /* 0x0000000310002986 */ /* 0x0001e2000c101506 */
[----:B------:R-:W-:-:S04]  /*da410*/  IMAD.WIDE R18, R0, 0x2, R6 ;  /* 0x0000000200127825 */ /* 0x000fc800078e0206 */
[----:B------:R-:W-:Y:S01]  /*da420*/  IMAD.WIDE R20, R0, 0x2, R4 ;  /* 0x0000000200147825 */ /* 0x000fe200078e0204 */
[----:B----4-:R1:W-:Y:S04]  /*da430*/  @P5 STG.E.U16 [R18.64], R22 ;  /* 0x0000001612005986 */ /* 0x0103e8000c101506 */
[----:B------:R-:W-:Y:S01]  /*da440*/  @P3 STG.E.U16 [R20.64], R23 ;  /* 0x0000001714003986 */ /* 0x000fe2000c101506 */
[----:B------:R-:W-:Y:S02]  /*da450*/  ISETP.LT.AND P3, PT, R24, c[0x0][0x178], !P6 ;  /* 0x00005e0018007a0c */ /* 0x000fe40007761270 */
[----:B0-----:R-:W-:Y:S02]  /*da460*/  PRMT R3, R22, 0x7632, R3 ;  /* 0x0000763216037816 */ /* 0x001fe40000000003 */
[----:B-1----:R-:W-:-:S05]  /*da470*/  IADD3 R18, R0, c[0x0][0x198], RZ ;  /* 0x0000660000127a10 */ /* 0x002fca0007ffe0ff */
[----:B------:R-:W-:-:S05]  /*da480*/  IMAD.WIDE R16, R18, 0x2, R6 ;  /* 0x0000000212107825 */ /* 0x000fca00078e0206 */
[----:B------:R0:W-:Y:S04]  /*da490*/  @P3 STG.E.U16 [R16.64], R3 ;  /* 0x0000000310003986 */ /* 0x0001e8000c101506 */
[----:B0-----:R-:W3:Y:S01]  /*da4a0*/  LDL.LU R17, [R1+0x3d4] ;  /* 0x0003d40001117983 */ /* 0x001ee20000300800 */
[----:B------:R-:W-:-:S04]  /*da4b0*/  IADD3 R12, R11, 0x122, RZ ;  /* 0x000001220b0c7810 */ /* 0x000fc80007ffe0ff */
[----:B------:R-:W-:Y:S02]  /*da4c0*/  ISETP.GE.AND P2, PT, R12, c[0x0][0x17c], PT ;  /* 0x00005f000c007a0c */ /* 0x000fe40003f46270 */
[----:B------:R-:W-:Y:S02]  /*da4d0*/  ISETP.LT.AND P6, PT, R27, c[0x0][0x178], !P6 ;  /* 0x00005e001b007a0c */ /* 0x000fe400077c1270 */
[----:B------:R-:W-:Y:S02]  /*da4e0*/  ISETP.LT.AND P5, PT, R24, c[0x0][0x178], !P2 ;  /* 0x00005e0018007a0c */ /* 0x000fe400057a1270 */
[C---:B------:R-:W-:Y:S01]  /*da4f0*/  IADD3 R0, R18.reuse, c[0x0][0x198], RZ ;  /* 0x0000660012007a10 */ /* 0x040fe20007ffe0ff */
[----:B------:R-:W-:Y:S01]  /*da500*/  IMAD.WIDE R18, R18, 0x2, R4 ;  /* 0x0000000212127825 */ /* 0x000fe200078e0204 */
[----:B------:R-:W-:Y:S02]  /*da510*/  IADD3 R12, R11, 0x123, RZ ;  /* 0x000001230b0c7810 */ /* 0x000fe40007ffe0ff */
[----:B------:R-:W-:Y:S01]  /*da520*/  PRMT R8, R23, 0x7632, R8 ;  /* 0x0000763217087816 */ /* 0x000fe20000000008 */
[----:B------:R-:W-:Y:S01]  /*da530*/  IMAD.WIDE R20, R0, 0x2, R6 ;  /* 0x0000000200147825 */ /* 0x000fe200078e0206 */
[----:B------:R-:W-:-:S02]  /*da540*/  ISETP.GE.AND P3, PT, R12, c[0x0][0x17c], PT ;  /* 0x00005f000c007a0c */ /* 0x000fc40003f66270 */
[----:B------:R-:W-:Y:S01]  /*da550*/  ISETP.LT.AND P2, PT, R27, c[0x0][0x178], !P2 ;  /* 0x00005e001b007a0c */ /* 0x000fe20005741270 */
[----:B------:R0:W-:Y:S01]  /*da560*/  @P6 STG.E.U16 [R18.64], R8 ;  /* 0x0000000812006986 */ /* 0x0001e2000c101506 */
[C---:B------:R-:W-:Y:S01]  /*da570*/  IMAD.WIDE R22, R0.reuse, 0x2, R4 ;  /* 0x0000000200167825 */ /* 0x040fe200078e0204 */
[----:B------:R-:W-:Y:S02]  /*da580*/  IADD3 R12, R11, 0x125, RZ ;  /* 0x000001250b0c7810 */ /* 0x000fe40007ffe0ff */
[----:B0-----:R-:W-:Y:S02]  /*da590*/  IADD3 R18, R0, c[0x0][0x198], RZ ;  /* 0x0000660000127a10 */ /* 0x001fe40007ffe0ff */
[----:B--2---:R-:W-:Y:S01]  /*da5a0*/  PRMT R8, R25, 0x7632, R8 ;  /* 0x0000763219087816 */ /* 0x004fe20000000008 */
[----:B---3--:R0:W-:Y:S01]  /*da5b0*/  @P5 STG.E.U16 [R20.64], R17 ;  /* 0x0000001114005986 */ /* 0x0081e2000c101506 */
[----:B------:R-:W-:Y:S02]  /*da5c0*/  ISETP.LT.AND P5, PT, R24, c[0x0][0x178], !P3 ;  /* 0x00005e0018007a0c */ /* 0x000fe40005fa1270 */
[----:B------:R-:W-:-:S02]  /*da5d0*/  PRMT R3, R17, 0x7632, R3 ;  /* 0x0000763211037816 */ /* 0x000fc40000000003 */
[----:B------:R1:W-:Y:S01]  /*da5e0*/  @P2 STG.E.U16 [R22.64], R25 ;  /* 0x0000001916002986 */ /* 0x0003e2000c101506 */
[----:B0-----:R-:W-:-:S03]  /*da5f0*/  IMAD.WIDE R16, R18, 0x2, R6 ;  /* 0x0000000212107825 */ /* 0x001fc600078e0206 */
[----:B-1----:R-:W2:Y:S04]  /*da600*/  LDL.LU R22, [R1+0x374] ;  /* 0x0003740001167983 */ /* 0x002ea80000300800 */
[----:B------:R-:W3:Y:S04]  /*da610*/  LDL.LU R23, [R1+0x414] ;  /* 0x0004140001177983 */ /* 0x000ee80000300800 */
[----:B------:R0:W-:Y:S01]  /*da620*/  @P5 STG.E.U16 [R16.64], R3 ;  /* 0x0000000310005986 */ /* 0x0001e2000c101506 */
[----:B------:R-:W-:-:S03]  /*da630*/  ISETP.GE.AND P5, PT, R12, c[0x0][0x17c], PT ;  /* 0x00005f000c007a0c */ /* 0x000fc60003fa6270 */
[----:B------:R-:W4:Y:S04]  /*da640*/  LDL.LU R25, [R1+0x334] ;  /* 0x0003340001197983 */ /* 0x000f280000300800 */
[----:B------:R-:W3:Y:S01]  /*da650*/  LDL.LU R12, [R1+0x3f4] ;  /* 0x0003f400010c7983 */ /* 0x000ee20000300800 */
[----:B------:R-:W-:Y:S02]  /*da660*/  ISETP.LT.AND P3, PT, R27, c[0x0][0x178], !P3 ;  /* 0x00005e001b007a0c */ /* 0x000fe40005f61270 */
[----:B------:R-:W-:Y:S02]  /*da670*/  ISETP.LT.AND P6, PT, R24, c[0x0][0x178], !P4 ;  /* 0x00005e0018007a0c */ /* 0x000fe400067c1270 */
[----:B------:R-:W-:Y:S02]  /*da680*/  IADD3 R20, R11, 0x129, RZ ;  /* 0x000001290b147810 */ /* 0x000fe40007ffe0ff */
[C---:B------:R-:W-:Y:S01]  /*da690*/  IADD3 R0, R18.reuse, c[0x0][0x198], RZ ;  /* 0x0000660012007a10 */ /* 0x040fe20007ffe0ff */
[----:B------:R-:W-:Y:S01]  /*da6a0*/  IMAD.WIDE R18, R18, 0x2, R4 ;  /* 0x0000000212127825 */ /* 0x000fe200078e0204 */
[----:B------:R-:W-:-:S02]  /*da6b0*/  ISETP.LT.AND P4, PT, R27, c[0x0][0x178], !P4 ;  /* 0x00005e001b007a0c */ /* 0x000fc40006781270 */
[----:B------:R-:W-:Y:S01]  /*da6c0*/  ISETP.GE.AND P2, PT, R20, c[0x0][0x17c], PT ;  /* 0x00005f0014007a0c */ /* 0x000fe20003f46270 */
[C---:B------:R-:W-:Y:S01]  /*da6d0*/  IMAD.WIDE R20, R0.reuse, 0x2, R6 ;  /* 0x0000000200147825 */ /* 0x040fe200078e0206 */
[----:B0-----:R-:W-:Y:S01]  /*da6e0*/  IADD3 R3, R11, 0x126, RZ ;  /* 0x000001260b037810 */ /* 0x001fe20007ffe0ff */
[----:B------:R0:W-:Y:S02]  /*da6f0*/  @P3 STG.E.U16 [R18.64], R8 ;  /* 0x0000000812003986 */ /* 0x0001e4000c101506 */
[C---:B------:R-:W-:Y:S01]  /*da700*/  IMAD.WIDE R16, R0.reuse, 0x2, R4 ;  /* 0x0000000200107825 */ /* 0x040fe200078e0204 */
[----:B------:R-:W-:Y:S02]  /*da710*/  ISETP.GE.AND P3, PT, R3, c[0x0][0x17c], PT ;  /* 0x00005f0003007a0c */ /* 0x000fe40003f66270 */
[----:B------:R-:W-:-:S05]  /*da720*/  IADD3 R0, R0, c[0x0][0x198], RZ ;  /* 0x0000660000007a10 */ /* 0x000fca0007ffe0ff */
[----:B0-----:R-:W-:Y:S01]  /*da730*/  IMAD.WIDE R18, R0, 0x2, R4 ;  /* 0x0000000200127825 */ /* 0x001fe200078e0204 */
[----:B--2---:R-:W-:Y:S01]  /*da740*/  PRMT R8, R22, 0x7632, R8 ;  /* 0x0000763216087816 */ /* 0x004fe20000000008 */
[----:B---3--:R0:W-:Y:S01]  /*da750*/  @P6 STG.E.U16 [R20.64], R12 ;  /* 0x0000000c14006986 */ /* 0x0081e2000c101506 */
[C---:B------:R-:W-:Y:S02]  /*da760*/  ISETP.LT.AND P6, PT, R24.reuse, c[0x0][0x178], !P5 ;  /* 0x00005e0018007a0c */ /* 0x040fe40006fc1270 */
[----:B------:R-:W-:Y:S01]  /*da770*/  ISETP.LT.AND P5, PT, R27, c[0x0][0x178], !P5 ;  /* 0x00005e001b007a0c */ /* 0x000fe20006fa1270 */
[----:B------:R1:W-:Y:S01]  /*da780*/  @P4 STG.E.U16 [R16.64], R22 ;  /* 0x0000001610004986 */ /* 0x0003e2000c101506 */
[----:B------:R-:W-:-:S03]  /*da790*/  ISETP.LT.AND P4, PT, R24, c[0x0][0x178], !P3 ;  /* 0x00005e0018007a0c */ /* 0x000fc60005f81270 */
[----:B0-----:R-:W2:Y:S01]  /*da7a0*/  LDL.LU R21, [R1+0x4b4] ;  /* 0x0004b40001157983 */ /* 0x001ea20000300800 */
[----:B------:R-:W-:Y:S02]  /*da7b0*/  PRMT R3, R12, 0x7632, R3 ;  /* 0x000076320c037816 */ /* 0x000fe40000000003 */
[----:B------:R-:W-:Y:S01]  /*da7c0*/  ISETP.LT.AND P3, PT, R27, c[0x0][0x178], !P3 ;  /* 0x00005e001b007a0c */ /* 0x000fe20005f61270 */
[----:B-1----:R-:W3:Y:S01]  /*da7d0*/  LDL.LU R22, [R1+0x3a4] ;  /* 0x0003a40001167983 */ /* 0x002ee20000300800 */
[C---:B------:R-:W-:Y:S01]  /*da7e0*/  IMAD.WIDE R16, R0.reuse, 0x2, R6 ;  /* 0x0000000200107825 */ /* 0x040fe200078e0206 */
[----:B------:R-:W-:-:S04]  /*da7f0*/  IADD3 R0, R0, c[0x0][0x198], RZ ;  /* 0x0000660000007a10 */ /* 0x000fc80007ffe0ff */
        /* <DEDUP_REMOVED lines=30> */
[----:B-1----:R-:W-:Y:S01]  /*da9e0*/  IMAD.WIDE R18, R12, 0x2, R6 ;  /* 0x000000020c127825 */ /* 0x002fe200078e0206 */
[----:B------:R-:W-:Y:S01]  /*da9f0*/  ISETP.LT.AND P2, PT, R27, c[0x0][0x178], !P2 ;  /* 0x00005e001b007a0c */ /* 0x000fe20005741270 */
[----:B--2---:R0:W-:Y:S01]  /*daa00*/  @P3 STG.E.U16 [R16.64], R21 ;  /* 0x0000001510003986 */ /* 0x0041e2000c101506 */
[----:B------:R-:W-:Y:S01]  /*daa10*/  ISETP.GE.AND P3, PT, R3, c[0x0][0x17c], PT ;  /* 0x00005f0003007a0c */ /* 0x000fe20003f66270 */
        /* <DEDUP_REMOVED lines=10> */
[----:B------:R-:W-:Y:S01]  /*daac0*/  @P2 STG.E.U16 [R16.64], R8 ;  /* 0x0000000810002986 */ /* 0x000fe2000c101506 */
[----:B------:R-:W-:Y:S01]  /*daad0*/  ISETP.GE.AND P6, PT, R3, c[0x0][0x17c], PT ;  /* 0x00005f0003007a0c */ /* 0x000fe20003fc6270 */
[----:B------:R-:W-:-:S04]  /*daae0*/  IMAD.WIDE R18, R0, 0x2, R6 ;  /* 0x0000000200127825 */ /* 0x000fc800078e0206 */
[----:B------:R-:W-:Y:S01]  /*daaf0*/  IMAD.WIDE R20, R0, 0x2, R4 ;  /* 0x0000000200147825 */ /* 0x000fe200078e0204 */
[----:B----4-:R0:W-:Y:S04]  /*dab00*/  @P4 STG.E.U16 [R18.64], R23 ;  /* 0x0000001712004986 */ /* 0x0101e8000c101506 */
[----:B------:R1:W-:Y:S01]  /*dab10*/  @P3 STG.E.U16 [R20.64], R25 ;  /* 0x0000001914003986 */ /* 0x0003e2000c101506 */
[----:B------:R-:W-:Y:S02]  /*dab20*/  ISETP.LT.AND P3, PT, R24, c[0x0][0x178], !P6 ;  /* 0x00005e0018007a0c */ /* 0x000fe40007761270 */
[----:B------:R-:W-:Y:S02]  /*dab30*/  IADD3 R12, R11, 0x12c, RZ ;  /* 0x0000012c0b0c7810 */ /* 0x000fe40007ffe0ff */
[----:B0-----:R-:W-:-:S02]  /*dab40*/  IADD3 R18, R0, c[0x0][0x198], RZ ;  /* 0x0000660000127a10 */ /* 0x001fc40007ffe0ff */
[----:B------:R-:W-:-:S03]  /*dab50*/  PRMT R0, R23, 0x7632, R0 ;  /* 0x0000763217007816 */ /* 0x000fc60000000000 */
[----:B------:R-:W-:Y:S01]  /*dab60*/  IMAD.WIDE R16, R18, 0x2, R6 ;  /* 0x0000000212107825 */ /* 0x000fe200078e0206 */
[----:B------:R-:W-:Y:S02]  /*dab70*/  ISETP.GE.AND P2, PT, R12, c[0x0][0x17c], PT ;  /* 0x00005f000c007a0c */ /* 0x000fe40003f46270 */
[----:B------:R-:W-:Y:S02]  /*dab80*/  PRMT R8, R25, 0x7632, R8 ;  /* 0x0000763219087816 */ /* 0x000fe40000000008 */
[----:B-1----:R-:W2:Y:S01]  /*dab90*/  LDL.LU R25, [R1+0x504] ;  /* 0x0005040001197983 */ /* 0x002ea20000300800 */
[----:B------:R-:W-:-:S03]  /*daba0*/  IADD3 R12, R11, 0x12d, RZ ;  /* 0x0000012d0b0c7810 */ /* 0x000fc60007ffe0ff */
[----:B------:R-:W3:Y:S04]  /*dabb0*/  LDL.LU R11, [R1+0x2a88] ;  /* 0x002a8800010b7983 */ /* 0x000ee80000300800 */
[----:B------:R0:W-:Y:S04]  /*dabc0*/  @P3 STG.E.U16 [R16.64], R0 ;  /* 0x0000000010003986 */ /* 0x0001e8000c101506 */
[----:B0-----:R-:W4:Y:S04]  /*dabd0*/  LDL.LU R16, [R1+0x4f4] ;  /* 0x0004f40001107983 */ /* 0x001f280000300800 */
[----:B------:R-:W2:Y:S01]  /*dabe0*/  LDL.LU R17, [R1+0x354] ;  /* 0x0003540001117983 */ /* 0x000ea20000300800 */
[----:B------:R-:W-:-:S02]  /*dabf0*/  ISETP.LT.AND P6, PT, R27, c[0x0][0x178], !P6 ;  /* 0x00005e001b007a0c */ /* 0x000fc400077c1270 */
[----:B------:R-:W-:Y:S02]  /*dac00*/  ISETP.LT.AND P4, PT, R24, c[0x0][0x178], !P2 ;  /* 0x00005e0018007a0c */ /* 0x000fe40005781270 */
[----:B------:R-:W-:Y:S02]  /*dac10*/  ISETP.LT.AND P2, PT, R27, c[0x0][0x178], !P2 ;  /* 0x00005e001b007a0c */ /* 0x000fe40005741270 */
[C---:B------:R-:W-:Y:S01]  /*dac20*/  IADD3 R3, R18.reuse, c[0x0][0x198], RZ ;  /* 0x0000660012037a10 */ /* 0x040fe20007ffe0ff */
[----:B------:R-:W-:-:S04]  /*dac30*/  IMAD.WIDE R18, R18, 0x2, R4 ;  /* 0x0000000212127825 */ /* 0x000fc800078e0204 */
[----:B------:R-:W-:-:S04]  /*dac40*/  IMAD.WIDE R20, R3, 0x2, R6 ;  /* 0x0000000203147825 */ /* 0x000fc800078e0206 */
[----:B------:R-:W-:Y:S01]  /*dac50*/  IMAD.WIDE R22, R3, 0x2, R4 ;  /* 0x0000000203167825 */ /* 0x000fe200078e0204 */
[----:B------:R-:W-:Y:S04]  /*dac60*/  @P6 STG.E.U16 [R18.64], R8 ;  /* 0x0000000812006986 */ /* 0x000fe8000c101506 */
[----:B----4-:R-:W-:Y:S04]  /*dac70*/  @P4 STG.E.U16 [R20.64], R16 ;  /* 0x0000001014004986 */ /* 0x010fe8000c101506 */
[----:B--2---:R0:W-:Y:S04]  /*dac80*/  @P2 STG.E.U16 [R22.64], R17 ;  /* 0x0000001116002986 */ /* 0x0041e8000c101506 */
[----:B0-----:R-:W2:Y:S01]  /*dac90*/  LDL R23, [R1+0x1a10] ;  /* 0x001a100001177983 */ /* 0x001ea20000100800 */
[----:B------:R-:W-:-:S02]  /*daca0*/  ISETP.GE.AND P3, PT, R12, c[0x0][0x17c], PT ;  /* 0x00005f000c007a0c */ /* 0x000fc40003f66270 */
[----:B------:R-:W-:Y:S01]  /*dacb0*/  IADD3 R18, R3, c[0x0][0x198], RZ ;  /* 0x0000660003127a10 */ /* 0x000fe20007ffe0ff */
[----:B------:R-:W4:Y:S01]  /*dacc0*/  LDL.LU R22, [R1+0x424] ;  /* 0x0004240001167983 */ /* 0x000f220000300800 */
[C---:B------:R-:W-:Y:S02]  /*dacd0*/  ISETP.LT.AND P4, PT, R24.reuse, c[0x0][0x178], !P3 ;  /* 0x00005e0018007a0c */ /* 0x040fe40005f81270 */
[----:B------:R-:W-:Y:S02]  /*dace0*/  ISETP.LT.AND P3, PT, R27, c[0x0][0x178], !P3 ;  /* 0x00005e001b007a0c */ /* 0x000fe40005f61270 */
[----:B------:R-:W-:Y:S02]  /*dacf0*/  ISETP.LT.AND P6, PT, R24, c[0x0][0x178], !P5 ;  /* 0x00005e0018007a0c */ /* 0x000fe40006fc1270 */
[----:B------:R-:W-:Y:S02]  /*dad00*/  IADD3 R0, R18, c[0x0][0x198], RZ ;  /* 0x0000660012007a10 */ /* 0x000fe40007ffe0ff */
[----:B------:R-:W-:-:S02]  /*dad10*/  PRMT R8, R16, 0x7632, R8 ;  /* 0x0000763210087816 */ /* 0x000fc40000000008 */
[----:B------:R-:W-:Y:S01]  /*dad20*/  PRMT R12, R17, 0x7632, R12 ;  /* 0x00007632110c7816 */ /* 0x000fe2000000000c */
[----:B------:R-:W-:-:S04]  /*dad30*/  IMAD.WIDE R16, R18, 0x2, R6 ;  /* 0x0000000212107825 */ /* 0x000fc800078e0206 */
[----:B------:R-:W-:Y:S01]  /*dad40*/  IMAD.WIDE R18, R18, 0x2, R4 ;  /* 0x0000000212127825 */ /* 0x000fe200078e0204 */
[----:B------:R-:W-:Y:S04]  /*dad50*/  @P4 STG.E.U16 [R16.64], R8 ;  /* 0x0000000810004986 */ /* 0x000fe8000c101506 */
[----:B------:R-:W-:Y:S01]  /*dad60*/  @P3 STG.E.U16 [R18.64], R12 ;  /* 0x0000000c12003986 */ /* 0x000fe2000c101506 */
[----:B--2---:R-:W-:-:S04]  /*dad70*/  IADD3 R20, R23, 0x133, RZ ;  /* 0x0000013317147810 */ /* 0x004fc80007ffe0ff */
[----:B------:R-:W-:Y:S01]  /*dad80*/  ISETP.GE.AND P2, PT, R20, c[0x0][0x17c], PT ;  /* 0x00005f0014007a0c */ /* 0x000fe20003f46270 */
[----:B------:R-:W-:-:S05]  /*dad90*/  IMAD.WIDE R20, R0, 0x2, R6 ;  /* 0x0000000200147825 */ /* 0x000fca00078e0206 */
[----:B------:R0:W-:Y:S04]  /*dada0*/  @P6 STG.E.U16 [R20.64], R25 ;  /* 0x0000001914006986 */ /* 0x0001e8000c101506 */
[----:B0-----:R-:W2:Y:S01]  /*dadb0*/  LDL.LU R21, [R1+0x514] ;  /* 0x0005140001157983 */ /* 0x001ea20000300800 */
[----:B------:R-:W-:-:S04]  /*dadc0*/  IADD3 R3, R23, 0x12f, RZ ;  /* 0x0000012f17037810 */ /* 0x000fc80007ffe0ff */
[----:B------:R-:W-:Y:S02]  /*dadd0*/  ISETP.GE.AND P4, PT, R3, c[0x0][0x17c], PT ;  /* 0x00005f0003007a0c */ /* 0x000fe40003f86270 */
[----:B------:R-:W-:-:S04]  /*dade0*/  IADD3 R3, R23, 0x130, RZ ;  /* 0x0000013017037810 */ /* 0x000fc80007ffe0ff */
[----:B------:R-:W-:Y:S02]  /*dadf0*/  ISETP.GE.AND P3, PT, R3, c[0x0][0x17c], PT ;  /* 0x00005f0003007a0c */ /* 0x000fe40003f66270 */
[----:B------:R-:W-:Y:S02]  /*dae00*/  PRMT R3, R25, 0x7632, R3 ;  /* 0x0000763219037816 */ /* 0x000fe40000000003 */
[----:B------:R-:W3:Y:S01]  /*dae10*/  LDL.LU R25, [R1+0x874] ;  /* 0x0008740001197983 */ /* 0x000ee20000300800 */
[C---:B------:R-:W-:Y:S01]  /*dae20*/  ISETP.LT.AND P5, PT, R27.reuse, c[0x0][0x178], !P5 ;  /* 0x00005e001b007a0c */ /* 0x040fe20006fa1270 */
[----:B------:R-:W-:Y:S01]  /*dae30*/  IMAD.WIDE R16, R0, 0x2, R4 ;  /* 0x0000000200107825 */ /* 0x000fe200078e0204 */
[----:B------:R-:W-:Y:S01]  /*dae40*/  ISETP.LT.AND P6, PT, R24, c[0x0][0x178], !P4 ;  /* 0x00005e0018007a0c */ /* 0x000fe200067c1270 */
[----:B------:R-:W3:Y:S01]  /*dae50*/  LDL.LU R19, [R1+0x3c4] ;  /* 0x0003c40001137983 */ /* 0x000ee20000300800 */
[----:B------:R-:W-:Y:S02]  /*dae60*/  ISETP.LT.AND P4, PT, R27, c[0x0][0x178], !P4 ;  /* 0x00005e001b007a0c */ /* 0x000fe40006781270 */
[----:B------:R-:W-:-:S02]  /*dae70*/  IADD3 R0, R0, c[0x0][0x198], RZ ;  /* 0x0000660000007a10 */ /* 0x000fc40007ffe0ff */
[----:B------:R-:W-:-:S05]  /*dae80*/  PRMT R12, R9, 0x7632, R12 ;  /* 0x00007632090c7816 */ /* 0x000fca000000000c */
[----:B------:R0:W-:Y:S01]  /*dae90*/  @P5 STG.E.U16 [R16.64], R9 ;  /* 0x0000000910005986 */ /* 0x0001e2000c101506 */
[----:B------:R-:W-:Y:S02]  /*daea0*/  ISETP.LT.AND P5, PT, R24, c[0x0][0x178], !P3 ;  /* 0x00005e0018007a0c */ /* 0x000fe40005fa1270 */
[----:B------:R-:W-:Y:S01]  /*daeb0*/  ISETP.LT.AND P3, PT, R27, c[0x0][0x178], !P3 ;  /* 0x00005e001b007a0c */ /* 0x000fe20005f61270 */
[----:B0-----:R-:W-:-:S04]  /*daec0*/  IMAD.WIDE R8, R0, 0x2, R6 ;  /* 0x0000000200087825 */ /* 0x001fc800078e0206 */
[C---:B------:R-:W-:Y:S01]  /*daed0*/  IMAD.WIDE R16, R0.reuse, 0x2, R4 ;  /* 0x0000000200107825 */ /* 0x040fe200078e0204 */
[----:B------:R-:W-:Y:S01]  /*daee0*/  IADD3 R0, R0, c[0x0][0x198], RZ ;  /* 0x0000660000007a10 */ /* 0x000fe20007ffe0ff */
[----:B------:R0:W-:Y:S01]  /*daef0*/  @P6 STG.E.U16 [R8.64], R3 ;  /* 0x0000000308006986 */ /* 0x0001e2000c101506 */
[----:B------:R-:W-:-:S03]  /*daf00*/  IADD3 R18, R23, 0x131, RZ ;  /* 0x0000013117127810 */ /* 0x000fc60007ffe0ff */
[----:B------:R1:W-:Y:S01]  /*daf10*/  @P4 STG.E.U16 [R16.64], R12 ;  /* 0x0000000c10004986 */ /* 0x0003e2000c101506 */
[----:B------:R-:W-:Y:S01]  /*daf20*/  ISETP.GE.AND P6, PT, R18, c[0x0][0x17c], PT ;  /* 0x00005f0012007a0c */ /* 0x000fe20003fc6270 */
[----:B0-----:R-:W-:Y:S01]  /*daf30*/  IMAD.WIDE R8, R0, 0x2, R6 ;  /* 0x0000000200087825 */ /* 0x001fe200078e0206 */
[----:B------:R-:W-:-:S03]  /*daf40*/  IADD3 R3, R23, 0x132, RZ ;  /* 0x0000013217037810 */ /* 0x000fc60007ffe0ff */
[----:B-1----:R-:W-:Y:S01]  /*daf50*/  IMAD.WIDE R16, R0, 0x2, R4 ;  /* 0x0000000200107825 */ /* 0x002fe200078e0204 */
[----:B----4-:R-:W-:Y:S02]  /*daf60*/  PRMT R12, R22, 0x7632, R12 ;  /* 0x00007632160c7816 */ /* 0x010fe4000000000c */
[----:B------:R-:W-:Y:S02]  /*daf70*/  ISETP.LT.AND P4, PT, R24, c[0x0][0x178], !P6 ;  /* 0x00005e0018007a0c */ /* 0x000fe40007781270 */
[----:B------:R-:W-:Y:S02]  /*daf80*/  IADD3 R0, R0, c[0x0][0x198], RZ ;  /* 0x0000660000007a10 */ /* 0x000fe40007ffe0ff */
[----:B------:R-:W-:Y:S01]  /*daf90*/  ISETP.LT.AND P6, PT, R27, c[0x0][0x178], !P6 ;  /* 0x00005e001b007a0c */ /* 0x000fe200077c1270 */
[----:B--2---:R0:W-:Y:S01]  /*dafa0*/  @P5 STG.E.U16 [R8.64], R21 ;  /* 0x0000001508005986 */ /* 0x0041e2000c101506 */
[----:B------:R-:W-:Y:S02]  /*dafb0*/  ISETP.GE.AND P5, PT, R3, c[0x0][0x17c], PT ;  /* 0x00005f0003007a0c */ /* 0x000fe40003fa6270 */
[----:B------:R-:W-:Y:S01]  /*dafc0*/  PRMT R3, R21, 0x7632, R3 ;  /* 0x0000763215037816 */ /* 0x000fe20000000003 */
[----:B------:R1:W-:Y:S04]  /*dafd0*/  @P3 STG.E.U16 [R16.64], R22 ;  /* 0x0000001610003986 */ /* 0x0003e8000c101506 */
[----:B0-----:R-:W2:Y:S04]  /*dafe0*/  LDL.LU R21, [R1+0x884] ;  /* 0x0008840001157983 */ /* 0x001ea80000300800 */
[----:B-1----:R-:W4:Y:S01]  /*daff0*/  LDL.LU R22, [R1+0x344] ;  /* 0x0003440001167983 */ /* 0x002f220000300800 */
[----:B------:R-:W-:Y:S01]  /*db000*/  ISETP.LT.AND P3, PT, R24, c[0x0][0x178], !P5 ;  /* 0x00005e0018007a0c */ /* 0x000fe20006f61270 */
[----:B------:R-:W-:-:S04]  /*db010*/  IMAD.WIDE R8, R0, 0x2, R6 ;  /* 0x0000000200087825 */ /* 0x000fc800078e0206 */
[C---:B------:R-:W-:Y:S01]  /*db020*/  IMAD.WIDE R16, R0.reuse, 0x2, R4 ;  /* 0x0000000200107825 */ /* 0x040fe200078e0204 */
[----:B------:R-:W-:Y:S01]  /*db030*/  IADD3 R0, R0, c[0x0][0x198], RZ ;  /* 0x0000660000007a10 */ /* 0x000fe20007ffe0ff */
[----:B------:R0:W-:Y:S04]  /*db040*/  @P4 STG.E.U16 [R8.64], R3 ;  /* 0x0000000308004986 */ /* 0x0001e8000c101506 */
[----:B------:R-:W-:Y:S01]  /*db050*/  @P6 STG.E.U16 [R16.64], R12 ;  /* 0x0000000c10006986 */ /* 0x000fe2000c101506 */
[C---:B------:R-:W-:Y:S01]  /*db060*/  IADD3 R18, R0.reuse, c[0x0][0x198], RZ ;  /* 0x0000660000127a10 */ /* 0x040fe20007ffe0ff */
[----:B0-----:R-:W-:-:S05]  /*db070*/  IMAD.WIDE R8, R0, 0x2, R6 ;  /* 0x0000000200087825 */ /* 0x001fca00078e0206 */
[----:B---3--:R0:W-:Y:S02]  /*db080*/  @P3 STG.E.U16 [R8.64], R25 ;  /* 0x0000001908003986 */ /* 0x0081e4000c101506 */
[----:B0-----:R-:W-:Y:S01]  /*db090*/  IMAD.WIDE R8, R0, 0x2, R4 ;  /* 0x0000000200087825 */ /* 0x001fe200078e0204 */
[----:B------:R-:W-:Y:S02]  /*db0a0*/  PRMT R0, R25, 0x7632, R0 ;  /* 0x0000763219007816 */ /* 0x000fe40000000000 */
[----:B------:R-:W3:Y:S01]  /*db0b0*/  LDL.LU R25, [R1+0x894] ;  /* 0x0008940001197983 */ /* 0x000ee20000300800 */
[----:B------:R-:W-:Y:S02]  /*db0c0*/  ISETP.LT.AND P5, PT, R27, c[0x0][0x178], !P5 ;  /* 0x00005e001b007a0c */ /* 0x000fe40006fa1270 */
[----:B------:R-:W-:Y:S02]  /*db0d0*/  IADD3 R3, R23, 0x135, RZ ;  /* 0x0000013517037810 */ /* 0x000fe40007ffe0ff */
[----:B------:R-:W-:-:S02]  /*db0e0*/  ISETP.LT.AND P6, PT, R24, c[0x0][0x178], !P2 ;  /* 0x00005e0018007a0c */ /* 0x000fc400057c1270 */
[----:B------:R-:W-:Y:S02]  /*db0f0*/  ISETP.GE.AND P4, PT, R3, c[0x0][0x17c], PT ;  /* 0x00005f0003007a0c */ /* 0x000fe40003f86270 */
[----:B------:R-:W-:Y:S01]  /*db100*/  IADD3 R3, R23, 0x134, RZ ;  /* 0x0000013417037810 */ /* 0x000fe20007ffe0ff */
[----:B------:R-:W-:-:S03]  /*db110*/  IMAD.WIDE R16, R18, 0x2, R6 ;  /* 0x0000000212107825 */ /* 0x000fc600078e0206 */
[----:B------:R-:W-:Y:S01]  /*db120*/  ISETP.GE.AND P3, PT, R3, c[0x0][0x17c], PT ;  /* 0x00005f0003007a0c */ /* 0x000fe20003f66270 */
[----:B------:R0:W-:Y:S01]  /*db130*/  @P5 STG.E.U16 [R8.64], R19 ;  /* 0x0000001308005986 */ /* 0x0001e2000c101506 */
[C---:B------:R-:W-:Y:S02]  /*db140*/  ISETP.LT.AND P2, PT, R27.reuse, c[0x0][0x178], !P2 ;  /* 0x00005e001b007a0c */ /* 0x040fe40005741270 */
[----:B------:R-:W-:Y:S01]  /*db150*/  ISETP.LT.AND P5, PT, R24, c[0x0][0x178], !P3 ;  /* 0x00005e0018007a0c */ /* 0x000fe20005fa1270 */
[----:B------:R1:W-:Y:S01]  /*db160*/  @P6 STG.E.U16 [R16.64], R0 ;  /* 0x0000000010006986 */ /* 0x0003e2000c101506 */
[----:B------:R-:W-:Y:S02]  /*db170*/  ISETP.LT.AND P3, PT, R27, c[0x0][0x178], !P3 ;  /* 0x00005e001b007a0c */ /* 0x000fe40005f61270 */
[----:B------:R-:W-:Y:S01]  /*db180*/  PRMT R3, R19, 0x7632, R3 ;  /* 0x0000763213037816 */ /* 0x000fe20000000003 */
[C---:B0-----:R-:W-:Y:S01]  /*db190*/  IMAD.WIDE R8, R18.reuse, 0x2, R4 ;  /* 0x0000000212087825 */ /* 0x041fe200078e0204 */
[----:B-1----:R-:W-:-:S05]  /*db1a0*/  IADD3 R0, R18, c[0x0][0x198], RZ ;  /* 0x0000660012007a10 */ /* 0x002fca0007ffe0ff */
[----:B------:R-:W-:Y:S01]  /*db1b0*/  @P2 STG.E.U16 [R8.64], R3 ;  /* 0x0000000308002986 */ /* 0x000fe2000c101506 */
[----:B------:R-:W-:-:S04]  /*db1c0*/  IMAD.WIDE R16, R0, 0x2, R6 ;  /* 0x0000000200107825 */ /* 0x000fc800078e0206 */
[----:B------:R-:W-:Y:S01]  /*db1d0*/  IMAD.WIDE R18, R0, 0x2, R4 ;  /* 0x0000000200127825 */ /* 0x000fe200078e0204 */
[----:B------:R-:W-:-:S04]  /*db1e0*/  IADD3 R12, R23, 0x138, RZ ;  /* 0x00000138170c7810 */ /* 0x000fc80007ffe0ff */
[----:B------:R-:W-:Y:S02]  /*db1f0*/  ISETP.GE.AND P6, PT, R12, c[0x0][0x17c], PT ;  /* 0x00005f000c007a0c */ /* 0x000fe40003fc6270 */
[----:B------:R-:W-:-:S04]  /*db200*/  IADD3 R20, R23, 0x139, RZ ;  /* 0x0000013917147810 */ /* 0x000fc80007ffe0ff */
[----:B------:R-:W-:Y:S01]  /*db210*/  ISETP.GE.AND P2, PT, R20, c[0x0][0x17c], PT ;  /* 0x00005f0014007a0c */ /* 0x000fe20003f46270 */
[----:B--2---:R0:W-:Y:S04]  /*db220*/  @P5 STG.E.U16 [R16.64], R21 ;  /* 0x0000001510005986 */ /* 0x0041e8000c101506 */
[----:B----4-:R1:W-:Y:S01]  /*db230*/  @P3 STG.E.U16 [R18.64], R22 ;  /* 0x0000001612003986 */ /* 0x0103e2000c101506 */
[----:B------:R-:W-:Y:S02]  /*db240*/  ISETP.LT.AND P3, PT, R24, c[0x0][0x178], !P4 ;  /* 0x00005e0018007a0c */ /* 0x000fe40006761270 */
[----:B------:R-:W-:Y:S02]  /*db250*/  ISETP.LT.AND P4, PT, R27, c[0x0][0x178], !P4 ;  /* 0x00005e001b007a0c */ /* 0x000fe40006781270 */
[----:B0-----:R-:W-:-:S02]  /*db260*/  IADD3 R16, R0, c[0x0][0x198], RZ ;  /* 0x0000660000107a10 */ /* 0x001fc40007ffe0ff */
[----:B------:R-:W-:Y:S02]  /*db270*/  PRMT R3, R21, 0x7632, R3 ;  /* 0x0000763215037816 */ /* 0x000fe40000000003 */
[C---:B------:R-:W-:Y:S01]  /*db280*/  IADD3 R0, R16.reuse, c[0x0][0x198], RZ ;  /* 0x0000660010007a10 */ /* 0x040fe20007ffe0ff */
[----:B------:R-:W-:Y:S01]  /*db290*/  IMAD.WIDE R8, R16, 0x2, R6 ;  /* 0x0000000210087825 */ /* 0x000fe200078e0206 */
[----:B------:R-:W-:Y:S02]  /*db2a0*/  ISETP.LT.AND P5, PT, R24, c[0x0][0x178], !P1 ;  /* 0x00005e0018007a0c */ /* 0x000fe40004fa1270 */
[----:B------:R-:W-:Y:S01]  /*db2b0*/  PRMT R12, R22, 0x7632, R12 ;  /* 0x00007632160c7816 */ /* 0x000fe2000000000c */
[----:B------:R-:W-:Y:S01]  /*db2c0*/  IMAD.WIDE R16, R16, 0x2, R4 ;  /* 0x0000000210107825 */ /* 0x000fe200078e0204 */
[C---:B------:R-:W-:Y:S01]  /*db2d0*/  ISETP.LT.AND P1, PT, R27.reuse, c[0x0][0x178], !P1 ;  /* 0x00005e001b007a0c */ /* 0x040fe20004f21270 */
[----:B------:R-:W-:Y:S04]  /*db2e0*/  @P3 STG.E.U16 [R8.64], R3 ;  /* 0x0000000308003986 */ /* 0x000fe8000c101506 */
[----:B------:R0:W-:Y:S01]  /*db2f0*/  @P4 STG.E.U16 [R16.64], R12 ;  /* 0x0000000c10004986 */ /* 0x0001e2000c101506 */
[----:B------:R-:W-:Y:S01]  /*db300*/  ISETP.LT.AND P4, PT, R24, c[0x0][0x178], !P0 ;  /* 0x00005e0018007a0c */ /* 0x000fe20004781270 */
[----:B-1----:R-:W-:Y:S01]  /*db310*/  IMAD.WIDE R18, R0, 0x2, R6 ;  /* 0x0000000200127825 */ /* 0x002fe200078e0206 */
[----:B------:R-:W-:-:S03]  /*db320*/  ISETP.LT.AND P0, PT, R27, c[0x0][0x178], !P0 ;  /* 0x00005e001b007a0c */ /* 0x000fc60004701270 */
[C---:B------:R-:W-:Y:S01]  /*db330*/  IMAD.WIDE R20, R0.reuse, 0x2, R4 ;  /* 0x0000000200147825 */ /* 0x040fe200078e0204 */
[----:B------:R-:W-:Y:S02]  /*db340*/  IADD3 R22, R23, 0x13a, RZ ;  /* 0x0000013a17167810 */ /* 0x000fe40007ffe0ff */
[----:B0-----:R-:W-:Y:S01]  /*db350*/  IADD3 R12, R0, c[0x0][0x198], RZ ;  /* 0x00006600000c7a10 */ /* 0x001fe20007ffe0ff */
[----:B---3--:R0:W-:Y:S01]  /*db360*/  @P5 STG.E.U16 [R18.64], R25 ;  /* 0x0000001912005986 */ /* 0x0081e2000c101506 */
[----:B------:R-:W-:-:S03]  /*db370*/  PRMT R3, R25, 0x7632, R3 ;  /* 0x0000763219037816 */ /* 0x000fc60000000003 */
[----:B------:R-:W-:Y:S01]  /*db380*/  IMAD.WIDE R8, R12, 0x2, R6 ;  /* 0x000000020c087825 */ /* 0x000fe200078e0206 */
[----:B------:R1:W-:Y:S01]  /*db390*/  @P1 STG.E.U16 [R20.64], R13 ;  /* 0x0000000d14001986 */ /* 0x0003e2000c101506 */
[----:B------:R-:W-:-:S03]  /*db3a0*/  ISETP.GE.AND P3, PT, R22, c[0x0][0x17c], PT ;  /* 0x00005f0016007a0c */ /* 0x000fc60003f66270 */
[----:B------:R-:W2:Y:S01]  /*db3b0*/  LDL.LU R22, [R1+0x404] ;  /* 0x0004040001167983 */ /* 0x000ea20000300800 */
[----:B0-----:R-:W-:Y:S02]  /*db3c0*/  PRMT R18, R13, 0x7632, R18 ;  /* 0x000076320d127816 */ /* 0x001fe40000000012 */
[C---:B------:R-:W-:Y:S01]  /*db3d0*/  IADD3 R19, R12.reuse, c[0x0][0x198], RZ ;  /* 0x000066000c137a10 */ /* 0x040fe20007ffe0ff */
[----:B-1----:R-:W-:Y:S01]  /*db3e0*/  IMAD.WIDE R12, R12, 0x2, R4 ;  /* 0x000000020c0c7825 */ /* 0x002fe200078e0204 */
[----:B------:R-:W3:Y:S04]  /*db3f0*/  LDL.LU R21, [R1+0x8b4] ;  /* 0x0008b40001157983 */ /* 0x000ee80000300800 */
[----:B------:R-:W-:Y:S04]  /*db400*/  @P4 STG.E.U16 [R8.64], R3 ;  /* 0x0000000308004986 */ /* 0x000fe8000c101506 */
[----:B------:R-:W4:Y:S04]  /*db410*/  LDL.LU R25, [R1+0x394] ;  /* 0x0003940001197983 */ /* 0x000f280000300800 */
[----:B------:R0:W-:Y:S04]  /*db420*/  @P0 STG.E.U16 [R12.64], R18 ;  /* 0x000000120c000986 */ /* 0x0001e8000c101506 */
[----:B0-----:R-:W2:Y:S01]  /*db430*/  LDL.LU R13, [R1+0x8c4] ;  /* 0x0008c400010d7983 */ /* 0x001ea20000300800 */
[----:B------:R-:W-:-:S02]  /*db440*/  ISETP.LT.AND P5, PT, R24, c[0x0][0x178], !P6 ;  /* 0x00005e0018007a0c */ /* 0x000fc400077a1270 */
[----:B------:R-:W-:Y:S02]  /*db450*/  IADD3 R16, R23, 0x13b, RZ ;  /* 0x0000013b17107810 */ /* 0x000fe40007ffe0ff */
[----:B------:R-:W-:Y:S02]  /*db460*/  ISETP.LT.AND P6, PT, R27, c[0x0][0x178], !P6 ;  /* 0x00005e001b007a0c */ /* 0x000fe400077c1270 */
[----:B------:R-:W-:Y:S02]  /*db470*/  IADD3 R0, R23, 0x13c, RZ ;  /* 0x0000013c17007810 */ /* 0x000fe40007ffe0ff */
[----:B------:R-:W-:Y:S01]  /*db480*/  ISETP.GE.AND P1, PT, R16, c[0x0][0x17c], PT ;  /* 0x00005f0010007a0c */ /* 0x000fe20003f26270 */
[----:B------:R-:W-:Y:S01]  /*db490*/  IMAD.WIDE R16, R19, 0x2, R6 ;  /* 0x0000000213107825 */ /* 0x000fe200078e0206 */
[----:B------:R-:W-:Y:S02]  /*db4a0*/  ISETP.GE.AND P4, PT, R0, c[0x0][0x17c], PT ;  /* 0x00005f0000007a0c */ /* 0x000fe40003f86270 */
[----:B------:R-:W-:Y:S01]  /*db4b0*/  IADD3 R0, R23, 0x13d, RZ ;  /* 0x0000013d17007810 */ /* 0x000fe20007ffe0ff */
[----:B------:R-:W-:-:S03]  /*db4c0*/  IMAD.WIDE R8, R19, 0x2, R4 ;  /* 0x0000000213087825 */ /* 0x000fc600078e0204 */
[----:B------:R-:W-:Y:S02]  /*db4d0*/  ISETP.GE.AND P0, PT, R0, c[0x0][0x17c], PT ;  /* 0x00005f0000007a0c */ /* 0x000fe40003f06270 */
[----:B------:R-:W-:Y:S01]  /*db4e0*/  IADD3 R0, R19, c[0x0][0x198], RZ ;  /* 0x0000660013007a10 */ /* 0x000fe20007ffe0ff */
[----:B--2---:R0:W-:Y:S01]  /*db4f0*/  @P5 STG.E.U16 [R16.64], R13 ;  /* 0x0000000d10005986 */ /* 0x0041e2000c101506 */
[C---:B------:R-:W-:Y:S02]  /*db500*/  ISETP.LT.AND P5, PT, R24.reuse, c[0x0][0x178], !P2 ;  /* 0x00005e0018007a0c */ /* 0x040fe400057a1270 */
[----:B------:R-:W-:Y:S01]  /*db510*/  ISETP.LT.AND P2, PT, R27, c[0x0][0x178], !P2 ;  /* 0x00005e001b007a0c */ /* 0x000fe20005741270 */
[----:B------:R1:W-:Y:S01]  /*db520*/  @P6 STG.E.U16 [R8.64], R22 ;  /* 0x0000001608006986 */ /* 0x0003e2000c101506 */
[----:B------:R-:W-:Y:S02]  /*db530*/  PRMT R3, R13, 0x7632, R3 ;  /* 0x000076320d037816 */ /* 0x000fe40000000003 */
[----:B------:R-:W-:-:S02]  /*db540*/  ISETP.LT.AND P6, PT, R24, c[0x0][0x178], !P3 ;  /* 0x00005e0018007a0c */ /* 0x000fc40005fc1270 */
[----:B0-----:R-:W-:Y:S02]  /*db550*/  PRMT R16, R22, 0x7632, R16 ;  /* 0x0000763216107816 */ /* 0x001fe40000000010 */
[----:B-1----:R-:W2:Y:S01]  /*db560*/  LDL.LU R22, [R1+0x8a4] ;  /* 0x0008a40001167983 */ /* 0x002ea20000300800 */
[----:B------:R-:W-:-:S03]  /*db570*/  IMAD.WIDE R12, R0, 0x2, R6 ;  /* 0x00000002000c7825 */ /* 0x000fc600078e0206 */
[----:B------:R-:W2:Y:S01]  /*db580*/  LDL.LU R18, [R1+0x4d4] ;  /* 0x0004d40001127983 */ /* 0x000ea20000300800 */
[C---:B------:R-:W-:Y:S01]  /*db590*/  IMAD.WIDE R8, R0.reuse, 0x2, R4 ;  /* 0x0000000200087825 */ /* 0x040fe200078e0204 */
[----:B------:R-:W-:Y:S02]  /*db5a0*/  IADD3 R0, R0, c[0x0][0x198], RZ ;  /* 0x0000660000007a10 */ /* 0x000fe40007ffe0ff */
[----:B------:R0:W-:Y:S04]  /*db5b0*/  @P5 STG.E.U16 [R12.64], R3 ;  /* 0x000000030c005986 */ /* 0x0001e8000c101506 */
[----:B------:R1:W-:Y:S01]  /*db5c0*/  @P2 STG.E.U16 [R8.64], R16 ;  /* 0x0000001008002986 */ /* 0x0003e2000c101506 */
[----:B------:R-:W-:Y:S02]  /*db5d0*/  ISETP.LT.AND P3, PT, R27, c[0x0][0x178], !P3 ;  /* 0x00005e001b007a0c */ /* 0x000fe40005f61270 */
[----:B0-----:R-:W-:Y:S01]  /*db5e0*/  IADD3 R3, R23, 0x13f, RZ ;  /* 0x0000013f17037810 */ /* 0x001fe20007ffe0ff */
[----:B-1----:R-:W-:-:S05]  /*db5f0*/  IMAD.WIDE R8, R0, 0x2, R6 ;  /* 0x0000000200087825 */ /* 0x002fca00078e0206 */
[----:B---3--:R0:W-:Y:S01]  /*db600*/  @P6 STG.E.U16 [R8.64], R21 ;  /* 0x0000001508006986 */ /* 0x0081e2000c101506 */
[----:B------:R-:W-:Y:S02]  /*db610*/  ISETP.GE.AND P6, PT, R3, c[0x0][0x17c], PT ;  /* 0x00005f0003007a0c */ /* 0x000fe40003fc6270 */
[----:B------:R-:W-:Y:S01]  /*db620*/  PRMT R3, R21, 0x7632, R3 ;  /* 0x0000763215037816 */ /* 0x000fe20000000003 */
[----:B------:R-:W-:Y:S01]  /*db630*/  IMAD.WIDE R12, R0, 0x2, R4 ;  /* 0x00000002000c7825 */ /* 0x000fe200078e0204 */
[----:B0-----:R-:W3:Y:S01]  /*db640*/  LDL.LU R21, [R1+0x8d4] ;  /* 0x0008d40001157983 */ /* 0x001ee20000300800 */
[----:B----4-:R-:W-:-:S03]  /*db650*/  PRMT R16, R25, 0x7632, R16 ;  /* 0x0000763219107816 */ /* 0x010fc60000000010 */
[----:B------:R0:W-:Y:S04]  /*db660*/  @P3 STG.E.U16 [R12.64], R25 ;  /* 0x000000190c003986 */ /* 0x0001e8000c101506 */
[----:B0-----:R-:W4:Y:S01]  /*db670*/  LDL.LU R25, [R1+0x4e4] ;  /* 0x0004e40001197983 */ /* 0x001f220000300800 */
[----:B------:R-:W-:Y:S02]  /*db680*/  ISETP.LT.AND P2, PT, R24, c[0x0][0x178], !P1 ;  /* 0x00005e0018007a0c */ /* 0x000fe40004f41270 */
[----:B------:R-:W-:Y:S02]  /*db690*/  IADD3 R0, R0, c[0x0][0x198], RZ ;  /* 0x0000660000007a10 */ /* 0x000fe40007ffe0ff */
[----:B------:R-:W-:Y:S02]  /*db6a0*/  ISETP.LT.AND P1, PT, R27, c[0x0][0x178], !P1 ;  /* 0x00005e001b007a0c */ /* 0x000fe40004f21270 */
[----:B------:R-:W-:Y:S01]  /*db6b0*/  ISETP.LT.AND P3, PT, R24, c[0x0][0x178], !P4 ;  /* 0x00005e0018007a0c */ /* 0x000fe20006761270 */
[----:B------:R-:W-:-:S04]  /*db6c0*/  IMAD.WIDE R8, R0, 0x2, R6 ;  /* 0x0000000200087825 */ /* 0x000fc800078e0206 */
[C---:B------:R-:W-:Y:S01]  /*db6d0*/  IMAD.WIDE R12, R0.reuse, 0x2, R4 ;  /* 0x00000002000c7825 */ /* 0x040fe200078e0204 */
[----:B------:R-:W-:Y:S01]  /*db6e0*/  IADD3 R0, R0, c[0x0][0x198], RZ ;  /* 0x0000660000007a10 */ /* 0x000fe20007ffe0ff */
[----:B------:R0:W-:Y:S01]  /*db6f0*/  @P2 STG.E.U16 [R8.64], R3 ;  /* 0x0000000308002986 */ /* 0x0001e2000c101506 */
[----:B------:R-:W-:Y:S02]  /*db700*/  ISETP.LT.AND P4, PT, R27, c[0x0][0x178], !P4 ;  /* 0x00005e001b007a0c */ /* 0x000fe40006781270 */
[----:B------:R-:W-:Y:S01]  /*db710*/  ISETP.LT.AND P2, PT, R24, c[0x0][0x178], !P0 ;  /* 0x00005e0018007a0c */ /* 0x000fe20004741270 */
[----:B------:R1:W-:Y:S01]  /*db720*/  @P1 STG.E.U16 [R12.64], R16 ;  /* 0x000000100c001986 */ /* 0x0003e2000c101506 */
[----:B------:R-:W-:Y:S01]  /*db730*/  IADD3 R17, R23, 0x13e, RZ ;  /* 0x0000013e17117810 */ /* 0x000fe20007ffe0ff */
[C---:B0-----:R-:W-:Y:S01]  /*db740*/  IMAD.WIDE R8, R0.reuse, 0x2, R6 ;  /* 0x0000000200087825 */ /* 0x041fe200078e0206 */
[----:B-1----:R-:W-:Y:S02]  /*db750*/  IADD3 R16, R0, c[0x0][0x198], RZ ;  /* 0x0000660000107a10 */ /* 0x002fe40007ffe0ff */
[----:B------:R-:W-:-:S02]  /*db760*/  ISETP.GE.AND P5, PT, R17, c[0x0][0x17c], PT ;  /* 0x00005f0011007a0c */ /* 0x000fc40003fa6270 */
[----:B------:R-:W-:Y:S01]  /*db770*/  IADD3 R3, R23, 0x140, RZ ;  /* 0x0000014017037810 */ /* 0x000fe20007ffe0ff */
[----:B------:R-:W-:Y:S01]  /*db780*/  IMAD.WIDE R12, R16, 0x2, R6 ;  /* 0x00000002100c7825 */ /* 0x000fe200078e0206 */
[----:B------:R-:W-:Y:S02]  /*db790*/  ISETP.LT.AND P0, PT, R27, c[0x0][0x178], !P0 ;  /* 0x00005e001b007a0c */ /* 0x000fe40004701270 */
[----:B------:R-:W-:Y:S02]  /*db7a0*/  ISETP.GE.AND P1, PT, R3, c[0x0][0x17c], PT ;  /* 0x00005f0003007a0c */ /* 0x000fe40003f26270 */
[----:B------:R-:W-:Y:S01]  /*db7b0*/  IADD3 R3, R23, 0x141, RZ ;  /* 0x0000014117037810 */ /* 0x000fe20007ffe0ff */
[----:B--2---:R0:W-:Y:S02]  /*db7c0*/  @P3 STG.E.U16 [R8.64], R22 ;  /* 0x0000001608003986 */ /* 0x0041e4000c101506 */
[----:B0-----:R-:W-:Y:S01]  /*db7d0*/  IMAD.WIDE R8, R0, 0x2, R4 ;  /* 0x0000000200087825 */ /* 0x001fe200078e0204 */
[----:B------:R-:W-:-:S02]  /*db7e0*/  PRMT R0, R22, 0x7632, R0 ;  /* 0x0000763216007816 */ /* 0x000fc40000000000 */
[----:B------:R-:W-:Y:S01]  /*db7f0*/  ISETP.GE.AND P3, PT, R3, c[0x0][0x17c], PT ;  /* 0x00005f0003007a0c */ /* 0x000fe20003f66270 */
[----:B------:R-:W2:Y:S04]  /*db800*/  LDL.LU R22, [R1+0x368] ;  /* 0x0003680001167983 */ /* 0x000ea80000300800 */
[----:B------:R0:W-:Y:S01]  /*db810*/  @P4 STG.E.U16 [R8.64], R18 ;  /* 0x0000001208004986 */ /* 0x0001e2000c101506 */
[----:B------:R-:W-:-:S03]  /*db820*/  ISETP.LT.AND P4, PT, R24, c[0x0][0x178], !P5 ;  /* 0x00005e0018007a0c */ /* 0x000fc60006f81270 */
[----:B------:R1:W-:Y:S01]  /*db830*/  @P2 STG.E.U16 [R12.64], R0 ;  /* 0x000000000c002986 */ /* 0x0003e2000c101506 */
[----:B------:R-:W-:Y:S01]  /*db840*/  PRMT R3, R18, 0x7632, R3 ;  /* 0x0000763212037816 */ /* 0x000fe20000000003 */
[C---:B0-----:R-:W-:Y:S01]  /*db850*/  IMAD.WIDE R8, R16.reuse, 0x2, R4 ;  /* 0x0000000210087825 */ /* 0x041fe200078e0204 */
[----:B-1----:R-:W-:-:S04]  /*db860*/  IADD3 R0, R16, c[0x0][0x198], RZ ;  /* 0x0000660010007a10 */ /* 0x002fc80007ffe0ff */
[----:B------:R-:W-:Y:S01]  /*db870*/  @P0 STG.E.U16 [R8.64], R3 ;  /* 0x0000000308000986 */ /* 0x000fe2000c101506 */
[----:B------:R-:W-:Y:S01]  /*db880*/  IMAD.WIDE R12, R0, 0x2, R6 ;  /* 0x00000002000c7825 */ /* 0x000fe200078e0206 */
[----:B------:R-:W-:-:S04]  /*db890*/  ISETP.LT.AND P5, PT, R27, c[0x0][0x178], !P5 ;  /* 0x00005e001b007a0c */ /* 0x000fc80006fa1270 */
[----:B---3--:R0:W-:Y:S01]  /*db8a0*/  @P4 STG.E.U16 [R12.64], R21 ;  /* 0x000000150c004986 */ /* 0x0081e2000c101506 */
[----:B------:R-:W-:Y:S01]  /*db8b0*/  ISETP.LT.AND P4, PT, R24, c[0x0][0x178], !P6 ;  /* 0x00005e0018007a0c */ /* 0x000fe20007781270 */
[C---:B------:R-:W-:Y:S01]  /*db8c0*/  IMAD.WIDE R16, R0.reuse, 0x2, R4 ;  /* 0x0000000200107825 */ /* 0x040fe200078e0204 */
[----:B0-----:R-:W-:Y:S02]  /*db8d0*/  IADD3 R12, R0, c[0x0][0x198], RZ ;  /* 0x00006600000c7a10 */ /* 0x001fe40007ffe0ff */
[----:B------:R-:W-:-:S03]  /*db8e0*/  PRMT R0, R21, 0x7632, R0 ;  /* 0x0000763215007816 */ /* 0x000fc60000000000 */
[----:B------:R-:W-:Y:S01]  /*db8f0*/  IMAD.WIDE R8, R12, 0x2, R6 ;  /* 0x000000020c087825 */ /* 0x000fe200078e0206 */
[----:B----4-:R0:W-:Y:S01]  /*db900*/  @P5 STG.E.U16 [R16.64], R25 ;  /* 0x0000001910005986 */ /* 0x0101e2000c101506 */
[----:B------:R-:W-:-:S04]  /*db910*/  PRMT R20, R25, 0x7632, R20 ;  /* 0x0000763219147816 */ /* 0x000fc80000000014 */
[----:B------:R1:W-:Y:S04]  /*db920*/  @P4 STG.E.U16 [R8.64], R0 ;  /* 0x0000000008004986 */ /* 0x0003e8000c101506 */
[----:B0-----:R-:W3:Y:S04]  /*db930*/  LDL.LU R25, [R1+0x388] ;  /* 0x0003880001197983 */ /* 0x001ee80000300800 */
[----:B-1----:R-:W4:Y:S01]  /*db940*/  LDL.LU R9, [R1+0x3b8] ;  /* 0x0003b80001097983 */ /* 0x002f220000300800 */
[----:B------:R-:W-:Y:S02]  /*db950*/  ISETP.LT.AND P6, PT, R27, c[0x0][0x178], !P6 ;  /* 0x00005e001b007a0c */ /* 0x000fe400077c1270 */
[----:B------:R-:W-:-:S02]  /*db960*/  ISETP.LT.AND P5, PT, R24, c[0x0][0x178], !P1 ;  /* 0x00005e0018007a0c */ /* 0x000fc40004fa1270 */
        /* <DEDUP_REMOVED lines=13> */
[----:B------:R-:W3:Y:S01]  /*dba40*/  LDL.LU R21, [R1+0x3f8] ;  /* 0x0003f80001157983 */ /* 0x000ee20000300800 */
[----:B--2---:R-:W-:-:S03]  /*dba50*/  PRMT R0, R22, 0x7632, R0 ;  /* 0x0000763216007816 */ /* 0x004fc60000000000 */
[----:B----4-:R-:W-:Y:S01]  /*dba60*/  @P5 STG.E.U16 [R16.64], R9 ;  /* 0x0000000910005986 */ /* 0x010fe2000c101506 */
[----:B------:R-:W-:-:S03]  /*dba70*/  ISETP.LT.AND P5, PT, R24, c[0x0][0x178], !P3 ;  /* 0x00005e0018007a0c */ /* 0x000fc60005fa1270 */
[----:B------:R0:W-:Y:S02]  /*dba80*/  @P1 STG.E.U16 [R18.64], R22 ;  /* 0x0000001612001986 */ /* 0x0001e4000c101506 */
[----:B0-----:R-:W-:Y:S01]  /*dba90*/  PRMT R18, R9, 0x7632, R18 ;  /* 0x0000763209127816 */ /* 0x001fe20000000012 */
[----:B------:R-:W-:Y:S01]  /*dbaa0*/  IMAD.WIDE R8, R12, 0x2, R6 ;  /* 0x000000020c087825 */ /* 0x000fe200078e0206 */
[----:B------:R-:W2:Y:S06]  /*dbab0*/  LDL.LU R22, [R1+0x378] ;  /* 0x0003780001167983 */ /* 0x000eac0000300800 */
[----:B------:R0:W-:Y:S04]  /*dbac0*/  @P5 STG.E.U16 [R8.64], R18 ;  /* 0x0000001208005986 */ /* 0x0001e8000c101506 */
[----:B0-----:R-:W4:Y:S01]  /*dbad0*/  LDL.LU R18, [R1+0x3d8] ;  /* 0x0003d80001127983 */ /* 0x001f220000300800 */
[----:B------:R-:W-:-:S02]  /*dbae0*/  ISETP.LT.AND P3, PT, R27, c[0x0][0x178], !P3 ;  /* 0x00005e001b007a0c */ /* 0x000fc40005f61270 */
[----:B------:R-:W-:Y:S02]  /*dbaf0*/  ISETP.LT.AND P6, PT, R24, c[0x0][0x178], !P2 ;  /* 0x00005e0018007a0c */ /* 0x000fe400057c1270 */
[----:B------:R-:W-:Y:S02]  /*dbb00*/  ISETP.LT.AND P2, PT, R27, c[0x0][0x178], !P2 ;  /* 0x00005e001b007a0c */ /* 0x000fe40005741270 */
[----:B------:R-:W-:Y:S02]  /*dbb10*/  IADD3 R16, R23, 0x145, RZ ;  /* 0x0000014517107810 */ /* 0x000fe40007ffe0ff */
[C---:B------:R-:W-:Y:S01]  /*dbb20*/  IADD3 R19, R12.reuse, c[0x0][0x198], RZ ;  /* 0x000066000c137a10 */ /* 0x040fe20007ffe0ff */
[----:B------:R-:W-:Y:S01]  /*dbb30*/  IMAD.WIDE R12, R12, 0x2, R4 ;  /* 0x000000020c0c7825 */ /* 0x000fe200078e0204 */
[----:B------:R-:W-:-:S03]  /*dbb40*/  ISETP.GE.AND P1, PT, R16, c[0x0][0x17c], PT ;  /* 0x00005f0010007a0c */ /* 0x000fc60003f26270 */
[C---:B------:R-:W-:Y:S01]  /*dbb50*/  IMAD.WIDE R16, R19.reuse, 0x2, R6 ;  /* 0x0000000213107825 */ /* 0x040fe200078e0206 */
[----:B------:R0:W-:Y:S03]  /*dbb60*/  @P3 STG.E.U16 [R12.64], R0 ;  /* 0x000000000c003986 */ /* 0x0001e6000c101506 */
[----:B------:R-:W-:Y:S01]  /*dbb70*/  IMAD.WIDE R8, R19, 0x2, R4 ;  /* 0x0000000213087825 */ /* 0x000fe200078e0204 */
[C---:B------:R-:W-:Y:S02]  /*dbb80*/  IADD3 R3, R23.reuse, 0x146, RZ ;  /* 0x0000014617037810 */ /* 0x040fe40007ffe0ff */
[----:B0-----:R-:W-:-:S04]  /*dbb90*/  IADD3 R0, R23, 0x147, RZ ;  /* 0x0000014717007810 */ /* 0x001fc80007ffe0ff */
[----:B------:R-:W-:Y:S02]  /*dbba0*/  ISETP.GE.AND P3, PT, R0, c[0x0][0x17c], PT ;  /* 0x00005f0000007a0c */ /* 0x000fe40003f66270 */
[----:B------:R-:W-:Y:S02]  /*dbbb0*/  IADD3 R0, R19, c[0x0][0x198], RZ ;  /* 0x0000660013007a10 */ /* 0x000fe40007ffe0ff */
[----:B------:R-:W-:-:S03]  /*dbbc0*/  ISETP.GE.AND P5, PT, R3, c[0x0][0x17c], PT ;  /* 0x00005f0003007a0c */ /* 0x000fc60003fa6270 */
[----:B------:R-:W-:Y:S01]  /*dbbd0*/  IMAD.WIDE R12, R0, 0x2, R6 ;  /* 0x00000002000c7825 */ /* 0x000fe200078e0206 */
[----:B----4-:R0:W-:Y:S01]  /*dbbe0*/  @P6 STG.E.U16 [R16.64], R18 ;  /* 0x0000001210006986 */ /* 0x0101e2000c101506 */
[----:B------:R-:W-:Y:S02]  /*dbbf0*/  ISETP.LT.AND P6, PT, R24, c[0x0][0x178], !P0 ;  /* 0x00005e0018007a0c */ /* 0x000fe400047c1270 */
[----:B------:R-:W-:Y:S01]  /*dbc00*/  ISETP.LT.AND P0, PT, R27, c[0x0][0x178], !P0 ;  /* 0x00005e001b007a0c */ /* 0x000fe20004701270 */
[----:B---3--:R1:W-:Y:S01]  /*dbc10*/  @P2 STG.E.U16 [R8.64], R25 ;  /* 0x0000001908002986 */ /* 0x0083e2000c101506 */
[----:B------:R-:W-:Y:S02]  /*dbc20*/  PRMT R3, R18, 0x7632, R3 ;  /* 0x0000763212037816 */ /* 0x000fe40000000003 */
[----:B0-----:R-:W-:Y:S02]  /*dbc30*/  PRMT R16, R25, 0x7632, R16 ;  /* 0x0000763219107816 */ /* 0x001fe40000000010 */
[----:B-1----:R-:W3:Y:S01]  /*dbc40*/  LDL.LU R25, [R1+0x418] ;  /* 0x0004180001197983 */ /* 0x002ee20000300800 */
[----:B------:R-:W-:Y:S01]  /*dbc50*/  ISETP.LT.AND P2, PT, R24, c[0x0][0x178], !P4 ;  /* 0x00005e0018007a0c */ /* 0x000fe20006741270 */
[----:B------:R-:W-:-:S02]  /*dbc60*/  IMAD.WIDE R8, R0, 0x2, R4 ;  /* 0x0000000200087825 */ /* 0x000fc400078e0204 */
[----:B------:R-:W4:Y:S01]  /*dbc70*/  LDL.LU R18, [R1+0x338] ;  /* 0x0003380001127983 */ /* 0x000f220000300800 */
[----:B------:R-:W-:-:S03]  /*dbc80*/  IADD3 R0, R0, c[0x0][0x198], RZ ;  /* 0x0000660000007a10 */ /* 0x000fc60007ffe0ff */
[----:B------:R-:W-:Y:S04]  /*dbc90*/  @P6 STG.E.U16 [R12.64], R3 ;  /* 0x000000030c006986 */ /* 0x000fe8000c101506 */
[----:B------:R0:W-:Y:S01]  /*dbca0*/  @P0 STG.E.U16 [R8.64], R16 ;  /* 0x0000001008000986 */ /* 0x0001e2000c101506 */
[----:B------:R-:W-:Y:S01]  /*dbcb0*/  ISETP.LT.AND P4, PT, R27, c[0x0][0x178], !P4 ;  /* 0x00005e001b007a0c */ /* 0x000fe20006781270 */
[----:B0-----:R-:W-:Y:S01]  /*dbcc0*/  IMAD.WIDE R8, R0, 0x2, R6 ;  /* 0x0000000200087825 */ /* 0x001fe200078e0206 */
[----:B------:R-:W-:-:S04]  /*dbcd0*/  PRMT R16, R21, 0x7632, R16 ;  /* 0x0000763215107816 */ /* 0x000fc80000000010 */
[----:B------:R0:W-:Y:S01]  /*dbce0*/  @P2 STG.E.U16 [R8.64], R21 ;  /* 0x0000001508002986 */ /* 0x0001e2000c101506 */
[----:B------:R-:W-:Y:S01]  /*dbcf0*/  IADD3 R3, R23, 0x149, RZ ;  /* 0x0000014917037810 */ /* 0x000fe20007ffe0ff */
[----:B------:R-:W-:Y:S02]  /*dbd00*/  IMAD.WIDE R12, R0, 0x2, R4 ;  /* 0x00000002000c7825 */ /* 0x000fe400078e0204 */
[----:B0-----:R-:W4:Y:S01]  /*dbd10*/  LDL.LU R21, [R1+0x4b8] ;  /* 0x0004b80001157983 */ /* 0x001f220000300800 */
[----:B------:R-:W-:Y:S02]  /*dbd20*/  ISETP.GE.AND P2, PT, R3, c[0x0][0x17c], PT ;  /* 0x00005f0003007a0c */ /* 0x000fe40003f46270 */
[----:B--2---:R-:W-:Y:S01]  /*dbd30*/  PRMT R3, R22, 0x7632, R3 ;  /* 0x0000763216037816 */ /* 0x004fe20000000003 */
[----:B------:R0:W-:Y:S04]  /*dbd40*/  @P4 STG.E.U16 [R12.64], R22 ;  /* 0x000000160c004986 */ /* 0x0001e8000c101506 */
[----:B0-----:R-:W2:Y:S01]  /*dbd50*/  LDL.LU R22, [R1+0x3a8] ;  /* 0x0003a80001167983 */ /* 0x001ea20000300800 */
        /* <DEDUP_REMOVED lines=11> */
[C---:B------:R-:W-:Y:S01]  /*dbe10*/  IADD3 R17, R23.reuse, 0x148, RZ ;  /* 0x0000014817117810 */ /* 0x040fe20007ffe0ff */
[C---:B0-----:R-:W-:Y:S01]  /*dbe20*/  IMAD.WIDE R8, R0.reuse, 0x2, R6 ;  /* 0x0000000200087825 */ /* 0x041fe200078e0206 */
[----:B-1----:R-:W-:Y:S02]  /*dbe30*/  IADD3 R12, R23, 0x14b, RZ ;  /* 0x0000014b170c7810 */ /* 0x002fe40007ffe0ff */
[----:B------:R-:W-:Y:S02]  /*dbe40*/  IADD3 R3, R0, c[0x0][0x198], RZ ;  /* 0x0000660000037a10 */ /* 0x000fe40007ffe0ff */
[----:B------:R-:W-:Y:S02]  /*dbe50*/  ISETP.GE.AND P6, PT, R17, c[0x0][0x17c], PT ;  /* 0x00005f0011007a0c */ /* 0x000fe40003fc6270 */
[----:B------:R-:W-:-:S02]  /*dbe60*/  ISETP.LT.AND P3, PT, R27, c[0x0][0x178], !P3 ;  /* 0x00005e001b007a0c */ /* 0x000fc40005f61270 */
[----:B------:R-:W-:-:S04]  /*dbe70*/  IADD3 R16, R23, 0x14a, RZ ;  /* 0x0000014a17107810 */ /* 0x000fc80007ffe0ff */
[----:B------:R-:W-:Y:S01]  /*dbe80*/  ISETP.GE.AND P0, PT, R16, c[0x0][0x17c], PT ;  /* 0x00005f0010007a0c */ /* 0x000fe20003f06270 */
[----:B---3--:R0:W-:Y:S01]  /*dbe90*/  @P4 STG.E.U16 [R8.64], R25 ;  /* 0x0000001908004986 */ /* 0x0081e2000c101506 */
[----:B------:R-:W-:Y:S01]  /*dbea0*/  ISETP.GE.AND P4, PT, R12, c[0x0][0x17c], PT ;  /* 0x00005f000c007a0c */ /* 0x000fe20003f86270 */
[----:B------:R-:W-:-:S04]  /*dbeb0*/  IMAD.WIDE R12, R3, 0x2, R6 ;  /* 0x00000002030c7825 */ /* 0x000fc800078e0206 */
[----:B0-----:R-:W-:Y:S01]  /*dbec0*/  IMAD.WIDE R8, R0, 0x2, R4 ;  /* 0x0000000200087825 */ /* 0x001fe200078e0204 */
[----:B------:R-:W-:Y:S02]  /*dbed0*/  PRMT R0, R25, 0x7632, R0 ;  /* 0x0000763219007816 */ /* 0x000fe40000000000 */
[----:B----4-:R-:W-:Y:S01]  /*dbee0*/  PRMT R19, R18, 0x7632, R19 ;  /* 0x0000763212137816 */ /* 0x010fe20000000013 */
[----:B------:R-:W3:Y:S04]  /*dbef0*/  LDL.LU R25, [R1+0x3e8] ;  /* 0x0003e80001197983 */ /* 0x000ee80000300800 */
[----:B------:R0:W-:Y:S01]  /*dbf00*/  @P5 STG.E.U16 [R8.64], R18 ;  /* 0x0000001208005986 */ /* 0x0001e2000c101506 */
[----:B------:R-:W-:-:S03]  /*dbf10*/  ISETP.LT.AND P5, PT, R24, c[0x0][0x178], !P6 ;  /* 0x00005e0018007a0c */ /* 0x000fc600077a1270 */
[----:B------:R1:W-:Y:S01]  /*dbf20*/  @P1 STG.E.U16 [R12.64], R0 ;  /* 0x000000000c001986 */ /* 0x0003e2000c101506 */
[----:B------:R-:W-:Y:S01]  /*dbf30*/  ISETP.LT.AND P6, PT, R27, c[0x0][0x178], !P6 ;  /* 0x00005e001b007a0c */ /* 0x000fe200077c1270 */
[C---:B0-----:R-:W-:Y:S01]  /*dbf40*/  IMAD.WIDE R8, R3.reuse, 0x2, R4 ;  /* 0x0000000203087825 */ /* 0x041fe200078e0204 */
[----:B-1----:R-:W-:-:S04]  /*dbf50*/  IADD3 R0, R3, c[0x0][0x198], RZ ;  /* 0x0000660003007a10 */ /* 0x002fc80007ffe0ff */
[----:B------:R-:W-:Y:S01]  /*dbf60*/  @P3 STG.E.U16 [R8.64], R19 ;  /* 0x0000001308003986 */ /* 0x000fe2000c101506 */
[----:B------:R-:W-:-:S05]  /*dbf70*/  IMAD.WIDE R12, R0, 0x2, R6 ;  /* 0x00000002000c7825 */ /* 0x000fca00078e0206 */
[----:B------:R0:W-:Y:S01]  /*dbf80*/  @P5 STG.E.U16 [R12.64], R21 ;  /* 0x000000150c005986 */ /* 0x0001e2000c101506 */
[----:B------:R-:W-:Y:S01]  /*dbf90*/  ISETP.LT.AND P5, PT, R24, c[0x0][0x178], !P2 ;  /* 0x00005e0018007a0c */ /* 0x000fe200057a1270 */
[C---:B------:R-:W-:Y:S01]  /*dbfa0*/  IMAD.WIDE R16, R0.reuse, 0x2, R4 ;  /* 0x0000000200107825 */ /* 0x040fe200078e0204 */
[----:B0-----:R-:W-:Y:S02]  /*dbfb0*/  IADD3 R12, R0, c[0x0][0x198], RZ ;  /* 0x00006600000c7a10 */ /* 0x001fe40007ffe0ff */
[----:B------:R-:W-:-:S03]  /*dbfc0*/  PRMT R0, R21, 0x7632, R0 ;  /* 0x0000763215007816 */ /* 0x000fc60000000000 */
[----:B------:R-:W-:Y:S01]  /*dbfd0*/  IMAD.WIDE R8, R12, 0x2, R6 ;  /* 0x000000020c087825 */ /* 0x000fe200078e0206 */
[----:B--2---:R0:W-:Y:S01]  /*dbfe0*/  @P6 STG.E.U16 [R16.64], R22 ;  /* 0x0000001610006986 */ /* 0x0041e2000c101506 */
[----:B------:R-:W-:-:S04]  /*dbff0*/  PRMT R20, R22, 0x7632, R20 ;  /* 0x0000763216147816 */ /* 0x000fc80000000014 */
[----:B------:R1:W-:Y:S04]  /*dc000*/  @P5 STG.E.U16 [R8.64], R0 ;  /* 0x0000000008005986 */ /* 0x0003e8000c101506 */
[----:B0-----:R-:W2:Y:S04]  /*dc010*/  LDL.LU R22, [R1+0x358] ;  /* 0x0003580001167983 */ /* 0x001ea80000300800 */
[----:B-1----:R-:W4:Y:S01]  /*dc020*/  LDL.LU R9, [R1+0x4c8] ;  /* 0x0004c80001097983 */ /* 0x002f220000300800 */
[----:B------:R-:W-:-:S04]  /*dc030*/  IADD3 R21, R23, 0x14e, RZ ;  /* 0x0000014e17157810 */ /* 0x000fc80007ffe0ff */
[----:B------:R-:W-:Y:S02]  /*dc040*/  ISETP.GE.AND P5, PT, R21, c[0x0][0x17c], PT ;  /* 0x00005f0015007a0c */ /* 0x000fe40003fa6270 */
[----:B------:R-:W2:Y:S01]  /*dc050*/  LDL.LU R21, [R1+0x4f8] ;  /* 0x0004f80001157983 */ /* 0x000ea20000300800 */
[----:B------:R-:W-:Y:S02]  /*dc060*/  IADD3 R3, R23, 0x14d, RZ ;  /* 0x0000014d17037810 */ /* 0x000fe40007ffe0ff */
[C---:B------:R-:W-:Y:S02]  /*dc070*/  ISETP.LT.AND P2, PT, R27.reuse, c[0x0][0x178], !P2 ;  /* 0x00005e001b007a0c */ /* 0x040fe40005741270 */
[----:B------:R-:W-:Y:S02]  /*dc080*/  ISETP.LT.AND P6, PT, R24, c[0x0][0x178], !P0 ;  /* 0x00005e0018007a0c */ /* 0x000fe400047c1270 */
[----:B------:R-:W-:Y:S02]  /*dc090*/  ISETP.LT.AND P0, PT, R27, c[0x0][0x178], !P0 ;  /* 0x00005e001b007a0c */ /* 0x000fe40004701270 */
[----:B------:R-:W-:-:S02]  /*dc0a0*/  ISETP.GE.AND P3, PT, R3, c[0x0][0x17c], PT ;  /* 0x00005f0003007a0c */ /* 0x000fc40003f66270 */
[C---:B------:R-:W-:Y:S02]  /*dc0b0*/  IADD3 R3, R12.reuse, c[0x0][0x198], RZ ;  /* 0x000066000c037a10 */ /* 0x040fe40007ffe0ff */
[----:B------:R-:W-:Y:S01]  /*dc0c0*/  IADD3 R18, R23, 0x14c, RZ ;  /* 0x0000014c17127810 */ /* 0x000fe20007ffe0ff */
[----:B------:R-:W-:-:S03]  /*dc0d0*/  IMAD.WIDE R12, R12, 0x2, R4 ;  /* 0x000000020c0c7825 */ /* 0x000fc600078e0204 */
[----:B------:R-:W-:Y:S01]  /*dc0e0*/  ISETP.GE.AND P1, PT, R18, c[0x0][0x17c], PT ;  /* 0x00005f0012007a0c */ /* 0x000fe20003f26270 */
[C---:B------:R-:W-:Y:S01]  /*dc0f0*/  IMAD.WIDE R16, R3.reuse, 0x2, R6 ;  /* 0x0000000203107825 */ /* 0x040fe200078e0206 */
[----:B------:R0:W-:Y:S03]  /*dc100*/  @P2 STG.E.U16 [R12.64], R20 ;  /* 0x000000140c002986 */ /* 0x0001e6000c101506 */
[----:B------:R-:W-:Y:S01]  /*dc110*/  IMAD.WIDE R18, R3, 0x2, R4 ;  /* 0x0000000203127825 */ /* 0x000fe200078e0204 */
[----:B------:R-:W-:Y:S02]  /*dc120*/  ISETP.LT.AND P2, PT, R24, c[0x0][0x178], !P1 ;  /* 0x00005e0018007a0c */ /* 0x000fe40004f41270 */
[----:B------:R-:W-:Y:S02]  /*dc130*/  ISETP.LT.AND P1, PT, R27, c[0x0][0x178], !P1 ;  /* 0x00005e001b007a0c */ /* 0x000fe40004f21270 */
[----:B0-----:R-:W-:-:S04]  /*dc140*/  IADD3 R12, R3, c[0x0][0x198], RZ ;  /* 0x00006600030c7a10 */ /* 0x001fc80007ffe0ff */
[----:B------:R-:W-:Y:S01]  /*dc150*/  IADD3 R0, R12, c[0x0][0x198], RZ ;  /* 0x000066000c007a10 */ /* 0x000fe20007ffe0ff */
[----:B----4-:R-:W-:Y:S04]  /*dc160*/  @P6 STG.E.U16 [R16.64], R9 ;  /* 0x0000000910006986 */ /* 0x010fe8000c101506 */
[----:B---3--:R0:W-:Y:S02]  /*dc170*/  @P0 STG.E.U16 [R18.64], R25 ;  /* 0x0000001912000986 */ /* 0x0081e4000c101506 */
[----:B0-----:R-:W-:Y:S02]  /*dc180*/  PRMT R19, R25, 0x7632, R19 ;  /* 0x0000763219137816 */ /* 0x001fe40000000013 */
[----:B------:R-:W3:Y:S01]  /*dc190*/  LDL.LU R25, [R1+0x508] ;  /* 0x0005080001197983 */ /* 0x000ee20000300800 */
[----:B------:R-:W-:-:S02]  /*dc1a0*/  ISETP.LT.AND P0, PT, R24, c[0x0][0x178], !P4 ;  /* 0x00005e0018007a0c */ /* 0x000fc40006701270 */
[----:B------:R-:W-:Y:S02]  /*dc1b0*/  ISETP.LT.AND P4, PT, R27, c[0x0][0x178], !P4 ;  /* 0x00005e001b007a0c */ /* 0x000fe40006781270 */
[----:B------:R-:W-:Y:S01]  /*dc1c0*/  PRMT R18, R9, 0x7632, R18 ;  /* 0x0000763209127816 */ /* 0x000fe20000000012 */
[----:B------:R-:W-:Y:S01]  /*dc1d0*/  IMAD.WIDE R8, R12, 0x2, R6 ;  /* 0x000000020c087825 */ /* 0x000fe200078e0206 */
[----:B------:R-:W-:-:S03]  /*dc1e0*/  IADD3 R16, R23, 0x14f, RZ ;  /* 0x0000014f17107810 */ /* 0x000fc60007ffe0ff */
[----:B------:R-:W-:Y:S01]  /*dc1f0*/  IMAD.WIDE R12, R12, 0x2, R4 ;  /* 0x000000020c0c7825 */ /* 0x000fe200078e0204 */
[----:B------:R-:W-:-:S03]  /*dc200*/  ISETP.GE.AND P6, PT, R16, c[0x0][0x17c], PT ;  /* 0x00005f0010007a0c */ /* 0x000fc60003fc6270 */
[C---:B------:R-:W-:Y:S01]  /*dc210*/  IMAD.WIDE R16, R0.reuse, 0x2, R6 ;  /* 0x0000000200107825 */ /* 0x040fe200078e0206 */
[----:B------:R0:W-:Y:S04]  /*dc220*/  @P0 STG.E.U16 [R8.64], R18 ;  /* 0x0000001208000986 */ /* 0x0001e8000c101506 */
[----:B------:R-:W-:Y:S04]  /*dc230*/  @P4 STG.E.U16 [R12.64], R19 ;  /* 0x000000130c004986 */ /* 0x000fe8000c101506 */
[----:B--2---:R1:W-:Y:S01]  /*dc240*/  @P2 STG.E.U16 [R16.64], R21 ;  /* 0x0000001510002986 */ /* 0x0043e2000c101506 */
[----:B0-----:R-:W-:-:S05]  /*dc250*/  IMAD.WIDE R8, R0, 0x2, R4 ;  /* 0x0000000200087825 */ /* 0x001fca00078e0204 */
[----:B------:R0:W-:Y:S01]  /*dc260*/  @P1 STG.E.U16 [R8.64], R22 ;  /* 0x0000001608001986 */ /* 0x0001e2000c101506 */
[----:B-1----:R-:W-:-:S03]  /*dc270*/  PRMT R16, R22, 0x7632, R16 ;  /* 0x0000763216107816 */ /* 0x002fc60000000010 */
[----:B0-----:R-:W2:Y:S01]  /*dc280*/  LDL.LU R22, [R1+0x518] ;  /* 0x0005180001167983 */ /* 0x001ea20000300800 */
[----:B------:R-:W-:Y:S02]  /*dc290*/  IADD3 R3, R23, 0x150, RZ ;  /* 0x0000015017037810 */ /* 0x000fe40007ffe0ff */
[----:B------:R-:W-:Y:S01]  /*dc2a0*/  ISETP.LT.AND P4, PT, R24, c[0x0][0x178], !P3 ;  /* 0x00005e0018007a0c */ /* 0x000fe20005f81270 */
[----:B------:R-:W4:Y:S01]  /*dc2b0*/  LDL.LU R18, [R1+0x428] ;  /* 0x0004280001127983 */ /* 0x000f220000300800 */
[----:B------:R-:W-:Y:S02]  /*dc2c0*/  ISETP.GE.AND P0, PT, R3, c[0x0][0x17c], PT ;  /* 0x00005f0003007a0c */ /* 0x000fe40003f06270 */
[----:B------:R-:W-:Y:S01]  /*dc2d0*/  IADD3 R3, R23, 0x151, RZ ;  /* 0x0000015117037810 */ /* 0x000fe20007ffe0ff */
[----:B------:R-:W4:Y:S01]  /*dc2e0*/  LDL.LU R20, [R1+0x878] ;  /* 0x0008780001147983 */ /* 0x000f220000300800 */
[----:B------:R-:W-:Y:S02]  /*dc2f0*/  IADD3 R0, R0, c[0x0][0x198], RZ ;  /* 0x0000660000007a10 */ /* 0x000fe40007ffe0ff */
[----:B------:R-:W-:-:S02]  /*dc300*/  ISETP.LT.AND P3, PT, R27, c[0x0][0x178], !P3 ;  /* 0x00005e001b007a0c */ /* 0x000fc40005f61270 */
[----:B------:R-:W-:Y:S01]  /*dc310*/  ISETP.LT.AND P1, PT, R24, c[0x0][0x178], !P5 ;  /* 0x00005e0018007a0c */ /* 0x000fe20006f21270 */
[C---:B------:R-:W-:Y:S01]  /*dc320*/  IMAD.WIDE R8, R0.reuse, 0x2, R6 ;  /* 0x0000000200087825 */ /* 0x040fe200078e0206 */
[----:B------:R-:W-:Y:S02]  /*dc330*/  ISETP.GE.AND P2, PT, R3, c[0x0][0x17c], PT ;  /* 0x00005f0003007a0c */ /* 0x000fe40003f46270 */
[----:B------:R-:W-:Y:S01]  /*dc340*/  PRMT R3, R21, 0x7632, R3 ;  /* 0x0000763215037816 */ /* 0x000fe20000000003 */
[C---:B------:R-:W-:Y:S01]  /*dc350*/  IMAD.WIDE R12, R0.reuse, 0x2, R4 ;  /* 0x00000002000c7825 */ /* 0x040fe200078e0204 */
[----:B------:R-:W-:-:S03]  /*dc360*/  IADD3 R0, R0, c[0x0][0x198], RZ ;  /* 0x0000660000007a10 */ /* 0x000fc60007ffe0ff */
[----:B------:R0:W-:Y:S04]  /*dc370*/  @P4 STG.E.U16 [R8.64], R3 ;  /* 0x0000000308004986 */ /* 0x0001e8000c101506 */
[----:B------:R1:W-:Y:S01]  /*dc380*/  @P3 STG.E.U16 [R12.64], R16 ;  /* 0x000000100c003986 */ /* 0x0003e2000c101506 */
[C---:B0-----:R-:W-:Y:S01]  /*dc390*/  IMAD.WIDE R8, R0.reuse, 0x2, R6 ;  /* 0x0000000200087825 */ /* 0x041fe200078e0206 */
[----:B------:R-:W-:Y:S02]  /*dc3a0*/  IADD3 R3, R23, 0x153, RZ ;  /* 0x0000015317037810 */ /* 0x000fe40007ffe0ff */
[----:B------:R-:W-:Y:S01]  /*dc3b0*/  ISETP.LT.AND P5, PT, R27, c[0x0][0x178], !P5 ;  /* 0x00005e001b007a0c */ /* 0x000fe20006fa1270 */
[----:B-1----:R-:W-:Y:S01]  /*dc3c0*/  IMAD.WIDE R12, R0, 0x2, R4 ;  /* 0x00000002000c7825 */ /* 0x002fe200078e0204 */
[----:B------:R-:W-:-:S02]  /*dc3d0*/  ISETP.LT.AND P3, PT, R24, c[0x0][0x178], !P6 ;  /* 0x00005e0018007a0c */ /* 0x000fc40007761270 */
[----:B------:R-:W-:Y:S02]  /*dc3e0*/  IADD3 R0, R0, c[0x0][0x198], RZ ;  /* 0x0000660000007a10 */ /* 0x000fe40007ffe0ff */
[----:B------:R-:W-:Y:S01]  /*dc3f0*/  ISETP.LT.AND P6, PT, R27, c[0x0][0x178], !P6 ;  /* 0x00005e001b007a0c */ /* 0x000fe200077c1270 */
[----:B---3--:R0:W-:Y:S01]  /*dc400*/  @P1 STG.E.U16 [R8.64], R25 ;  /* 0x0000001908001986 */ /* 0x0081e2000c101506 */
[----:B------:R-:W-:Y:S02]  /*dc410*/  ISETP.GE.AND P1, PT, R3, c[0x0][0x17c], PT ;  /* 0x00005f0003007a0c */ /* 0x000fe40003f26270 */
[----:B------:R-:W-:Y:S02]  /*dc420*/  PRMT R3, R25, 0x7632, R3 ;  /* 0x0000763219037816 */ /* 0x000fe40000000003 */
[----:B0-----:R-:W3:Y:S01]  /*dc430*/  LDL.LU R25, [R1+0x3c8] ;  /* 0x0003c80001197983 */ /* 0x001ee20000300800 */
[----:B------:R-:W-:-:S03]  /*dc440*/  IMAD.WIDE R8, R0, 0x2, R6 ;  /* 0x0000000200087825 */ /* 0x000fc600078e0206 */
[----:B------:R0:W-:Y:S01]  /*dc450*/  @P5 STG.E.U16 [R12.64], R10 ;  /* 0x0000000a0c005986 */ /* 0x0001e2000c101506 */
[----:B------:R-:W-:-:S03]  /*dc460*/  ISETP.LT.AND P5, PT, R24, c[0x0][0x178], !P0 ;  /* 0x00005e0018007a0c */ /* 0x000fc600047a1270 */
[----:B------:R1:W-:Y:S04]  /*dc470*/  @P3 STG.E.U16 [R8.64], R3 ;  /* 0x0000000308003986 */ /* 0x0003e8000c101506 */
[----:B------:R-:W3:Y:S01]  /*dc480*/  LDL.LU R21, [R1+0x888] ;  /* 0x0008880001157983 */ /* 0x000ee20000300800 */
[C---:B0-----:R-:W-:Y:S01]  /*dc490*/  IMAD.WIDE R12, R0.reuse, 0x2, R4 ;  /* 0x00000002000c7825 */ /* 0x041fe200078e0204 */
[----:B------:R-:W-:Y:S02]  /*dc4a0*/  IADD3 R0, R0, c[0x0][0x198], RZ ;  /* 0x0000660000007a10 */ /* 0x000fe40007ffe0ff */
[----:B------:R-:W-:-:S03]  /*dc4b0*/  PRMT R10, R10, 0x7632, R10 ;  /* 0x000076320a0a7816 */ /* 0x000fc6000000000a */
[C---:B-1----:R-:W-:Y:S02]  /*dc4c0*/  IMAD.WIDE R8, R0.reuse, 0x2, R6 ;  /* 0x0000000200087825 */ /* 0x042fe400078e0206 */
[----:B------:R-:W-:Y:S01]  /*dc4d0*/  @P6 STG.E.U16 [R12.64], R10 ;  /* 0x0000000a0c006986 */ /* 0x000fe2000c101506 */
[----:B------:R-:W-:-:S03]  /*dc4e0*/  IADD3 R16, R0, c[0x0][0x198], RZ ;  /* 0x0000660000107a10 */ /* 0x000fc60007ffe0ff */
[----:B--2---:R0:W-:Y:S02]  /*dc4f0*/  @P5 STG.E.U16 [R8.64], R22 ;  /* 0x0000001608005986 */ /* 0x0041e4000c101506 */
[----:B0-----:R-:W-:Y:S01]  /*dc500*/  IMAD.WIDE R8, R0, 0x2, R4 ;  /* 0x0000000200087825 */ /* 0x001fe200078e0204 */
[----:B------:R-:W-:Y:S02]  /*dc510*/  PRMT R0, R22, 0x7632, R0 ;  /* 0x0000763216007816 */ /* 0x000fe40000000000 */
[----:B------:R-:W2:Y:S01]  /*dc520*/  LDL.LU R22, [R1+0x348] ;  /* 0x0003480001167983 */ /* 0x000ea20000300800 */
[----:B------:R-:W-:Y:S02]  /*dc530*/  ISETP.LT.AND P0, PT, R27, c[0x0][0x178], !P0 ;  /* 0x00005e001b007a0c */ /* 0x000fe40004701270 */
[----:B------:R-:W-:Y:S02]  /*dc540*/  ISETP.LT.AND P6, PT, R24, c[0x0][0x178], !P2 ;  /* 0x00005e0018007a0c */ /* 0x000fe400057c1270 */
[C---:B------:R-:W-:Y:S01]  /*dc550*/  IADD3 R17, R23.reuse, 0x152, RZ ;  /* 0x0000015217117810 */ /* 0x040fe20007ffe0ff */
[----:B------:R-:W-:Y:S01]  /*dc560*/  IMAD.WIDE R12, R16, 0x2, R6 ;  /* 0x00000002100c7825 */ /* 0x000fe200078e0206 */
[----:B------:R-:W-:-:S02]  /*dc570*/  IADD3 R3, R23, 0x154, RZ ;  /* 0x0000015417037810 */ /* 0x000fc40007ffe0ff */
[----:B------:R-:W-:Y:S02]  /*dc580*/  ISETP.GE.AND P4, PT, R17, c[0x0][0x17c], PT ;  /* 0x00005f0011007a0c */ /* 0x000fe40003f86270 */
[----:B------:R-:W-:-:S03]  /*dc590*/  ISETP.LT.AND P2, PT, R27, c[0x0][0x178], !P2 ;  /* 0x00005e001b007a0c */ /* 0x000fc60005741270 */
[----:B----4-:R0:W-:Y:S01]  /*dc5a0*/  @P0 STG.E.U16 [R8.64], R18 ;  /* 0x0000001208000986 */ /* 0x0101e2000c101506 */
[----:B------:R-:W-:Y:S02]  /*dc5b0*/  ISETP.LT.AND P0, PT, R24, c[0x0][0x178], !P4 ;  /* 0x00005e0018007a0c */ /* 0x000fe40006701270 */
[----:B------:R-:W-:Y:S01]  /*dc5c0*/  ISETP.GE.AND P3, PT, R3, c[0x0][0x17c], PT ;  /* 0x00005f0003007a0c */ /* 0x000fe20003f66270 */
[----:B------:R1:W-:Y:S01]  /*dc5d0*/  @P6 STG.E.U16 [R12.64], R0 ;  /* 0x000000000c006986 */ /* 0x0003e2000c101506 */
[----:B------:R-:W-:Y:S02]  /*dc5e0*/  ISETP.LT.AND P4, PT, R27, c[0x0][0x178], !P4 ;  /* 0x00005e001b007a0c */ /* 0x000fe40006781270 */
[----:B------:R-:W-:-:S04]  /*dc5f0*/  IADD3 R3, R23, 0x155, RZ ;  /* 0x0000015517037810 */ /* 0x000fc80007ffe0ff */
[----:B------:R-:W-:Y:S01]  /*dc600*/  ISETP.GE.AND P5, PT, R3, c[0x0][0x17c], PT ;  /* 0x00005f0003007a0c */ /* 0x000fe20003fa6270 */
[C---:B0-----:R-:W-:Y:S01]  /*dc610*/  IMAD.WIDE R8, R16.reuse, 0x2, R4 ;  /* 0x0000000210087825 */ /* 0x041fe200078e0204 */
[----:B-1----:R-:W-:Y:S02]  /*dc620*/  IADD3 R0, R16, c[0x0][0x198], RZ ;  /* 0x0000660010007a10 */ /* 0x002fe40007ffe0ff */
[----:B------:R-:W-:Y:S02]  /*dc630*/  PRMT R3, R18, 0x7632, R3 ;  /* 0x0000763212037816 */ /* 0x000fe40000000003 */
[----:B------:R-:W-:Y:S01]  /*dc640*/  IADD3 R10, R23, 0x156, RZ ;  /* 0x00000156170a7810 */ /* 0x000fe20007ffe0ff */
[----:B------:R-:W-:-:S04]  /*dc650*/  IMAD.WIDE R12, R0, 0x2, R6 ;  /* 0x00000002000c7825 */ /* 0x000fc800078e0206 */
[----:B------:R-:W-:Y:S01]  /*dc660*/  IMAD.WIDE R16, R0, 0x2, R4 ;  /* 0x0000000200107825 */ /* 0x000fe200078e0204 */
[----:B------:R-:W-:Y:S01]  /*dc670*/  @P2 STG.E.U16 [R8.64], R3 ;  /* 0x0000000308002986 */ /* 0x000fe2000c101506 */
[----:B------:R-:W-:-:S03]  /*dc680*/  ISETP.GE.AND P6, PT, R10, c[0x0][0x17c], PT ;  /* 0x00005f000a007a0c */ /* 0x000fc60003fc6270 */
[----:B------:R0:W-:Y:S01]  /*dc690*/  @P0 STG.E.U16 [R12.64], R20 ;  /* 0x000000140c000986 */ /* 0x0001e2000c101506 */
[----:B------:R-:W-:Y:S02]  /*dc6a0*/  ISETP.LT.AND P0, PT, R24, c[0x0][0x178], !P1 ;  /* 0x00005e0018007a0c */ /* 0x000fe40004f01270 */
[----:B------:R-:W-:Y:S02]  /*dc6b0*/  ISETP.LT.AND P1, PT, R27, c[0x0][0x178], !P1 ;  /* 0x00005e001b007a0c */ /* 0x000fe40004f21270 */
[----:B0-----:R-:W-:-:S04]  /*dc6c0*/  IADD3 R12, R0, c[0x0][0x198], RZ ;  /* 0x00006600000c7a10 */ /* 0x001fc80007ffe0ff */
[C---:B------:R-:W-:Y:S01]  /*dc6d0*/  IADD3 R3, R12.reuse, c[0x0][0x198], RZ ;  /* 0x000066000c037a10 */ /* 0x040fe20007ffe0ff */
[----:B------:R-:W-:Y:S01]  /*dc6e0*/  IMAD.WIDE R8, R12, 0x2, R6 ;  /* 0x000000020c087825 */ /* 0x000fe200078e0206 */
[----:B------:R-:W-:Y:S02]  /*dc6f0*/  PRMT R0, R20, 0x7632, R0 ;  /* 0x0000763214007816 */ /* 0x000fe40000000000 */
[----:B------:R-:W-:Y:S01]  /*dc700*/  IADD3 R18, R23, 0x157, RZ ;  /* 0x0000015717127810 */ /* 0x000fe20007ffe0ff */
[----:B------:R-:W-:-:S03]  /*dc710*/  IMAD.WIDE R12, R12, 0x2, R4 ;  /* 0x000000020c0c7825 */ /* 0x000fc600078e0204 */
[----:B------:R-:W-:Y:S01]  /*dc720*/  ISETP.GE.AND P2, PT, R18, c[0x0][0x17c], PT ;  /* 0x00005f0012007a0c */ /* 0x000fe20003f46270 */
[----:B------:R-:W-:Y:S01]  /*dc730*/  IMAD.WIDE R18, R3, 0x2, R4 ;  /* 0x0000000203127825 */ /* 0x000fe200078e0204 */
[----:B---3--:R0:W-:Y:S01]  /*dc740*/  @P4 STG.E.U16 [R16.64], R25 ;  /* 0x0000001910004986 */ /* 0x0081e2000c101506 */
[----:B------:R-:W-:-:S03]  /*dc750*/  PRMT R10, R25, 0x7632, R10 ;  /* 0x00007632190a7816 */ /* 0x000fc6000000000a */
[----:B0-----:R-:W3:Y:S01]  /*dc760*/  LDL.LU R25, [R1+0x898] ;  /* 0x0008980001197983 */ /* 0x001ee20000300800 */
[----:B------:R-:W-:Y:S02]  /*dc770*/  ISETP.LT.AND P4, PT, R24, c[0x0][0x178], !P3 ;  /* 0x00005e0018007a0c */ /* 0x000fe40005f81270 */
[----:B------:R-:W-:Y:S01]  /*dc780*/  ISETP.LT.AND P3, PT, R27, c[0x0][0x178], !P3 ;  /* 0x00005e001b007a0c */ /* 0x000fe20005f61270 */
[----:B------:R-:W-:Y:S01]  /*dc790*/  IMAD.WIDE R16, R3, 0x2, R6 ;  /* 0x0000000203107825 */ /* 0x000fe200078e0206 */
[----:B------:R-:W-:Y:S04]  /*dc7a0*/  @P0 STG.E.U16 [R8.64], R0 ;  /* 0x0000000008000986 */ /* 0x000fe8000c101506 */
[----:B------:R0:W-:Y:S05]  /*dc7b0*/  @P1 STG.E.U16 [R12.64], R10 ;  /* 0x0000000a0c001986 */ /* 0x0001ea000c101506 */
[----:B------:R1:W-:Y:S01]  /*dc7c0*/  @P4 STG.E.U16 [R16.64], R21 ;  /* 0x0000001510004986 */ /* 0x0003e2000c101506 */
[----:B0-----:R-:W-:-:S03]  /*dc7d0*/  PRMT R10, R21, 0x7632, R10 ;  /* 0x00007632150a7816 */ /* 0x001fc6000000000a */
[----:B-1----:R-:W4:Y:S04]  /*dc7e0*/  LDL.LU R21, [R1+0x8c8] ;  /* 0x0008c80001157983 */ /* 0x002f280000300800 */
[----:B--2---:R0:W-:Y:S02]  /*dc7f0*/  @P3 STG.E.U16 [R18.64], R22 ;  /* 0x0000001612003986 */ /* 0x0041e4000c101506 */
[----:B0-----:R-:W-:Y:S02]  /*dc800*/  PRMT R18, R22, 0x7632, R18 ;  /* 0x0000763216127816 */ /* 0x001fe40000000012 */
[----:B------:R-:W2:Y:S01]  /*dc810*/  LDL.LU R22, [R1+0x408] ;  /* 0x0004080001167983 */ /* 0x000ea20000300800 */
[----:B------:R-:W-:Y:S02]  /*dc820*/  ISETP.LT.AND P1, PT, R24, c[0x0][0x178], !P5 ;  /* 0x00005e0018007a0c */ /* 0x000fe40006f21270 */
[----:B------:R-:W-:-:S02]  /*dc830*/  IADD3 R12, R3, c[0x0][0x198], RZ ;  /* 0x00006600030c7a10 */ /* 0x000fc40007ffe0ff */
[----:B------:R-:W-:Y:S02]  /*dc840*/  ISETP.LT.AND P5, PT, R27, c[0x0][0x178], !P5 ;  /* 0x00005e001b007a0c */ /* 0x000fe40006fa1270 */
[----:B------:R-:W-:Y:S01]  /*dc850*/  ISETP.LT.AND P3, PT, R24, c[0x0][0x178], !P6 ;  /* 0x00005e0018007a0c */ /* 0x000fe20007761270 */
[C---:B------:R-:W-:Y:S01]  /*dc860*/  IMAD.WIDE R8, R12.reuse, 0x2, R6 ;  /* 0x000000020c087825 */ /* 0x040fe200078e0206 */
[C---:B------:R-:W-:Y:S02]  /*dc870*/  IADD3 R16, R23.reuse, 0x159, RZ ;  /* 0x0000015917107810 */ /* 0x040fe40007ffe0ff */
[C---:B------:R-:W-:Y:S02]  /*dc880*/  IADD3 R0, R12.reuse, c[0x0][0x198], RZ ;  /* 0x000066000c007a10 */ /* 0x040fe40007ffe0ff */
[----:B------:R-:W-:Y:S01]  /*dc890*/  IADD3 R3, R23, 0x15a, RZ ;  /* 0x0000015a17037810 */ /* 0x000fe20007ffe0ff */
[----:B------:R-:W-:Y:S01]  /*dc8a0*/  IMAD.WIDE R12, R12, 0x2, R4 ;  /* 0x000000020c0c7825 */ /* 0x000fe200078e0204 */
[----:B------:R-:W-:Y:S01]  /*dc8b0*/  ISETP.GE.AND P4, PT, R16, c[0x0][0x17c], PT ;  /* 0x00005f0010007a0c */ /* 0x000fe20003f86270 */
[----:B------:R0:W-:Y:S01]  /*dc8c0*/  @P1 STG.E.U16 [R8.64], R10 ;  /* 0x0000000a08001986 */ /* 0x0001e2000c101506 */
[----:B------:R-:W-:Y:S01]  /*dc8d0*/  ISETP.GE.AND P1, PT, R3, c[0x0][0x17c], PT ;  /* 0x00005f0003007a0c */ /* 0x000fe20003f26270 */
[----:B------:R-:W-:Y:S01]  /*dc8e0*/  IMAD.WIDE R16, R0, 0x2, R6 ;  /* 0x0000000200107825 */ /* 0x000fe200078e0206 */
[----:B------:R-:W-:Y:S01]  /*dc8f0*/  IADD3 R3, R23, 0x15b, RZ ;  /* 0x0000015b17037810 */ /* 0x000fe20007ffe0ff */
[----:B------:R1:W-:Y:S01]  /*dc900*/  @P5 STG.E.U16 [R12.64], R18 ;  /* 0x000000120c005986 */ /* 0x0003e2000c101506 */
[----:B------:R-:W-:-:S02]  /*dc910*/  ISETP.LT.AND P6, PT, R27, c[0x0][0x178], !P6 ;  /* 0x00005e001b007a0c */ /* 0x000fc400077c1270 */
[----:B------:R-:W-:Y:S02]  /*dc920*/  IADD3 R20, R23, 0x158, RZ ;  /* 0x0000015817147810 */ /* 0x000fe40007ffe0ff */
[----:B------:R-:W-:Y:S01]  /*dc930*/  ISETP.LT.AND P5, PT, R24, c[0x0][0x178], !P2 ;  /* 0x00005e0018007a0c */ /* 0x000fe200057a1270 */
[----:B0-----:R-:W-:Y:S01]  /*dc940*/  IMAD.WIDE R8, R0, 0x2, R4 ;  /* 0x0000000200087825 */ /* 0x001fe200078e0204 */
[----:B------:R-:W-:Y:S02]  /*dc950*/  ISETP.GE.AND P0, PT, R20, c[0x0][0x17c], PT ;  /* 0x00005f0014007a0c */ /* 0x000fe40003f06270 */
[----:B------:R-:W-:Y:S02]  /*dc960*/  IADD3 R0, R0, c[0x0][0x198], RZ ;  /* 0x0000660000007a10 */ /* 0x000fe40007ffe0ff */
[----:B------:R-:W-:-:S03]  /*dc970*/  ISETP.LT.AND P2, PT, R27, c[0x0][0x178], !P2 ;  /* 0x00005e001b007a0c */ /* 0x000fc60005741270 */
[----:B-1----:R-:W-:Y:S01]  /*dc980*/  IMAD.WIDE R12, R0, 0x2, R4 ;  /* 0x00000002000c7825 */ /* 0x002fe200078e0204 */
[----:B------:R-:W-:Y:S01]  /*dc990*/  PRMT R10, R14, 0x7632, R10 ;  /* 0x000076320e0a7816 */ /* 0x000fe2000000000a */
[----:B---3--:R0:W-:Y:S01]  /*dc9a0*/  @P3 STG.E.U16 [R16.64], R25 ;  /* 0x0000001910003986 */ /* 0x0081e2000c101506 */
[----:B------:R-:W-:Y:S02]  /*dc9b0*/  ISETP.GE.AND P3, PT, R3, c[0x0][0x17c], PT ;  /* 0x00005f0003007a0c */ /* 0x000fe40003f66270 */
[----:B------:R-:W-:Y:S02]  /*dc9c0*/  PRMT R3, R25, 0x7632, R3 ;  /* 0x0000763219037816 */ /* 0x000fe40000000003 */
[----:B0-----:R-:W3:Y:S04]  /*dc9d0*/  LDL.LU R25, [R1+0x8b8] ;  /* 0x0008b80001197983 */ /* 0x001ee80000300800 */
[----:B------:R0:W-:Y:S01]  /*dc9e0*/  @P6 STG.E.U16 [R8.64], R14 ;  /* 0x0000000e08006986 */ /* 0x0001e2000c101506 */
[----:B------:R-:W-:-:S03]  /*dc9f0*/  ISETP.LT.AND P6, PT, R24, c[0x0][0x178], !P0 ;  /* 0x00005e0018007a0c */ /* 0x000fc600047c1270 */
[----:B------:R-:W3:Y:S01]  /*dca00*/  LDL.LU R19, [R1+0x398] ;  /* 0x0003980001137983 */ /* 0x000ee20000300800 */
[----:B------:R-:W-:Y:S01]  /*dca10*/  ISETP.LT.AND P0, PT, R27, c[0x0][0x178], !P0 ;  /* 0x00005e001b007a0c */ /* 0x000fe20004701270 */
[C---:B0-----:R-:W-:Y:S01]  /*dca20*/  IMAD.WIDE R8, R0.reuse, 0x2, R6 ;  /* 0x0000000200087825 */ /* 0x041fe200078e0206 */
[----:B------:R-:W-:-:S04]  /*dca30*/  IADD3 R0, R0, c[0x0][0x198], RZ ;  /* 0x0000660000007a10 */ /* 0x000fc80007ffe0ff */
[----:B------:R0:W-:Y:S04]  /*dca40*/  @P5 STG.E.U16 [R8.64], R3 ;  /* 0x0000000308005986 */ /* 0x0001e8000c101506 */
[----:B------:R1:W-:Y:S01]  /*dca50*/  @P2 STG.E.U16 [R12.64], R10 ;  /* 0x0000000a0c002986 */ /* 0x0003e2000c101506 */
[----:B0-----:R-:W-:Y:S01]  /*dca60*/  IMAD.WIDE R8, R0, 0x2, R6 ;  /* 0x0000000200087825 */ /* 0x001fe200078e0206 */
[----:B------:R-:W-:-:S03]  /*dca70*/  IADD3 R3, R23, 0x15d, RZ ;  /* 0x0000015d17037810 */ /* 0x000fc60007ffe0ff */
[----:B-1----:R-:W-:Y:S01]  /*dca80*/  IMAD.WIDE R12, R0, 0x2, R4 ;  /* 0x00000002000c7825 */ /* 0x002fe200078e0204 */
[----:B----4-:R0:W-:Y:S01]  /*dca90*/  @P6 STG.E.U16 [R8.64], R21 ;  /* 0x0000001508006986 */ /* 0x0101e2000c101506 */
[----:B------:R-:W-:Y:S02]  /*dcaa0*/  ISETP.GE.AND P6, PT, R3, c[0x0][0x17c], PT ;  /* 0x00005f0003007a0c */ /* 0x000fe40003fc6270 */
[----:B------:R-:W-:Y:S01]  /*dcab0*/  PRMT R3, R21, 0x7632, R3 ;  /* 0x0000763215037816 */ /* 0x000fe20000000003 */
[----:B--2---:R1:W-:Y:S01]  /*dcac0*/  @P0 STG.E.U16 [R12.64], R22 ;  /* 0x000000160c000986 */ /* 0x0043e2000c101506 */
[----:B------:R-:W-:-:S03]  /*dcad0*/  PRMT R10, R22, 0x7632, R10 ;  /* 0x00007632160a7816 */ /* 0x000fc6000000000a */
[----:B0-----:R-:W2:Y:S04]  /*dcae0*/  LDL.LU R21, [R1+0x8a8] ;  /* 0x0008a80001157983 */ /* 0x001ea80000300800 */
[----:B-1----:R-:W4:Y:S01]  /*dcaf0*/  LDL.LU R22, [R1+0x4d8] ;  /* 0x0004d80001167983 */ /* 0x002f220000300800 */
[----:B------:R-:W-:Y:S02]  /*dcb00*/  ISETP.LT.AND P2, PT, R24, c[0x0][0x178], !P4 ;  /* 0x00005e0018007a0c */ /* 0x000fe40006741270 */
[----:B------:R-:W-:Y:S01]  /*dcb10*/  IADD3 R0, R0, c[0x0][0x198], RZ ;  /* 0x0000660000007a10 */ /* 0x000fe20007ffe0ff */
[----:B------:R-:W4:Y:S01]  /*dcb20*/  LDL.LU R20, [R1+0x8d8] ;  /* 0x0008d80001147983 */ /* 0x000f220000300800 */
[----:B------:R-:W-:Y:S02]  /*dcb30*/  ISETP.LT.AND P4, PT, R27, c[0x0][0x178], !P4 ;  /* 0x00005e001b007a0c */ /* 0x000fe40006781270 */
[----:B------:R-:W-:Y:S01]  /*dcb40*/  ISETP.LT.AND P0, PT, R24, c[0x0][0x178], !P1 ;  /* 0x00005e0018007a0c */ /* 0x000fe20004f01270 */
[----:B------:R-:W-:-:S04]  /*dcb50*/  IMAD.WIDE R8, R0, 0x2, R6 ;  /* 0x0000000200087825 */ /* 0x000fc800078e0206 */
[C---:B------:R-:W-:Y:S01]  /*dcb60*/  IMAD.WIDE R12, R0.reuse, 0x2, R4 ;  /* 0x00000002000c7825 */ /* 0x040fe200078e0204 */
[----:B------:R-:W-:Y:S01]  /*dcb70*/  IADD3 R0, R0, c[0x0][0x198], RZ ;  /* 0x0000660000007a10 */ /* 0x000fe20007ffe0ff */
[----:B------:R0:W-:Y:S04]  /*dcb80*/  @P2 STG.E.U16 [R8.64], R3 ;  /* 0x0000000308002986 */ /* 0x0001e8000c101506 */
[----:B------:R1:W-:Y:S01]  /*dcb90*/  @P4 STG.E.U16 [R12.64], R10 ;  /* 0x0000000a0c004986 */ /* 0x0003e2000c101506 */
[----:B0-----:R-:W-:Y:S01]  /*dcba0*/  IMAD.WIDE R8, R0, 0x2, R6 ;  /* 0x0000000200087825 */ /* 0x001fe200078e0206 */
[----:B------:R-:W-:-:S04]  /*dcbb0*/  IADD3 R3, R23, 0x15e, RZ ;  /* 0x0000015e17037810 */ /* 0x000fc80007ffe0ff */
[----:B------:R-:W-:Y:S02]  /*dcbc0*/  ISETP.GE.AND P2, PT, R3, c[0x0][0x17c], PT ;  /* 0x00005f0003007a0c */ /* 0x000fe40003f46270 */
[----:B------:R-:W-:Y:S02]  /*dcbd0*/  IADD3 R3, R0, c[0x0][0x198], RZ ;  /* 0x0000660000037a10 */ /* 0x000fe40007ffe0ff */
[----:B------:R-:W-:Y:S02]  /*dcbe0*/  ISETP.LT.AND P1, PT, R27, c[0x0][0x178], !P1 ;  /* 0x00005e001b007a0c */ /* 0x000fe40004f21270 */
[----:B------:R-:W-:Y:S02]  /*dcbf0*/  ISETP.LT.AND P4, PT, R24, c[0x0][0x178], !P3 ;  /* 0x00005e0018007a0c */ /* 0x000fe40005f81270 */
[----:B------:R-:W-:Y:S01]  /*dcc00*/  IADD3 R14, R23, 0x15c, RZ ;  /* 0x0000015c170e7810 */ /* 0x000fe20007ffe0ff */
[----:B-1----:R-:W-:-:S03]  /*dcc10*/  IMAD.WIDE R12, R3, 0x2, R6 ;  /* 0x00000002030c7825 */ /* 0x002fc600078e0206 */
[----:B------:R-:W-:Y:S02]  /*dcc20*/  ISETP.GE.AND P5, PT, R14, c[0x0][0x17c], PT ;  /* 0x00005f000e007a0c */ /* 0x000fe40003fa6270 */
[----:B------:R-:W-:Y:S02]  /*dcc30*/  ISETP.LT.AND P3, PT, R27, c[0x0][0x178], !P3 ;  /* 0x00005e001b007a0c */ /* 0x000fe40005f61270 */
[----:B------:R-:W-:Y:S01]  /*dcc40*/  IADD3 R10, R23, 0x15f, RZ ;  /* 0x0000015f170a7810 */ /* 0x000fe20007ffe0ff */
[----:B---3--:R0:W-:Y:S02]  /*dcc50*/  @P0 STG.E.U16 [R8.64], R25 ;  /* 0x0000001908000986 */ /* 0x0081e4000c101506 */
[----:B0-----:R-:W-:Y:S01]  /*dcc60*/  IMAD.WIDE R8, R0, 0x2, R4 ;  /* 0x0000000200087825 */ /* 0x001fe200078e0204 */
[----:B------:R-:W-:Y:S02]  /*dcc70*/  PRMT R0, R25, 0x7632, R0 ;  /* 0x0000763219007816 */ /* 0x000fe40000000000 */
[----:B------:R-:W3:Y:S04]  /*dcc80*/  LDL.LU R25, [R1+0x4e8] ;  /* 0x0004e80001197983 */ /* 0x000ee80000300800 */
[----:B------:R0:W-:Y:S01]  /*dcc90*/  @P1 STG.E.U16 [R8.64], R19 ;  /* 0x0000001308001986 */ /* 0x0001e2000c101506 */
[----:B------:R-:W-:-:S02]  /*dcca0*/  ISETP.LT.AND P1, PT, R24, c[0x0][0x178], !P5 ;  /* 0x00005e0018007a0c */ /* 0x000fc40006f21270 */
[----:B------:R-:W-:Y:S01]  /*dccb0*/  ISETP.LT.AND P5, PT, R27, c[0x0][0x178], !P5 ;  /* 0x00005e001b007a0c */ /* 0x000fe20006fa1270 */
[----:B------:R1:W-:Y:S01]  /*dccc0*/  @P4 STG.E.U16 [R12.64], R0 ;  /* 0x000000000c004986 */ /* 0x0003e2000c101506 */
[----:B------:R-:W-:Y:S02]  /*dccd0*/  PRMT R14, R19, 0x7632, R14 ;  /* 0x00007632130e7816 */ /* 0x000fe4000000000e */
[----:B------:R-:W-:Y:S01]  /*dcce0*/  ISETP.GE.AND P0, PT, R10, c[0x0][0x17c], PT ;  /* 0x00005f000a007a0c */ /* 0x000fe20003f06270 */
[C---:B0-----:R-:W-:Y:S01]  /*dccf0*/  IMAD.WIDE R8, R3.reuse, 0x2, R4 ;  /* 0x0000000203087825 */ /* 0x041fe200078e0204 */
[----:B-1----:R-:W-:-:S04]  /*dcd00*/  IADD3 R0, R3, c[0x0][0x198], RZ ;  /* 0x0000660003007a10 */ /* 0x002fc80007ffe0ff */
[----:B------:R-:W-:Y:S01]  /*dcd10*/  @P3 STG.E.U16 [R8.64], R14 ;  /* 0x0000000e08003986 */ /* 0x000fe2000c101506 */
[----:B------:R-:W-:Y:S01]  /*dcd20*/  IADD3 R10, R23, 0x160, RZ ;  /* 0x00000160170a7810 */ /* 0x000fe20007ffe0ff */
[----:B------:R-:W-:-:S04]  /*dcd30*/  IMAD.WIDE R12, R0, 0x2, R6 ;  /* 0x00000002000c7825 */ /* 0x000fc800078e0206 */
[----:B------:R-:W-:Y:S01]  /*dcd40*/  IMAD.WIDE R16, R0, 0x2, R4 ;  /* 0x0000000200107825 */ /* 0x000fe200078e0204 */
[----:B------:R-:W-:Y:S01]  /*dcd50*/  ISETP.GE.AND P4, PT, R10, c[0x0][0x17c], PT ;  /* 0x00005f000a007a0c */ /* 0x000fe20003f86270 */
[----:B--2---:R0:W-:Y:S04]  /*dcd60*/  @P1 STG.E.U16 [R12.64], R21 ;  /* 0x000000150c001986 */ /* 0x0041e8000c101506 */
[----:B----4-:R1:W-:Y:S01]  /*dcd70*/  @P5 STG.E.U16 [R16.64], R22 ;  /* 0x0000001610005986 */ /* 0x0103e2000c101506 */
[----:B------:R-:W-:Y:S02]  /*dcd80*/  PRMT R10, R22, 0x7632, R10 ;  /* 0x00007632160a7816 */ /* 0x000fe4000000000a */
[----:B0-----:R-:W-:Y:S02]  /*dcd90*/  IADD3 R12, R0, c[0x0][0x198], RZ ;  /* 0x00006600000c7a10 */ /* 0x001fe40007ffe0ff */
[----:B------:R-:W-:-:S02]  /*dcda0*/  PRMT R0, R21, 0x7632, R0 ;  /* 0x0000763215007816 */ /* 0x000fc40000000000 */
[----:B------:R-:W2:Y:S04]  /*dcdb0*/  LDL.LU R21, [R1+0x3bc] ;  /* 0x0003bc0001157983 */ /* 0x000ea80000300800 */
[----:B-1----:R-:W4:Y:S01]  /*dcdc0*/  LDL.LU R22, [R1+0x36c] ;  /* 0x00036c0001167983 */ /* 0x002f220000300800 */
[----:B------:R-:W-:Y:S02]  /*dcdd0*/  IADD3 R3, R23, 0x161, RZ ;  /* 0x0000016117037810 */ /* 0x000fe40007ffe0ff */
[C---:B------:R-:W-:Y:S02]  /*dcde0*/  ISETP.LT.AND P1, PT, R24.reuse, c[0x0][0x178], !P6 ;  /* 0x00005e0018007a0c */ /* 0x040fe40007721270 */
[----:B------:R-:W-:Y:S02]  /*dcdf0*/  ISETP.LT.AND P6, PT, R27, c[0x0][0x178], !P6 ;  /* 0x00005e001b007a0c */ /* 0x000fe400077c1270 */
[----:B------:R-:W-:-:S02]  /*dce00*/  ISETP.LT.AND P5, PT, R24, c[0x0][0x178], !P2 ;  /* 0x00005e0018007a0c */ /* 0x000fc400057a1270 */
[----:B------:R-:W-:Y:S02]  /*dce10*/  ISETP.LT.AND P2, PT, R27, c[0x0][0x178], !P2 ;  /* 0x00005e001b007a0c */ /* 0x000fe40005741270 */
[----:B------:R-:W-:Y:S02]  /*dce20*/  ISETP.GE.AND P3, PT, R3, c[0x0][0x17c], PT ;  /* 0x00005f0003007a0c */ /* 0x000fe40003f66270 */
[C---:B------:R-:W-:Y:S01]  /*dce30*/  IADD3 R3, R12.reuse, c[0x0][0x198], RZ ;  /* 0x000066000c037a10 */ /* 0x040fe20007ffe0ff */
[----:B------:R-:W-:Y:S01]  /*dce40*/  IMAD.WIDE R8, R12, 0x2, R6 ;  /* 0x000000020c087825 */ /* 0x000fe200078e0206 */
[----:B------:R-:W-:-:S03]  /*dce50*/  IADD3 R14, R23, 0x162, RZ ;  /* 0x00000162170e7810 */ /* 0x000fc60007ffe0ff */
[----:B------:R-:W-:Y:S01]  /*dce60*/  IMAD.WIDE R12, R12, 0x2, R4 ;  /* 0x000000020c0c7825 */ /* 0x000fe200078e0204 */
[----:B------:R-:W-:Y:S03]  /*dce70*/  @P1 STG.E.U16 [R8.64], R0 ;  /* 0x0000000008001986 */ /* 0x000fe6000c101506 */
[----:B------:R-:W-:Y:S01]  /*dce80*/  IMAD.WIDE R16, R3, 0x2, R6 ;  /* 0x0000000203107825 */ /* 0x000fe200078e0206 */
[----:B------:R-:W-:-:S03]  /*dce90*/  ISETP.GE.AND P1, PT, R14, c[0x0][0x17c], PT ;  /* 0x00005f000e007a0c */ /* 0x000fc60003f26270 */
[----:B------:R-:W-:Y:S01]  /*dcea0*/  IMAD.WIDE R18, R3, 0x2, R4 ;  /* 0x0000000203127825 */ /* 0x000fe200078e0204 */
[----:B------:R-:W-:Y:S01]  /*dceb0*/  @P6 STG.E.U16 [R12.64], R10 ;  /* 0x0000000a0c006986 */ /* 0x000fe2000c101506 */
[----:B------:R-:W-:-:S03]  /*dcec0*/  PRMT R14, R20, 0x7632, R14 ;  /* 0x00007632140e7816 */ /* 0x000fc6000000000e */
[----:B------:R0:W-:Y:S04]  /*dced0*/  @P5 STG.E.U16 [R16.64], R20 ;  /* 0x0000001410005986 */ /* 0x0001e8000c101506 */
[----:B0-----:R-:W4:Y:S01]  /*dcee0*/  LDL.LU R20, [R1+0x3dc] ;  /* 0x0003dc0001147983 */ /* 0x001f220000300800 */
[C---:B------:R-:W-:Y:S02]  /*dcef0*/  ISETP.LT.AND P5, PT, R24.reuse, c[0x0][0x178], !P0 ;  /* 0x00005e0018007a0c */ /* 0x040fe400047a1270 */
[----:B------:R-:W-:Y:S02]  /*dcf00*/  ISETP.LT.AND P0, PT, R27, c[0x0][0x178], !P0 ;  /* 0x00005e001b007a0c */ /* 0x000fe40004701270 */
[----:B------:R-:W-:Y:S02]  /*dcf10*/  IADD3 R8, R3, c[0x0][0x198], RZ ;  /* 0x0000660003087a10 */ /* 0x000fe40007ffe0ff */
[----:B------:R-:W-:-:S02]  /*dcf20*/  ISETP.LT.AND P6, PT, R24, c[0x0][0x178], !P4 ;  /* 0x00005e0018007a0c */ /* 0x000fc400067c1270 */
[----:B------:R-:W-:Y:S01]  /*dcf30*/  ISETP.LT.AND P4, PT, R27, c[0x0][0x178], !P4 ;  /* 0x00005e001b007a0c */ /* 0x000fe20006781270 */
[C---:B------:R-:W-:Y:S01]  /*dcf40*/  IMAD.WIDE R12, R8.reuse, 0x2, R6 ;  /* 0x00000002080c7825 */ /* 0x040fe200078e0206 */
[----:B------:R-:W-:-:S03]  /*dcf50*/  IADD3 R3, R8, c[0x0][0x198], RZ ;  /* 0x0000660008037a10 */ /* 0x000fc60007ffe0ff */
[----:B------:R-:W-:Y:S01]  /*dcf60*/  IMAD.WIDE R8, R8, 0x2, R4 ;  /* 0x0000000208087825 */ /* 0x000fe200078e0204 */
[----:B------:R-:W-:Y:S01]  /*dcf70*/  IADD3 R10, R23, 0x164, RZ ;  /* 0x00000164170a7810 */ /* 0x000fe20007ffe0ff */
[----:B---3--:R0:W-:Y:S01]  /*dcf80*/  @P2 STG.E.U16 [R18.64], R25 ;  /* 0x0000001912002986 */ /* 0x0081e2000c101506 */
[----:B------:R-:W-:-:S03]  /*dcf90*/  PRMT R0, R25, 0x7632, R0 ;  /* 0x0000763219007816 */ /* 0x000fc60000000000 */
[----:B0-----:R-:W3:Y:S04]  /*dcfa0*/  LDL.LU R25, [R1+0x38c] ;  /* 0x00038c0001197983 */ /* 0x001ee80000300800 */
[----:B------:R0:W-:Y:S04]  /*dcfb0*/  @P5 STG.E.U16 [R12.64], R14 ;  /* 0x0000000e0c005986 */ /* 0x0001e8000c101506 */
[----:B------:R1:W-:Y:S01]  /*dcfc0*/  @P0 STG.E.U16 [R8.64], R0 ;  /* 0x0000000008000986 */ /* 0x0003e2000c101506 */
[----:B------:R-:W-:Y:S01]  /*dcfd0*/  ISETP.GE.AND P5, PT, R10, c[0x0][0x17c], PT ;  /* 0x00005f000a007a0c */ /* 0x000fe20003fa6270 */
[----:B0-----:R-:W-:-:S04]  /*dcfe0*/  IMAD.WIDE R12, R3, 0x2, R6 ;  /* 0x00000002030c7825 */ /* 0x001fc800078e0206 */
[----:B-1----:R-:W-:Y:S01]  /*dcff0*/  IMAD.WIDE R8, R3, 0x2, R4 ;  /* 0x0000000203087825 */ /* 0x002fe200078e0204 */
[----:B--2---:R-:W-:Y:S01]  /*dd000*/  PRMT R0, R21, 0x7632, R0 ;  /* 0x0000763215007816 */ /* 0x004fe20000000000 */
[----:B------:R0:W-:Y:S01]  /*dd010*/  @P6 STG.E.U16 [R12.64], R21 ;  /* 0x000000150c006986 */ /* 0x0001e2000c101506 */
[----:B----4-:R-:W-:-:S03]  /*dd020*/  PRMT R10, R22, 0x7632, R10 ;  /* 0x00007632160a7816 */ /* 0x010fc6000000000a */
[----:B------:R1:W-:Y:S04]  /*dd030*/  @P4 STG.E.U16 [R8.64], R22 ;  /* 0x0000001608004986 */ /* 0x0003e8000c101506 */
[----:B0-----:R-:W2:Y:S04]  /*dd040*/  LDL.LU R21, [R1+0x3fc] ;  /* 0x0003fc0001157983 */ /* 0x001ea80000300800 */
[----:B-1----:R-:W4:Y:S01]  /*dd050*/  LDL.LU R22, [R1+0x37c] ;  /* 0x00037c0001167983 */ /* 0x002f220000300800 */
[----:B------:R-:W-:Y:S02]  /*dd060*/  ISETP.LT.AND P0, PT, R24, c[0x0][0x178], !P3 ;  /* 0x00005e0018007a0c */ /* 0x000fe40005f01270 */
[----:B------:R-:W-:-:S02]  /*dd070*/  IADD3 R16, R23, 0x163, RZ ;  /* 0x0000016317107810 */ /* 0x000fc40007ffe0ff */
[----:B------:R-:W-:Y:S02]  /*dd080*/  IADD3 R12, R3, c[0x0][0x198], RZ ;  /* 0x00006600030c7a10 */ /* 0x000fe40007ffe0ff */
[C---:B------:R-:W-:Y:S02]  /*dd090*/  ISETP.LT.AND P3, PT, R27.reuse, c[0x0][0x178], !P3 ;  /* 0x00005e001b007a0c */ /* 0x040fe40005f61270 */
[----:B------:R-:W-:Y:S02]  /*dd0a0*/  ISETP.LT.AND P4, PT, R24, c[0x0][0x178], !P1 ;  /* 0x00005e0018007a0c */ /* 0x000fe40004f81270 */
[----:B------:R-:W-:Y:S01]  /*dd0b0*/  ISETP.LT.AND P1, PT, R27, c[0x0][0x178], !P1 ;  /* 0x00005e001b007a0c */ /* 0x000fe20004f21270 */
[----:B------:R-:W-:Y:S01]  /*dd0c0*/  IMAD.WIDE R8, R12, 0x2, R6 ;  /* 0x000000020c087825 */ /* 0x000fe200078e0206 */
[----:B------:R-:W-:Y:S02]  /*dd0d0*/  ISETP.GE.AND P2, PT, R16, c[0x0][0x17c], PT ;  /* 0x00005f0010007a0c */ /* 0x000fe40003f46270 */
[----:B------:R-:W-:-:S02]  /*dd0e0*/  IADD3 R16, R23, 0x165, RZ ;  /* 0x0000016517107810 */ /* 0x000fc40007ffe0ff */
[C---:B------:R-:W-:Y:S01]  /*dd0f0*/  IADD3 R3, R12.reuse, c[0x0][0x198], RZ ;  /* 0x000066000c037a10 */ /* 0x040fe20007ffe0ff */
[----:B------:R-:W-:Y:S01]  /*dd100*/  IMAD.WIDE R12, R12, 0x2, R4 ;  /* 0x000000020c0c7825 */ /* 0x000fe200078e0204 */
[----:B------:R-:W-:Y:S01]  /*dd110*/  ISETP.GE.AND P6, PT, R16, c[0x0][0x17c], PT ;  /* 0x00005f0010007a0c */ /* 0x000fe20003fc6270 */
[----:B------:R0:W-:Y:S02]  /*dd120*/  @P0 STG.E.U16 [R8.64], R0 ;  /* 0x0000000008000986 */ /* 0x0001e4000c101506 */
[C---:B------:R-:W-:Y:S02]  /*dd130*/  IMAD.WIDE R16, R3.reuse, 0x2, R6 ;  /* 0x0000000203107825 */ /* 0x040fe400078e0206 */
[----:B------:R-:W-:Y:S02]  /*dd140*/  @P3 STG.E.U16 [R12.64], R10 ;  /* 0x0000000a0c003986 */ /* 0x000fe4000c101506 */
[----:B0-----:R-:W-:Y:S01]  /*dd150*/  IMAD.WIDE R8, R3, 0x2, R4 ;  /* 0x0000000203087825 */ /* 0x001fe200078e0204 */
[----:B------:R-:W-:Y:S01]  /*dd160*/  PRMT R0, R20, 0x7632, R0 ;  /* 0x0000763214007816 */ /* 0x000fe20000000000 */
[----:B------:R0:W-:Y:S04]  /*dd170*/  @P4 STG.E.U16 [R16.64], R20 ;  /* 0x0000001410004986 */ /* 0x0001e8000c101506 */
[----:B0-----:R-:W4:Y:S01]  /*dd180*/  LDL.LU R20, [R1+0x41c] ;  /* 0x00041c0001147983 */ /* 0x001f220000300800 */
[----:B------:R-:W-:-:S02]  /*dd190*/  ISETP.LT.AND P3, PT, R24, c[0x0][0x178], !P2 ;  /* 0x00005e0018007a0c */ /* 0x000fc40005761270 */
[----:B------:R-:W-:Y:S02]  /*dd1a0*/  ISETP.LT.AND P2, PT, R27, c[0x0][0x178], !P2 ;  /* 0x00005e001b007a0c */ /* 0x000fe40005741270 */
[----:B------:R-:W-:Y:S02]  /*dd1b0*/  IADD3 R16, R3, c[0x0][0x198], RZ ;  /* 0x0000660003107a10 */ /* 0x000fe40007ffe0ff */
[----:B------:R-:W-:Y:S02]  /*dd1c0*/  ISETP.LT.AND P4, PT, R24, c[0x0][0x178], !P5 ;  /* 0x00005e0018007a0c */ /* 0x000fe40006f81270 */
[----:B------:R-:W-:Y:S01]  /*dd1d0*/  ISETP.LT.AND P5, PT, R27, c[0x0][0x178], !P5 ;  /* 0x00005e001b007a0c */ /* 0x000fe20006fa1270 */
[C---:B------:R-:W-:Y:S01]  /*dd1e0*/  IMAD.WIDE R12, R16.reuse, 0x2, R6 ;  /* 0x00000002100c7825 */ /* 0x040fe200078e0206 */
[C---:B------:R-:W-:Y:S02]  /*dd1f0*/  IADD3 R3, R16.reuse, c[0x0][0x198], RZ ;  /* 0x0000660010037a10 */ /* 0x040fe40007ffe0ff */
[----:B---3--:R-:W-:Y:S01]  /*dd200*/  PRMT R10, R25, 0x7632, R10 ;  /* 0x00007632190a7816 */ /* 0x008fe2000000000a */
[----:B------:R0:W-:Y:S04]  /*dd210*/  @P1 STG.E.U16 [R8.64], R25 ;  /* 0x0000001908001986 */ /* 0x0001e8000c101506 */
[----:B0-----:R-:W3:Y:S01]  /*dd220*/  LDL.LU R25, [R1+0x33c] ;  /* 0x00033c0001197983 */ /* 0x001ee20000300800 */
[----:B------:R-:W-:-:S03]  /*dd230*/  IMAD.WIDE R8, R16, 0x2, R4 ;  /* 0x0000000210087825 */ /* 0x000fc600078e0204 */
[----:B------:R0:W-:Y:S04]  /*dd240*/  @P3 STG.E.U16 [R12.64], R0 ;  /* 0x000000000c003986 */ /* 0x0001e8000c101506 */
[----:B------:R1:W-:Y:S01]  /*dd250*/  @P2 STG.E.U16 [R8.64], R10 ;  /* 0x0000000a08002986 */ /* 0x0003e2000c101506 */
        /* <DEDUP_REMOVED lines=8> */
[----:B------:R-:W-:Y:S02]  /*dd2e0*/  IADD3 R14, R23, 0x166, RZ ;  /* 0x00000166170e7810 */ /* 0x000fe40007ffe0ff */
[----:B------:R-:W-:-:S02]  /*dd2f0*/  ISETP.LT.AND P2, PT, R24, c[0x0][0x178], !P6 ;  /* 0x00005e0018007a0c */ /* 0x000fc40007741270 */
[----:B------:R-:W-:Y:S02]  /*dd300*/  ISETP.GE.AND P0, PT, R14, c[0x0][0x17c], PT ;  /* 0x00005f000e007a0c */ /* 0x000fe40003f06270 */
[----:B------:R-:W-:Y:S02]  /*dd310*/  IADD3 R12, R3, c[0x0][0x198], RZ ;  /* 0x00006600030c7a10 */ /* 0x000fe40007ffe0ff */
[C---:B------:R-:W-:Y:S02]  /*dd320*/  ISETP.LT.AND P6, PT, R27.reuse, c[0x0][0x178], !P6 ;  /* 0x00005e001b007a0c */ /* 0x040fe400077c1270 */
[----:B------:R-:W-:Y:S02]  /*dd330*/  ISETP.LT.AND P4, PT, R24, c[0x0][0x178], !P0 ;  /* 0x00005e0018007a0c */ /* 0x000fe40004781270 */
[----:B------:R-:W-:Y:S01]  /*dd340*/  ISETP.LT.AND P0, PT, R27, c[0x0][0x178], !P0 ;  /* 0x00005e001b007a0c */ /* 0x000fe20004701270 */
[----:B------:R-:W-:Y:S01]  /*dd350*/  IMAD.WIDE R8, R12, 0x2, R6 ;  /* 0x000000020c087825 */ /* 0x000fe200078e0206 */
[----:B------:R-:W-:-:S02]  /*dd360*/  IADD3 R17, R23, 0x167, RZ ;  /* 0x0000016717117810 */ /* 0x000fc40007ffe0ff */
[----:B------:R-:W-:Y:S02]  /*dd370*/  IADD3 R16, R23, 0x169, RZ ;  /* 0x0000016917107810 */ /* 0x000fe40007ffe0ff */
[C---:B------:R-:W-:Y:S01]  /*dd380*/  IADD3 R3, R12.reuse, c[0x0][0x198], RZ ;  /* 0x000066000c037a10 */ /* 0x040fe20007ffe0ff */
[----:B------:R-:W-:Y:S01]  /*dd390*/  IMAD.WIDE R12, R12, 0x2, R4 ;  /* 0x000000020c0c7825 */ /* 0x000fe200078e0204 */
[----:B------:R-:W-:Y:S01]  /*dd3a0*/  ISETP.GE.AND P1, PT, R17, c[0x0][0x17c], PT ;  /* 0x00005f0011007a0c */ /* 0x000fe20003f26270 */
[----:B------:R0:W-:Y:S01]  /*dd3b0*/  @P2 STG.E.U16 [R8.64], R0 ;  /* 0x0000000008002986 */ /* 0x0001e2000c101506 */
[----:B------:R-:W-:Y:S01]  /*dd3c0*/  ISETP.GE.AND P5, PT, R16, c[0x0][0x17c], PT ;  /* 0x00005f0010007a0c */ /* 0x000fe20003fa6270 */
[C---:B------:R-:W-:Y:S02]  /*dd3d0*/  IMAD.WIDE R16, R3.reuse, 0x2, R6 ;  /* 0x0000000203107825 */ /* 0x040fe400078e0206 */
[----:B------:R-:W-:Y:S02]  /*dd3e0*/  @P6 STG.E.U16 [R12.64], R10 ;  /* 0x0000000a0c006986 */ /* 0x000fe4000c101506 */
[----:B0-----:R-:W-:Y:S01]  /*dd3f0*/  IMAD.WIDE R8, R3, 0x2, R4 ;  /* 0x0000000203087825 */ /* 0x001fe200078e0204 */
[----:B------:R-:W-:Y:S01]  /*dd400*/  PRMT R0, R20, 0x7632, R0 ;  /* 0x0000763214007816 */ /* 0x000fe20000000000 */
[----:B------:R0:W-:Y:S04]  /*dd410*/  @P4 STG.E.U16 [R16.64], R20 ;  /* 0x0000001410004986 */ /* 0x0001e8000c101506 */
[----:B0-----:R-:W4:Y:S01]  /*dd420*/  LDL.LU R20, [R1+0x4cc] ;  /* 0x0004cc0001147983 */ /* 0x001f220000300800 */
[----:B------:R-:W-:-:S02]  /*dd430*/  IADD3 R14, R23, 0x168, RZ ;  /* 0x00000168170e7810 */ /* 0x000fc40007ffe0ff */
[----:B------:R-:W-:Y:S02]  /*dd440*/  ISETP.LT.AND P4, PT, R24, c[0x0][0x178], !P1 ;  /* 0x00005e0018007a0c */ /* 0x000fe40004f81270 */
[----:B------:R-:W-:Y:S02]  /*dd450*/  ISETP.LT.AND P1, PT, R27, c[0x0][0x178], !P1 ;  /* 0x00005e001b007a0c */ /* 0x000fe40004f21270 */
[----:B------:R-:W-:Y:S02]  /*dd460*/  ISETP.GE.AND P3, PT, R14, c[0x0][0x17c], PT ;  /* 0x00005f000e007a0c */ /* 0x000fe40003f66270 */
[----:B------:R-:W-:Y:S02]  /*dd470*/  IADD3 R16, R3, c[0x0][0x198], RZ ;  /* 0x0000660003107a10 */ /* 0x000fe40007ffe0ff */
[----:B------:R-:W-:Y:S02]  /*dd480*/  ISETP.LT.AND P6, PT, R24, c[0x0][0x178], !P3 ;  /* 0x00005e0018007a0c */ /* 0x000fe40005fc1270 */
[----:B------:R-:W-:Y:S01]  /*dd490*/  ISETP.LT.AND P3, PT, R27, c[0x0][0x178], !P3 ;  /* 0x00005e001b007a0c */ /* 0x000fe20005f61270 */
[C---:B------:R-:W-:Y:S01]  /*dd4a0*/  IMAD.WIDE R12, R16.reuse, 0x2, R6 ;  /* 0x00000002100c7825 */ /* 0x040fe200078e0206 */
[----:B------:R-:W-:-:S02]  /*dd4b0*/  IADD3 R3, R16, c[0x0][0x198], RZ ;  /* 0x0000660010037a10 */ /* 0x000fc40007ffe0ff */
        /* <DEDUP_REMOVED lines=31> */
[----:B0-----:R-:W-:-:S02]  /*dd6b0*/  IMAD.WIDE R8, R3, 0x2, R4 ;  /* 0x0000000203087825 */ /* 0x001fc400078e0204 */
[----:B------:R0:W-:Y:S01]  /*dd6c0*/  @P3 STG.E.U16 [R16.64], R20 ;  /* 0x0000001410003986 */ /* 0x0001e2000c101506 */
[----:B------:R-:W-:Y:S02]  /*dd6d0*/  IADD3 R14, R23, 0x16c, RZ ;  /* 0x0000016c170e7810 */ /* 0x000fe40007ffe0ff */
[----:B------:R-:W-:Y:S02]  /*dd6e0*/  ISETP.LT.AND P3, PT, R24, c[0x0][0x178], !P0 ;  /* 0x00005e0018007a0c */ /* 0x000fe40004761270 */
[----:B------:R-:W-:Y:S02]  /*dd6f0*/  ISETP.LT.AND P0, PT, R27, c[0x0][0x178], !P0 ;  /* 0x00005e001b007a0c */ /* 0x000fe40004701270 */
[----:B------:R-:W-:Y:S02]  /*dd700*/  ISETP.GE.AND P4, PT, R14, c[0x0][0x17c], PT ;  /* 0x00005f000e007a0c */ /* 0x000fe40003f86270 */
[----:B0-----:R-:W-:Y:S02]  /*dd710*/  IADD3 R16, R3, c[0x0][0x198], RZ ;  /* 0x0000660003107a10 */ /* 0x001fe40007ffe0ff */
[----:B------:R-:W-:-:S02]  /*dd720*/  ISETP.LT.AND P5, PT, R24, c[0x0][0x178], !P4 ;  /* 0x00005e0018007a0c */ /* 0x000fc400067a1270 */
[----:B------:R-:W-:Y:S01]  /*dd730*/  ISETP.LT.AND P4, PT, R27, c[0x0][0x178], !P4 ;  /* 0x00005e001b007a0c */ /* 0x000fe20006781270 */
[----:B------:R-:W-:Y:S01]  /*dd740*/  IMAD.WIDE R12, R16, 0x2, R6 ;  /* 0x00000002100c7825 */ /* 0x000fe200078e0206 */
[----:B------:R-:W-:Y:S02]  /*dd750*/  PRMT R0, R20, 0x7632, R0 ;  /* 0x0000763214007816 */ /* 0x000fe40000000000 */
        /* <DEDUP_REMOVED lines=16> */
[----:B------:R-:W-:Y:S01]  /*dd860*/  ISETP.LT.AND P0, PT, R24, c[0x0][0x178], !P6 ;  /* 0x00005e0018007a0c */ /* 0x000fe20007701270 */
[----:B------:R-:W4:Y:S01]  /*dd870*/  LDL.LU R20, [R1+0x87c] ;  /* 0x00087c0001147983 */ /* 0x000f220000300800 */
[----:B------:R-:W-:-:S02]  /*dd880*/  ISETP.GE.AND P1, PT, R14, c[0x0][0x17c], PT ;  /* 0x00005f000e007a0c */ /* 0x000fc40003f26270 */
[----:B------:R-:W-:Y:S02]  /*dd890*/  ISETP.LT.AND P6, PT, R27, c[0x0][0x178], !P6 ;  /* 0x00005e001b007a0c */ /* 0x000fe400077c1270 */
[----:B------:R-:W-:Y:S02]  /*dd8a0*/  IADD3 R12, R3, c[0x0][0x198], RZ ;  /* 0x00006600030c7a10 */ /* 0x000fe40007ffe0ff */
[----:B------:R-:W-:Y:S02]  /*dd8b0*/  ISETP.LT.AND P4, PT, R24, c[0x0][0x178], !P1 ;  /* 0x00005e0018007a0c */ /* 0x000fe40004f81270 */
[C---:B------:R-:W-:Y:S02]  /*dd8c0*/  IADD3 R17, R23.reuse, 0x16f, RZ ;  /* 0x0000016f17117810 */ /* 0x040fe40007ffe0ff */
[----:B------:R-:W-:Y:S02]  /*dd8d0*/  IADD3 R16, R23, 0x171, RZ ;  /* 0x0000017117107810 */ /* 0x000fe40007ffe0ff */
[C---:B------:R-:W-:Y:S01]  /*dd8e0*/  IADD3 R3, R12.reuse, c[0x0][0x198], RZ ;  /* 0x000066000c037a10 */ /* 0x040fe20007ffe0ff */
[----:B------:R-:W-:Y:S01]  /*dd8f0*/  IMAD.WIDE R8, R12, 0x2, R6 ;  /* 0x000000020c087825 */ /* 0x000fe200078e0206 */
[----:B------:R-:W-:-:S02]  /*dd900*/  ISETP.GE.AND P2, PT, R17, c[0x0][0x17c], PT ;  /* 0x00005f0011007a0c */ /* 0x000fc40003f46270 */
[----:B------:R-:W-:Y:S01]  /*dd910*/  ISETP.GE.AND P5, PT, R16, c[0x0][0x17c], PT ;  /* 0x00005f0010007a0c */ /* 0x000fe20003fa6270 */
[----:B------:R-:W-:Y:S01]  /*dd920*/  IMAD.WIDE R12, R12, 0x2, R4 ;  /* 0x000000020c0c7825 */ /* 0x000fe200078e0204 */
[----:B------:R0:W-:Y:S03]  /*dd930*/  @P0 STG.E.U16 [R8.64], R0 ;  /* 0x0000000008000986 */ /* 0x0001e6000c101506 */
[----:B------:R-:W-:Y:S01]  /*dd940*/  IMAD.WIDE R16, R3, 0x2, R6 ;  /* 0x0000000203107825 */ /* 0x000fe200078e0206 */
[----:B------:R1:W-:Y:S01]  /*dd950*/  @P6 STG.E.U16 [R12.64], R10 ;  /* 0x0000000a0c006986 */ /* 0x0003e2000c101506 */
[----:B------:R-:W-:Y:S02]  /*dd960*/  IADD3 R14, R23, 0x170, RZ ;  /* 0x00000170170e7810 */ /* 0x000fe40007ffe0ff */
[----:B------:R-:W-:Y:S02]  /*dd970*/  ISETP.LT.AND P1, PT, R27, c[0x0][0x178], !P1 ;  /* 0x00005e001b007a0c */ /* 0x000fe40004f21270 */
[----:B------:R-:W-:-:S02]  /*dd980*/  ISETP.GE.AND P3, PT, R14, c[0x0][0x17c], PT ;  /* 0x00005f000e007a0c */ /* 0x000fc40003f66270 */
[----:B------:R-:W-:Y:S01]  /*dd990*/  IADD3 R14, R23, 0x172, RZ ;  /* 0x00000172170e7810 */ /* 0x000fe20007ffe0ff */
[----:B0-----:R-:W-:-:S03]  /*dd9a0*/  IMAD.WIDE R8, R3, 0x2, R4 ;  /* 0x0000000203087825 */ /* 0x001fc600078e0204 */
[----:B------:R-:W-:Y:S02]  /*dd9b0*/  ISETP.GE.AND P0, PT, R14, c[0x0][0x17c], PT ;  /* 0x00005f000e007a0c */ /* 0x000fe40003f06270 */
[----:B------:R-:W-:Y:S02]  /*dd9c0*/  IADD3 R14, R3, c[0x0][0x198], RZ ;  /* 0x00006600030e7a10 */ /* 0x000fe40007ffe0ff */
[----:B------:R-:W-:Y:S02]  /*dd9d0*/  ISETP.LT.AND P6, PT, R24, c[0x0][0x178], !P3 ;  /* 0x00005e0018007a0c */ /* 0x000fe40005fc1270 */
[----:B-1----:R-:W-:Y:S02]  /*dd9e0*/  PRMT R12, R11, 0x7632, R12 ;  /* 0x000076320b0c7816 */ /* 0x002fe4000000000c */
[----:B------:R-:W-:Y:S02]  /*dd9f0*/  ISETP.LT.AND P3, PT, R27, c[0x0][0x178], !P3 ;  /* 0x00005e001b007a0c */ /* 0x000fe40005f61270 */
[----:B------:R-:W-:-:S02]  /*dda00*/  IADD3 R3, R14, c[0x0][0x198], RZ ;  /* 0x000066000e037a10 */ /* 0x000fc40007ffe0ff */
[----:B---3--:R-:W-:Y:S01]  /*dda10*/  PRMT R0, R25, 0x7632, R0 ;  /* 0x0000763219007816 */ /* 0x008fe20000000000 */
[----:B------:R0:W-:Y:S04]  /*dda20*/  @P4 STG.E.U16 [R16.64], R25 ;  /* 0x0000001910004986 */ /* 0x0001e8000c101506 */
[----:B0-----:R-:W3:Y:S01]  /*dda30*/  LDL.LU R25, [R1+0x3cc] ;  /* 0x0003cc0001197983 */ /* 0x001ee20000300800 */
[----:B------:R-:W-:Y:S02]  /*dda40*/  ISETP.LT.AND P4, PT, R24, c[0x0][0x178], !P2 ;  /* 0x00005e0018007a0c */ /* 0x000fe40005781270 */
[----:B------:R-:W-:Y:S01]  /*dda50*/  ISETP.LT.AND P2, PT, R27, c[0x0][0x178], !P2 ;  /* 0x00005e001b007a0c */ /* 0x000fe20005741270 */
[----:B------:R0:W-:Y:S02]  /*dda60*/  @P1 STG.E.U16 [R8.64], R11 ;  /* 0x0000000b08001986 */ /* 0x0001e4000c101506 */
[----:B0-----:R-:W-:-:S04]  /*dda70*/  IMAD.WIDE R10, R14, 0x2, R6 ;  /* 0x000000020e0a7825 */ /* 0x001fc800078e0206 */
[----:B------:R-:W-:-:S04]  /*dda80*/  IMAD.WIDE R8, R14, 0x2, R4 ;  /* 0x000000020e087825 */ /* 0x000fc800078e0204 */
        /* <DEDUP_REMOVED lines=11> */
[----:B------:R-:W-:-:S02]  /*ddb40*/  IADD3 R10, R3, c[0x0][0x198], RZ ;  /* 0x00006600030a7a10 */ /* 0x000fc40007ffe0ff */
[C---:B------:R-:W-:Y:S02]  /*ddb50*/  ISETP.LT.AND P5, PT, R27.reuse, c[0x0][0x178], !P5 ;  /* 0x00005e001b007a0c */ /* 0x040fe40006fa1270 */
[----:B------:R-:W-:Y:S02]  /*ddb60*/  ISETP.LT.AND P3, PT, R24, c[0x0][0x178], !P0 ;  /* 0x00005e0018007a0c */ /* 0x000fe40004761270 */
[----:B------:R-:W-:Y:S01]  /*ddb70*/  ISETP.LT.AND P0, PT, R27, c[0x0][0x178], !P0 ;  /* 0x00005e001b007a0c */ /* 0x000fe20004701270 */
[C---:B------:R-:W-:Y:S01]  /*ddb80*/  IMAD.WIDE R8, R10.reuse, 0x2, R6 ;  /* 0x000000020a087825 */ /* 0x040fe200078e0206 */
[C---:B------:R-:W-:Y:S02]  /*ddb90*/  IADD3 R13, R23.reuse, 0x174, RZ ;  /* 0x00000174170d7810 */ /* 0x040fe40007ffe0ff */
[----:B------:R-:W-:Y:S02]  /*ddba0*/  IADD3 R12, R23, 0x175, RZ ;  /* 0x00000175170c7810 */ /* 0x000fe40007ffe0ff */
[C---:B------:R-:W-:Y:S01]  /*ddbb0*/  IADD3 R3, R10.reuse, c[0x0][0x198], RZ ;  /* 0x000066000a037a10 */ /* 0x040fe20007ffe0ff */
[----:B------:R-:W-:Y:S01]  /*ddbc0*/  IMAD.WIDE R10, R10, 0x2, R4 ;  /* 0x000000020a0a7825 */ /* 0x000fe200078e0204 */
[----:B------:R-:W-:Y:S01]  /*ddbd0*/  ISETP.GE.AND P4, PT, R13, c[0x0][0x17c], PT ;  /* 0x00005f000d007a0c */ /* 0x000fe20003f86270 */
[----:B------:R0:W-:Y:S01]  /*ddbe0*/  @P2 STG.E.U16 [R8.64], R0 ;  /* 0x0000000008002986 */ /* 0x0001e2000c101506 */
[----:B------:R-:W-:Y:S01]  /*ddbf0*/  ISETP.GE.AND P6, PT, R12, c[0x0][0x17c], PT ;  /* 0x00005f000c007a0c */ /* 0x000fe20003fc6270 */
[----:B------:R-:W-:-:S02]  /*ddc00*/  IMAD.WIDE R12, R3, 0x2, R6 ;  /* 0x00000002030c7825 */ /* 0x000fc400078e0206 */
[----:B------:R1:W-:Y:S04]  /*ddc10*/  @P5 STG.E.U16 [R10.64], R14 ;  /* 0x0000000e0a005986 */ /* 0x0003e8000c101506 */
[----:B------:R3:W-:Y:S01]  /*ddc20*/  @P3 STG.E.U16 [R12.64], R20 ;  /* 0x000000140c003986 */ /* 0x0007e2000c101506 */
[----:B0-----:R-:W-:Y:S01]  /*ddc30*/  IMAD.WIDE R8, R3, 0x2, R4 ;  /* 0x0000000203087825 */ /* 0x001fe200078e0204 */
[----:B------:R-:W-:-:S04]  /*ddc40*/  IADD3 R16, R23, 0x173, RZ ;  /* 0x0000017317107810 */ /* 0x000fc80007ffe0ff */
[----:B------:R-:W-:-:S04]  /*ddc50*/  ISETP.GE.AND P1, PT, R16, c[0x0][0x17c], PT ;  /* 0x00005f0010007a0c */ /* 0x000fc80003f26270 */
[C---:B------:R-:W-:Y:S02]  /*ddc60*/  ISETP.LT.AND P3, PT, R24.reuse, c[0x0][0x178], !P1 ;  /* 0x00005e0018007a0c */ /* 0x040fe40004f61270 */
[----:B------:R-:W-:Y:S02]  /*ddc70*/  ISETP.LT.AND P1, PT, R27, c[0x0][0x178], !P1 ;  /* 0x00005e001b007a0c */ /* 0x000fe40004f21270 */
[----:B-1----:R-:W-:Y:S02]  /*ddc80*/  IADD3 R14, R3, c[0x0][0x198], RZ ;  /* 0x00006600030e7a10 */ /* 0x002fe40007ffe0ff */
[----:B------:R-:W-:Y:S02]  /*ddc90*/  ISETP.LT.AND P5, PT, R24, c[0x0][0x178], !P4 ;  /* 0x00005e0018007a0c */ /* 0x000fe400067a1270 */
[----:B------:R-:W-:Y:S01]  /*ddca0*/  ISETP.LT.AND P4, PT, R27, c[0x0][0x178], !P4 ;  /* 0x00005e001b007a0c */ /* 0x000fe20006781270 */
[----:B------:R-:W-:Y:S01]  /*ddcb0*/  IMAD.WIDE R10, R14, 0x2, R6 ;  /* 0x000000020e0a7825 */ /* 0x000fe200078e0206 */
[----:B------:R-:W-:-:S02]  /*ddcc0*/  PRMT R0, R20, 0x7632, R0 ;  /* 0x0000763214007816 */ /* 0x000fc40000000000 */
[C---:B------:R-:W-:Y:S02]  /*ddcd0*/  IADD3 R3, R14.reuse, c[0x0][0x198], RZ ;  /* 0x000066000e037a10 */ /* 0x040fe40007ffe0ff */
[----:B---3--:R-:W-:Y:S01]  /*ddce0*/  PRMT R12, R25, 0x7632, R12 ;  /* 0x00007632190c7816 */ /* 0x008fe2000000000c */
[----:B------:R0:W-:Y:S04]  /*ddcf0*/  @P0 STG.E.U16 [R8.64], R25 ;  /* 0x0000001908000986 */ /* 0x0001e8000c101506 */
[----:B0-----:R-:W3:Y:S01]  /*ddd00*/  LDL.LU R25, [R1+0x89c] ;  /* 0x00089c0001197983 */ /* 0x001ee20000300800 */
[----:B------:R-:W-:-:S03]  /*ddd10*/  IMAD.WIDE R8, R14, 0x2, R4 ;  /* 0x000000020e087825 */ /* 0x000fc600078e0204 */
[----:B------:R0:W-:Y:S04]  /*ddd20*/  @P3 STG.E.U16 [R10.64], R0 ;  /* 0x000000000a003986 */ /* 0x0001e8000c101506 */
[----:B------:R1:W-:Y:S04]  /*ddd30*/  @P1 STG.E.U16 [R8.64], R12 ;  /* 0x0000000c08001986 */ /* 0x0003e8000c101506 */
[----:B------:R-:W3:Y:S01]  /*ddd40*/  LDL.LU R20, [R1+0x8cc] ;  /* 0x0008cc0001147983 */ /* 0x000ee20000300800 */
[----:B0-----:R-:W-:-:S04]  /*ddd50*/  IMAD.WIDE R10, R3, 0x2, R6 ;  /* 0x00000002030a7825 */ /* 0x001fc800078e0206 */
[----:B-1----:R-:W-:Y:S01]  /*ddd60*/  IMAD.WIDE R8, R3, 0x2, R4 ;  /* 0x0000000203087825 */ /* 0x002fe200078e0204 */
[----:B--2---:R-:W-:Y:S01]  /*ddd70*/  @P5 STG.E.U16 [R10.64], R21 ;  /* 0x000000150a005986 */ /* 0x004fe2000c101506 */
[----:B----4-:R-:W-:-:S03]  /*ddd80*/  PRMT R14, R22, 0x7632, R14 ;  /* 0x00007632160e7816 */ /* 0x010fc6000000000e */
[----:B------:R0:W-:Y:S04]  /*ddd90*/  @P4 STG.E.U16 [R8.64], R22 ;  /* 0x0000001608004986 */ /* 0x0001e8000c101506 */
[----:B0-----:R-:W2:Y:S01]  /*ddda0*/  LDL.LU R22, [R1+0x40c] ;  /* 0x00040c0001167983 */ /* 0x001ea20000300800 */
[----:B------:R-:W-:Y:S02]  /*dddb0*/  IADD3 R16, R23, 0x176, RZ ;  /* 0x0000017617107810 */ /* 0x000fe40007ffe0ff */
[----:B------:R-:W-:Y:S02]  /*dddc0*/  ISETP.LT.AND P1, PT, R24, c[0x0][0x178], !P6 ;  /* 0x00005e0018007a0c */ /* 0x000fe40007721270 */
[----:B------:R-:W-:Y:S02]  /*dddd0*/  ISETP.GE.AND P2, PT, R16, c[0x0][0x17c], PT ;  /* 0x00005f0010007a0c */ /* 0x000fe40003f46270 */
[----:B------:R-:W-:-:S02]  /*ddde0*/  ISETP.LT.AND P6, PT, R27, c[0x0][0x178], !P6 ;  /* 0x00005e001b007a0c */ /* 0x000fc400077c1270 */
[----:B------:R-:W-:Y:S02]  /*dddf0*/  IADD3 R10, R3, c[0x0][0x198], RZ ;  /* 0x00006600030a7a10 */ /* 0x000fe40007ffe0ff */
[----:B------:R-:W-:Y:S02]  /*dde00*/  ISETP.LT.AND P4, PT, R24, c[0x0][0x178], !P2 ;  /* 0x00005e0018007a0c */ /* 0x000fe40005781270 */
[C---:B------:R-:W-:Y:S02]  /*dde10*/  IADD3 R13, R23.reuse, 0x178, RZ ;  /* 0x00000178170d7810 */ /* 0x040fe40007ffe0ff */
[----:B------:R-:W-:Y:S02]  /*dde20*/  IADD3 R12, R23, 0x179, RZ ;  /* 0x00000179170c7810 */ /* 0x000fe40007ffe0ff */
[C---:B------:R-:W-:Y:S02]  /*dde30*/  IADD3 R3, R10.reuse, c[0x0][0x198], RZ ;  /* 0x000066000a037a10 */ /* 0x040fe40007ffe0ff */
[----:B------:R-:W-:Y:S01]  /*dde40*/  PRMT R0, R21, 0x7632, R0 ;  /* 0x0000763215007816 */ /* 0x000fe20000000000 */
[----:B------:R-:W-:Y:S01]  /*dde50*/  IMAD.WIDE R8, R10, 0x2, R6 ;  /* 0x000000020a087825 */ /* 0x000fe200078e0206 */
[----:B------:R-:W4:Y:S01]  /*dde60*/  LDL.LU R21, [R1+0x8bc] ;  /* 0x0008bc0001157983 */ /* 0x000f220000300800 */
[----:B------:R-:W-:-:S02]  /*dde70*/  ISETP.GE.AND P3, PT, R13, c[0x0][0x17c], PT ;  /* 0x00005f000d007a0c */ /* 0x000fc40003f66270 */
[----:B------:R-:W-:Y:S01]  /*dde80*/  IMAD.WIDE R10, R10, 0x2, R4 ;  /* 0x000000020a0a7825 */ /* 0x000fe200078e0204 */
[----:B------:R-:W-:-:S03]  /*dde90*/  ISETP.GE.AND P5, PT, R12, c[0x0][0x17c], PT ;  /* 0x00005f000c007a0c */ /* 0x000fc60003fa6270 */
[----:B------:R-:W-:Y:S01]  /*ddea0*/  IMAD.WIDE R12, R3, 0x2, R6 ;  /* 0x00000002030c7825 */ /* 0x000fe200078e0206 */
[----:B------:R0:W-:Y:S04]  /*ddeb0*/  @P1 STG.E.U16 [R8.64], R0 ;  /* 0x0000000008001986 */ /* 0x0001e8000c101506 */
[----:B------:R-:W-:Y:S01]  /*ddec0*/  @P6 STG.E.U16 [R10.64], R14 ;  /* 0x0000000e0a006986 */ /* 0x000fe2000c101506 */
[----:B------:R-:W-:-:S04]  /*dded0*/  IADD3 R16, R23, 0x177, RZ ;  /* 0x0000017717107810 */ /* 0x000fc80007ffe0ff */
[----:B------:R-:W-:Y:S02]  /*ddee0*/  ISETP.GE.AND P0, PT, R16, c[0x0][0x17c], PT ;  /* 0x00005f0010007a0c */ /* 0x000fe40003f06270 */
[----:B------:R-:W-:Y:S01]  /*ddef0*/  ISETP.LT.AND P2, PT, R27, c[0x0][0x178], !P2 ;  /* 0x00005e001b007a0c */ /* 0x000fe20005741270 */
[----:B0-----:R-:W-:Y:S01]  /*ddf00*/  IMAD.WIDE R8, R3, 0x2, R4 ;  /* 0x0000000203087825 */ /* 0x001fe200078e0204 */
[C---:B------:R-:W-:Y:S02]  /*ddf10*/  ISETP.LT.AND P6, PT, R24.reuse, c[0x0][0x178], !P3 ;  /* 0x00005e0018007a0c */ /* 0x040fe40005fc1270 */
[----:B------:R-:W-:Y:S02]  /*ddf20*/  ISETP.LT.AND P3, PT, R27, c[0x0][0x178], !P3 ;  /* 0x00005e001b007a0c */ /* 0x000fe40005f61270 */
[----:B---3--:R-:W-:Y:S01]  /*ddf30*/  PRMT R0, R25, 0x7632, R0 ;  /* 0x0000763219007816 */ /* 0x008fe20000000000 */
[----:B------:R0:W-:Y:S04]  /*ddf40*/  @P4 STG.E.U16 [R12.64], R25 ;  /* 0x000000190c004986 */ /* 0x0001e8000c101506 */
[----:B0-----:R-:W3:Y:S01]  /*ddf50*/  LDL.LU R25, [R1+0x39c] ;  /* 0x00039c0001197983 */ /* 0x001ee20000300800 */
[----:B------:R-:W-:-:S02]  /*ddf60*/  ISETP.LT.AND P4, PT, R24, c[0x0][0x178], !P0 ;  /* 0x00005e0018007a0c */ /* 0x000fc40004781270 */
[----:B------:R-:W-:Y:S02]  /*ddf70*/  IADD3 R13, R3, c[0x0][0x198], RZ ;  /* 0x00006600030d7a10 */ /* 0x000fe40007ffe0ff */
[----:B------:R-:W-:Y:S02]  /*ddf80*/  ISETP.LT.AND P0, PT, R27, c[0x0][0x178], !P0 ;  /* 0x00005e001b007a0c */ /* 0x000fe40004701270 */
[C---:B------:R-:W-:Y:S01]  /*ddf90*/  IADD3 R3, R13.reuse, c[0x0][0x198], RZ ;  /* 0x000066000d037a10 */ /* 0x040fe20007ffe0ff */
[----:B------:R-:W-:Y:S01]  /*ddfa0*/  IMAD.WIDE R10, R13, 0x2, R6 ;  /* 0x000000020d0a7825 */ /* 0x000fe200078e0206 */
[----:B------:R0:W-:Y:S01]  /*ddfb0*/  @P2 STG.E.U16 [R8.64], R15 ;  /* 0x0000000f08002986 */ /* 0x0001e2000c101506 */
[----:B------:R-:W-:-:S04]  /*ddfc0*/  PRMT R12, R15, 0x7632, R12 ;  /* 0x000076320f0c7816 */ /* 0x000fc8000000000c */
[----:B------:R1:W-:Y:S01]  /*ddfd0*/  @P4 STG.E.U16 [R10.64], R0 ;  /* 0x000000000a004986 */ /* 0x0003e2000c101506 */
[----:B0-----:R-:W-:-:S04]  /*ddfe0*/  IMAD.WIDE R8, R13, 0x2, R4 ;  /* 0x000000020d087825 */ /* 0x001fc800078e0204 */
[C---:B-1----:R-:W-:Y:S01]  /*ddff0*/  IMAD.WIDE R10, R3.reuse, 0x2, R6 ;  /* 0x00000002030a7825 */ /* 0x042fe200078e0206 */
[----:B------:R0:W-:Y:S04]  /*de000*/  @P0 STG.E.U16 [R8.64], R12 ;  /* 0x0000000c08000986 */ /* 0x0001e8000c101506 */
[----:B------:R1:W-:Y:S01]  /*de010*/  @P6 STG.E.U16 [R10.64], R20 ;  /* 0x000000140a006986 */ /* 0x0003e2000c101506 */
[C---:B0-----:R-:W-:Y:S01]  /*de020*/  IMAD.WIDE R8, R3.reuse, 0x2, R4 ;  /* 0x0000000203087825 */ /* 0x041fe200078e0204 */
[----:B-1----:R-:W-:Y:S02]  /*de030*/  PRMT R11, R20, 0x7632, R11 ;  /* 0x00007632140b7816 */ /* 0x002fe4000000000b */
[----:B------:R-:W3:Y:S01]  /*de040*/  LDL.LU R20, [R1+0x8ac] ;  /* 0x0008ac0001147983 */ /* 0x000ee20000300800 */
[----:B------:R-:W-:-:S02]  /*de050*/  IADD3 R10, R3, c[0x0][0x198], RZ ;  /* 0x00006600030a7a10 */ /* 0x000fc40007ffe0ff */
[----:B--2---:R-:W-:Y:S01]  /*de060*/  PRMT R3, R22, 0x7632, R3 ;  /* 0x0000763216037816 */ /* 0x004fe20000000003 */
[----:B------:R0:W-:Y:S04]  /*de070*/  @P3 STG.E.U16 [R8.64], R22 ;  /* 0x0000001608003986 */ /* 0x0001e8000c101506 */
[----:B0-----:R-:W2:Y:S01]  /*de080*/  LDL.LU R22, [R1+0x4dc] ;  /* 0x0004dc0001167983 */ /* 0x001ea20000300800 */
[----:B------:R-:W-:Y:S02]  /*de090*/  IADD3 R16, R23, 0x17a, RZ ;  /* 0x0000017a17107810 */ /* 0x000fe40007ffe0ff */
[----:B------:R-:W-:Y:S02]  /*de0a0*/  ISETP.LT.AND P0, PT, R24, c[0x0][0x178], !P5 ;  /* 0x00005e0018007a0c */ /* 0x000fe40006f01270 */
[----:B------:R-:W-:-:S02]  /*de0b0*/  ISETP.GE.AND P1, PT, R16, c[0x0][0x17c], PT ;  /* 0x00005f0010007a0c */ /* 0x000fc40003f26270 */
[----:B------:R-:W-:Y:S02]  /*de0c0*/  IADD3 R0, R23, 0x17d, RZ ;  /* 0x0000017d17007810 */ /* 0x000fe40007ffe0ff */
[----:B------:R-:W-:Y:S01]  /*de0d0*/  ISETP.LT.AND P5, PT, R27, c[0x0][0x178], !P5 ;  /* 0x00005e001b007a0c */ /* 0x000fe20006fa1270 */
[----:B------:R-:W-:Y:S01]  /*de0e0*/  IMAD.WIDE R8, R10, 0x2, R6 ;  /* 0x000000020a087825 */ /* 0x000fe200078e0206 */
[----:B------:R-:W-:Y:S02]  /*de0f0*/  ISETP.LT.AND P3, PT, R24, c[0x0][0x178], !P1 ;  /* 0x00005e0018007a0c */ /* 0x000fe40004f61270 */
[----:B------:R-:W-:Y:S02]  /*de100*/  ISETP.GE.AND P6, PT, R0, c[0x0][0x17c], PT ;  /* 0x00005f0000007a0c */ /* 0x000fe40003fc6270 */
[----:B------:R-:W-:Y:S01]  /*de110*/  IADD3 R0, R10, c[0x0][0x198], RZ ;  /* 0x000066000a007a10 */ /* 0x000fe20007ffe0ff */
[----:B------:R0:W-:Y:S01]  /*de120*/  @P0 STG.E.U16 [R8.64], R11 ;  /* 0x0000000b08000986 */ /* 0x0001e2000c101506 */
[----:B------:R-:W-:-:S02]  /*de130*/  IADD3 R14, R23, 0x17b, RZ ;  /* 0x0000017b170e7810 */ /* 0x000fc40007ffe0ff */
[----:B------:R-:W-:Y:S02]  /*de140*/  ISETP.LT.AND P1, PT, R27, c[0x0][0x178], !P1 ;  /* 0x00005e001b007a0c */ /* 0x000fe40004f21270 */
[----:B------:R-:W-:Y:S02]  /*de150*/  ISETP.GE.AND P2, PT, R14, c[0x0][0x17c], PT ;  /* 0x00005f000e007a0c */ /* 0x000fe40003f46270 */
[----:B------:R-:W-:Y:S01]  /*de160*/  IADD3 R12, R23, 0x17e, RZ ;  /* 0x0000017e170c7810 */ /* 0x000fe20007ffe0ff */
[----:B0-----:R-:W-:-:S04]  /*de170*/  IMAD.WIDE R8, R10, 0x2, R4 ;  /* 0x000000020a087825 */ /* 0x001fc800078e0204 */
[----:B------:R-:W-:Y:S01]  /*de180*/  IMAD.WIDE R10, R0, 0x2, R6 ;  /* 0x00000002000a7825 */ /* 0x000fe200078e0206 */
[----:B------:R0:W-:Y:S01]  /*de190*/  @P5 STG.E.U16 [R8.64], R3 ;  /* 0x0000000308005986 */ /* 0x0001e2000c101506 */
[----:B------:R-:W-:-:S03]  /*de1a0*/  ISETP.GE.AND P0, PT, R12, c[0x0][0x17c], PT ;  /* 0x00005f000c007a0c */ /* 0x000fc60003f06270 */
[----:B----4-:R1:W-:Y:S01]  /*de1b0*/  @P3 STG.E.U16 [R10.64], R21 ;  /* 0x000000150a003986 */ /* 0x0103e2000c101506 */
[----:B------:R-:W-:Y:S02]  /*de1c0*/  ISETP.LT.AND P3, PT, R24, c[0x0][0x178], !P2 ;  /* 0x00005e0018007a0c */ /* 0x000fe40005761270 */
[----:B------:R-:W-:Y:S01]  /*de1d0*/  ISETP.LT.AND P2, PT, R27, c[0x0][0x178], !P2 ;  /* 0x00005e001b007a0c */ /* 0x000fe20005741270 */
[C---:B------:R-:W-:Y:S01]  /*de1e0*/  IMAD.WIDE R12, R0.reuse, 0x2, R4 ;  /* 0x00000002000c7825 */ /* 0x040fe200078e0204 */
[C---:B------:R-:W-:Y:S02]  /*de1f0*/  IADD3 R15, R23.reuse, 0x17c, RZ ;  /* 0x0000017c170f7810 */ /* 0x040fe40007ffe0ff */
[----:B------:R-:W-:Y:S02]  /*de200*/  IADD3 R14, R23, 0x17f, RZ ;  /* 0x0000017f170e7810 */ /* 0x000fe40007ffe0ff */
[----:B0-----:R-:W-:Y:S02]  /*de210*/  IADD3 R8, R0, c[0x0][0x198], RZ ;  /* 0x0000660000087a10 */ /* 0x001fe40007ffe0ff */
[----:B------:R-:W-:-:S02]  /*de220*/  ISETP.GE.AND P4, PT, R15, c[0x0][0x17c], PT ;  /* 0x00005f000f007a0c */ /* 0x000fc40003f86270 */
[----:B------:R-:W-:Y:S01]  /*de230*/  ISETP.GE.AND P5, PT, R14, c[0x0][0x17c], PT ;  /* 0x00005f000e007a0c */ /* 0x000fe20003fa6270 */
[C---:B-1----:R-:W-:Y:S01]  /*de240*/  IMAD.WIDE R10, R8.reuse, 0x2, R6 ;  /* 0x00000002080a7825 */ /* 0x042fe200078e0206 */
[----:B------:R-:W-:Y:S02]  /*de250*/  PRMT R3, R21, 0x7632, R3 ;  /* 0x0000763215037816 */ /* 0x000fe40000000003 */
[----:B------:R-:W-:Y:S01]  /*de260*/  IADD3 R15, R23, 0x180, RZ ;  /* 0x00000180170f7810 */ /* 0x000fe20007ffe0ff */
[----:B------:R-:W4:Y:S01]  /*de270*/  LDL.LU R21, [R1+0x8dc] ;  /* 0x0008dc0001157983 */ /* 0x000f220000300800 */
[----:B------:R-:W-:-:S03]  /*de280*/  IADD3 R0, R8, c[0x0][0x198], RZ ;  /* 0x0000660008007a10 */ /* 0x000fc60007ffe0ff */
[----:B---3--:R0:W-:Y:S01]  /*de290*/  @P1 STG.E.U16 [R12.64], R25 ;  /* 0x000000190c001986 */ /* 0x0081e2000c101506 */
[----:B------:R-:W-:-:S03]  /*de2a0*/  PRMT R14, R25, 0x7632, R14 ;  /* 0x00007632190e7816 */ /* 0x000fc6000000000e */
[----:B------:R-:W-:Y:S01]  /*de2b0*/  @P3 STG.E.U16 [R10.64], R3 ;  /* 0x000000030a003986 */ /* 0x000fe2000c101506 */
[----:B------:R-:W-:Y:S01]  /*de2c0*/  ISETP.GE.AND P3, PT, R15, c[0x0][0x17c], PT ;  /* 0x00005f000f007a0c */ /* 0x000fe20003f66270 */
[----:B0-----:R-:W-:Y:S01]  /*de2d0*/  IMAD.WIDE R12, R8, 0x2, R4 ;  /* 0x00000002080c7825 */ /* 0x001fe200078e0204 */
[----:B------:R-:W-:Y:S01]  /*de2e0*/  ISETP.LT.AND P1, PT, R24, c[0x0][0x178], !P4 ;  /* 0x00005e0018007a0c */ /* 0x000fe20006721270 */
[----:B------:R-:W3:Y:S04]  /*de2f0*/  LDL.LU R25, [R1+0x4ec] ;  /* 0x0004ec0001197983 */ /* 0x000ee80000300800 */
[----:B------:R-:W-:Y:S04]  /*de300*/  @P2 STG.E.U16 [R12.64], R14 ;  /* 0x0000000e0c002986 */ /* 0x000fe8000c101506 */
[----:B------:R-:W0:Y:S01]  /*de310*/  LDS.128 R12, [R2] ;  /* 0x00000000020c7984 */ /* 0x000e220000000c00 */
[----:B------:R-:W-:Y:S01]  /*de320*/  ISETP.LT.AND P4, PT, R27, c[0x0][0x178], !P4 ;  /* 0x00005e001b007a0c */ /* 0x000fe20006781270 */
[----:B------:R-:W-:-:S05]  /*de330*/  IMAD.WIDE R8, R0, 0x2, R6 ;  /* 0x0000000200087825 */ /* 0x000fca00078e0206 */
[----:B------:R1:W-:Y:S02]  /*de340*/  @P1 STG.E.U16 [R8.64], R20 ;  /* 0x0000001408001986 */ /* 0x0003e4000c101506 */
[----:B-1----:R-:W-:Y:S01]  /*de350*/  IMAD.WIDE R8, R0, 0x2, R4 ;  /* 0x0000000200087825 */ /* 0x002fe200078e0204 */
[----:B--2---:R-:W-:Y:S01]  /*de360*/  PRMT R10, R22, 0x7632, R10 ;  /* 0x00007632160a7816 */ /* 0x004fe2000000000a */
[----:B0-----:R-:W-:Y:S04]  /*de370*/  STL [R1+0x24], R13 ;  /* 0x0000240d01007387 */ /* 0x001fe80000100800 */
[----:B------:R-:W-:Y:S04]  /*de380*/  STL.64 [R1+0x28], R14 ;  /* 0x0000280e01007387 */ /* 0x000fe80000100a00 */
[----:B------:R0:W-:Y:S04]  /*de390*/  @P4 STG.E.U16 [R8.64], R22 ;  /* 0x0000001608004986 */ /* 0x0001e8000c101506 */
[----:B0-----:R-:W2:Y:S01]  /*de3a0*/  LDL.LU R22, [R1+0x520] ;  /* 0x0005200001167983 */ /* 0x001ea20000300800 */
[----:B------:R-:W-:-:S02]  /*de3b0*/  ISETP.LT.AND P1, PT, R24, c[0x0][0x178], !P6 ;  /* 0x00005e0018007a0c */ /* 0x000fc40007721270 */
[----:B------:R-:W-:Y:S02]  /*de3c0*/  IADD3 R11, R0, c[0x0][0x198], RZ ;  /* 0x00006600000b7a10 */ /* 0x000fe40007ffe0ff */
[----:B------:R-:W-:Y:S01]  /*de3d0*/  ISETP.LT.AND P6, PT, R27, c[0x0][0x178], !P6 ;  /* 0x00005e001b007a0c */ /* 0x000fe200077c1270 */
[----:B------:R-:W-:Y:S01]  /*de3e0*/  IMAD.MOV.U32 R17, RZ, RZ, R12 ;  /* 0x000000ffff117224 */ /* 0x000fe200078e000c */
[----:B------:R-:W-:Y:S01]  /*de3f0*/  ISETP.LT.AND P2, PT, R24, c[0x0][0x178], !P0 ;  /* 0x00005e0018007a0c */ /* 0x000fe20004741270 */
[C---:B------:R-:W-:Y:S01]  /*de400*/  IMAD.WIDE R12, R11.reuse, 0x2, R6 ;  /* 0x000000020b0c7825 */ /* 0x040fe200078e0206 */
[----:B------:R-:W-:Y:S02]  /*de410*/  PRMT R3, R20, 0x7632, R3 ;  /* 0x0000763214037816 */ /* 0x000fe40000000003 */
[C---:B------:R-:W-:Y:S01]  /*de420*/  IADD3 R0, R11.reuse, c[0x0][0x198], RZ ;  /* 0x000066000b007a10 */ /* 0x040fe20007ffe0ff */
[----:B------:R-:W-:Y:S01]  /*de430*/  IMAD.WIDE R8, R11, 0x2, R4 ;  /* 0x000000020b087825 */ /* 0x000fe200078e0204 */
[C---:B------:R-:W-:Y:S01]  /*de440*/  IADD3 R14, R23.reuse, 0x181, RZ ;  /* 0x00000181170e7810 */ /* 0x040fe20007ffe0ff */
[----:B------:R0:W-:Y:S01]  /*de450*/  @P1 STG.E.U16 [R12.64], R3 ;  /* 0x000000030c001986 */ /* 0x0001e2000c101506 */
[----:B------:R-:W-:-:S02]  /*de460*/  IADD3 R15, R23, 0x182, RZ ;  /* 0x00000182170f7810 */ /* 0x000fc40007ffe0ff */
[----:B------:R-:W-:Y:S01]  /*de470*/  ISETP.LT.AND P4, PT, R27, c[0x0][0x178], !P0 ;  /* 0x00005e001b007a0c */ /* 0x000fe20004781270 */
[----:B------:R1:W-:Y:S01]  /*de480*/  @P6 STG.E.U16 [R8.64], R10 ;  /* 0x0000000a08006986 */ /* 0x0003e2000c101506 */
[----:B------:R-:W-:Y:S02]  /*de490*/  ISETP.GE.AND P0, PT, R14, c[0x0][0x17c], PT ;  /* 0x00005f000e007a0c */ /* 0x000fe40003f06270 */
[----:B------:R-:W-:Y:S01]  /*de4a0*/  ISETP.GE.AND P1, PT, R15, c[0x0][0x17c], PT ;  /* 0x00005f000f007a0c */ /* 0x000fe20003f26270 */
[----:B0-----:R-:W-:-:S05]  /*de4b0*/  IMAD.WIDE R12, R0, 0x2, R6 ;  /* 0x00000002000c7825 */ /* 0x001fca00078e0206 */
[----:B----4-:R-:W-:Y:S04]  /*de4c0*/  @P2 STG.E.U16 [R12.64], R21 ;  /* 0x000000150c002986 */ /* 0x010fe8000c101506 */
[----:B------:R-:W0:Y:S01]  /*de4d0*/  LDS.128 R12, [R28] ;  /* 0x000000001c0c7984 */ /* 0x000e220000000c00 */
[----:B------:R-:W-:Y:S01]  /*de4e0*/  ISETP.LT.AND P6, PT, R24, c[0x0][0x178], !P5 ;  /* 0x00005e0018007a0c */ /* 0x000fe20006fc1270 */
[C---:B-1----:R-:W-:Y:S01]  /*de4f0*/  IMAD.WIDE R8, R0.reuse, 0x2, R4 ;  /* 0x0000000200087825 */ /* 0x042fe200078e0204 */
[----:B------:R-:W-:Y:S02]  /*de500*/  IADD3 R10, R0, c[0x0][0x198], RZ ;  /* 0x00006600000a7a10 */ /* 0x000fe40007ffe0ff */
[----:B------:R-:W-:Y:S02]  /*de510*/  ISETP.LT.AND P5, PT, R27, c[0x0][0x178], !P5 ;  /* 0x00005e001b007a0c */ /* 0x000fe40006fa1270 */
[----:B------:R-:W-:-:S02]  /*de520*/  PRMT R11, R21, 0x7632, R11 ;  /* 0x00007632150b7816 */ /* 0x000fc4000000000b */
[----:B------:R-:W-:Y:S02]  /*de530*/  IADD3 R3, R23, 0x183, RZ ;  /* 0x0000018317037810 */ /* 0x000fe40007ffe0ff */
[----:B------:R-:W-:Y:S02]  /*de540*/  IADD3 R0, R10, c[0x0][0x198], RZ ;  /* 0x000066000a007a10 */ /* 0x000fe40007ffe0ff */
[----:B------:R-:W-:Y:S01]  /*de550*/  ISETP.GE.AND P2, PT, R3, c[0x0][0x17c], PT ;  /* 0x00005f0003007a0c */ /* 0x000fe20003f46270 */
[----:B0-----:R0:W-:Y:S01]  /*de560*/  STL [R1+0x34], R13 ;  /* 0x0000340d01007387 */ /* 0x0011e20000100800 */
[----:B------:R-:W-:-:S03]  /*de570*/  IMAD.MOV.U32 R18, RZ, RZ, R12 ;  /* 0x000000ffff127224 */ /* 0x000fc600078e000c */
[----:B------:R1:W-:Y:S01]  /*de580*/  STL.64 [R1+0x38], R14 ;  /* 0x0000380e01007387 */ /* 0x0003e20000100a00 */
[----:B0-----:R-:W-:-:S03]  /*de590*/  IMAD.WIDE R12, R0, 0x2, R4 ;  /* 0x00000002000c7825 */ /* 0x001fc600078e0204 */
[----:B------:R-:W-:Y:S01]  /*de5a0*/  STL [R1+0x2a84], R18 ;  /* 0x002a841201007387 */ /* 0x000fe20000100800 */
[----:B-1----:R-:W-:-:S03]  /*de5b0*/  IADD3 R14, R23, 0x184, RZ ;  /* 0x00000184170e7810 */ /* 0x002fc60007ffe0ff */
[----:B------:R-:W-:Y:S04]  /*de5c0*/  STL [R1+0x2a80], R16 ;  /* 0x002a801001007387 */ /* 0x000fe80000100800 */
[----:B---3--:R0:W-:Y:S01]  /*de5d0*/  @P4 STG.E.U16 [R8.64], R25 ;  /* 0x0000001908004986 */ /* 0x0081e2000c101506 */
[----:B------:R-:W-:Y:S02]  /*de5e0*/  ISETP.LT.AND P4, PT, R24, c[0x0][0x178], !P3 ;  /* 0x00005e0018007a0c */ /* 0x000fe40005f81270 */
[----:B------:R-:W-:Y:S02]  /*de5f0*/  ISETP.LT.AND P3, PT, R27, c[0x0][0x178], !P3 ;  /* 0x00005e001b007a0c */ /* 0x000fe40005f61270 */
[----:B------:R-:W-:Y:S01]  /*de600*/  PRMT R3, R25, 0x7632, R3 ;  /* 0x0000763219037816 */ /* 0x000fe20000000003 */
[----:B0-----:R-:W-:Y:S01]  /*de610*/  IMAD.WIDE R8, R10, 0x2, R6 ;  /* 0x000000020a087825 */ /* 0x001fe200078e0206 */
[----:B------:R-:W3:Y:S04]  /*de620*/  LDL.LU R25, [R1+0x530] ;  /* 0x0005300001197983 */ /* 0x000ee80000300800 */
[----:B------:R0:W-:Y:S01]  /*de630*/  @P6 STG.E.U16 [R8.64], R11 ;  /* 0x0000000b08006986 */ /* 0x0001e2000c101506 */
[----:B------:R-:W-:-:S02]  /*de640*/  ISETP.GE.AND P6, PT, R14, c[0x0][0x17c], PT ;  /* 0x00005f000e007a0c */ /* 0x000fc40003fc6270 */
[----:B------:R-:W-:Y:S01]  /*de650*/  PRMT R14, R17, 0x7632, R14 ;  /* 0x00007632110e7816 */ /* 0x000fe2000000000e */
[----:B0-----:R-:W-:-:S04]  /*de660*/  IMAD.WIDE R8, R10, 0x2, R4 ;  /* 0x000000020a087825 */ /* 0x001fc800078e0204 */
[----:B------:R-:W-:Y:S01]  /*de670*/  IMAD.WIDE R10, R0, 0x2, R6 ;  /* 0x00000002000a7825 */ /* 0x000fe200078e0206 */
[----:B------:R-:W-:Y:S04]  /*de680*/  @P5 STG.E.U16 [R8.64], R3 ;  /* 0x0000000308005986 */ /* 0x000fe8000c101506 */
[----:B--2---:R-:W-:Y:S04]  /*de690*/  @P4 STG.E.U16 [R10.64], R22 ;  /* 0x000000160a004986 */ /* 0x004fe8000c101506 */
[----:B------:R-:W-:Y:S04]  /*de6a0*/  @P3 STG.E.U16 [R12.64], R17 ;  /* 0x000000110c003986 */ /* 0x000fe8000c101506 */
[----:B------:R-:W0:Y:S04]  /*de6b0*/  LDS.128 R16, [R29] ;  /* 0x000000001d107984 */ /* 0x000e280000000c00 */
[----:B0-----:R-:W-:Y:S04]  /*de6c0*/  STL [R1+0x54], R17 ;  /* 0x0000541101007387 */ /* 0x001fe80000100800 */
[----:B------:R0:W-:Y:S02]  /*de6d0*/  STL.64 [R1+0x58], R18 ;  /* 0x0000581201007387 */ /* 0x0001e40000100a00 */
[----:B0-----:R-:W-:-:S02]  /*de6e0*/  IMAD.MOV.U32 R19, RZ, RZ, R16 ;  /* 0x000000ffff137224 */ /* 0x001fc400078e0010 */
[----:B------:R-:W2:Y:S04]  /*de6f0*/  LDL.LU R18, [R1+0x2a84] ;  /* 0x002a840001127983 */ /* 0x000ea80000300800 */
[----:B------:R-:W4:Y:S01]  /*de700*/  LDL.LU R16, [R1+0x2a80] ;  /* 0x002a800001107983 */ /* 0x000f220000300800 */
[----:B------:R-:W-:Y:S02]  /*de710*/  PRMT R3, R22, 0x7632, R3 ;  /* 0x0000763216037816 */ /* 0x000fe40000000003 */
[----:B------:R-:W-:Y:S01]  /*de720*/  ISETP.LT.AND P3, PT, R24, c[0x0][0x178], !P0 ;  /* 0x00005e0018007a0c */ /* 0x000fe20004761270 */
[----:B--2---:R-:W-:Y:S04]  /*de730*/  STL.64 [R1+0x2a78], R18 ;  /* 0x002a781201007387 */ /* 0x004fe80000100a00 */
[----:B----4-:R-:W-:Y:S04]  /*de740*/  STL [R1+0x2a70], R16 ;  /* 0x002a701001007387 */ /* 0x010fe80000100800 */
[----:B------:R-:W0:Y:S04]  /*de750*/  LDS.128 R16, [R26] ;  /* 0x000000001a107984 */ /* 0x000e280000000c00 */
[----:B------:R-:W2:Y:S04]  /*de760*/  LDL.LU R22, [R1+0x540] ;  /* 0x0005400001167983 */ /* 0x000ea80000300800 */
[----:B0-----:R-:W-:Y:S04]  /*de770*/  STL [R1+0xb4], R17 ;  /* 0x0000b41101007387 */ /* 0x001fe80000100800 */
[----:B------:R0:W-:Y:S04]  /*de780*/  STL.64 [R1+0xb8], R18 ;  /* 0x0000b81201007387 */ /* 0x0001e80000100a00 */
[----:B0-----:R-:W4:Y:S01]  /*de790*/  LDL.LU.64 R18, [R1+0x2a78] ;  /* 0x002a780001127983 */ /* 0x001f220000300a00 */
[----:B------:R-:W-:-:S02]  /*de7a0*/  ISETP.LT.AND P0, PT, R27, c[0x0][0x178], !P0 ;  /* 0x00005e001b007a0c */ /* 0x000fc40004701270 */
[----:B------:R-:W-:Y:S02]  /*de7b0*/  IADD3 R10, R0, c[0x0][0x198], RZ ;  /* 0x00006600000a7a10 */ /* 0x000fe40007ffe0ff */
[----:B------:R-:W-:Y:S02]  /*de7c0*/  ISETP.LT.AND P4, PT, R24, c[0x0][0x178], !P1 ;  /* 0x00005e0018007a0c */ /* 0x000fe40004f81270 */
[C---:B------:R-:W-:Y:S01]  /*de7d0*/  IADD3 R0, R10.reuse, c[0x0][0x198], RZ ;  /* 0x000066000a007a10 */ /* 0x040fe20007ffe0ff */
[----:B------:R-:W-:-:S04]  /*de7e0*/  IMAD.WIDE R8, R10, 0x2, R6 ;  /* 0x000000020a087825 */ /* 0x000fc800078e0206 */
[----:B------:R-:W-:Y:S01]  /*de7f0*/  IMAD.WIDE R10, R10, 0x2, R4 ;  /* 0x000000020a0a7825 */ /* 0x000fe200078e0204 */
[----:B------:R-:W-:Y:S03]  /*de800*/  @P3 STG.E.U16 [R8.64], R3 ;  /* 0x0000000308003986 */ /* 0x000fe6000c101506 */
[----:B------:R-:W-:Y:S01]  /*de810*/  IMAD.WIDE R12, R0, 0x2, R6 ;  /* 0x00000002000c7825 */ /* 0x000fe200078e0206 */
[----:B------:R0:W-:Y:S03]  /*de820*/  @P0 STG.E.U16 [R10.64], R14 ;  /* 0x0000000e0a000986 */ /* 0x0001e6000c101506 */
[----:B------:R-:W-:Y:S01]  /*de830*/  IMAD.MOV.U32 R17, RZ, RZ, R16 ;  /* 0x000000ffff117224 */ /* 0x000fe200078e0010 */
[----:B---3--:R1:W-:Y:S04]  /*de840*/  @P4 STG.E.U16 [R12.64], R25 ;  /* 0x000000190c004986 */ /* 0x0083e8000c101506 */
[----:B------:R-:W3:Y:S01]  /*de850*/  LDL.LU R16, [R1+0x2a70] ;  /* 0x002a700001107983 */ /* 0x000ee20000300800 */
[----:B0-----:R-:W-:-:S03]  /*de860*/  PRMT R14, R25, 0x7632, R14 ;  /* 0x00007632190e7816 */ /* 0x001fc6000000000e */
[----:B-1----:R-:W3:Y:S01]  /*de870*/  LDL.LU R25, [R1+0x550] ;  /* 0x0005500001197983 */ /* 0x002ee20000300800 */
[C---:B------:R-:W-:Y:S01]  /*de880*/  ISETP.LT.AND P1, PT, R27.reuse, c[0x0][0x178], !P1 ;  /* 0x00005e001b007a0c */ /* 0x040fe20004f21270 */
[----:B------:R-:W-:Y:S01]  /*de890*/  IMAD.WIDE R8, R0, 0x2, R4 ;  /* 0x0000000200087825 */ /* 0x000fe200078e0204 */
[----:B------:R-:W-:Y:S02]  /*de8a0*/  ISETP.LT.AND P4, PT, R24, c[0x0][0x178], !P2 ;  /* 0x00005e0018007a0c */ /* 0x000fe40005781270 */
[----:B------:R-:W-:Y:S02]  /*de8b0*/  IADD3 R13, R0, c[0x0][0x198], RZ ;  /* 0x00006600000d7a10 */ /* 0x000fe40007ffe0ff */
[----:B------:R-:W-:Y:S02]  /*de8c0*/  ISETP.LT.AND P2, PT, R27, c[0x0][0x178], !P2 ;  /* 0x00005e001b007a0c */ /* 0x000fe40005741270 */
[----:B------:R-:W-:Y:S01]  /*de8d0*/  IADD3 R3, R23, 0x187, RZ ;  /* 0x0000018717037810 */ /* 0x000fe20007ffe0ff */
[C---:B------:R-:W-:Y:S01]  /*de8e0*/  IMAD.WIDE R10, R13.reuse, 0x2, R6 ;  /* 0x000000020d0a7825 */ /* 0x040fe200078e0206 */
[----:B------:R-:W-:-:S02]  /*de8f0*/  IADD3 R0, R13, c[0x0][0x198], RZ ;  /* 0x000066000d007a10 */ /* 0x000fc40007ffe0ff */
[----:B------:R-:W-:Y:S02]  /*de900*/  ISETP.GE.AND P0, PT, R3, c[0x0][0x17c], PT ;  /* 0x00005f0003007a0c */ /* 0x000fe40003f06270 */
[C---:B------:R-:W-:Y:S02]  /*de910*/  IADD3 R12, R23.reuse, 0x188, RZ ;  /* 0x00000188170c7810 */ /* 0x040fe40007ffe0ff */
[----:B------:R-:W-:-:S04]  /*de920*/  IADD3 R15, R23, 0x185, RZ ;  /* 0x00000185170f7810 */ /* 0x000fc80007ffe0ff */
[----:B------:R-:W-:Y:S02]  /*de930*/  ISETP.GE.AND P5, PT, R15, c[0x0][0x17c], PT ;  /* 0x00005f000f007a0c */ /* 0x000fe40003fa6270 */
[----:B------:R-:W-:Y:S01]  /*de940*/  IADD3 R15, R23, 0x186, RZ ;  /* 0x00000186170f7810 */ /* 0x000fe20007ffe0ff */
[----:B----4-:R0:W-:Y:S01]  /*de950*/  @P1 STG.E.U16 [R8.64], R18 ;  /* 0x0000001208001986 */ /* 0x0101e2000c101506 */
[----:B------:R-:W-:Y:S02]  /*de960*/  ISETP.LT.AND P1, PT, R24, c[0x0][0x178], !P6 ;  /* 0x00005e0018007a0c */ /* 0x000fe40007721270 */
[----:B------:R-:W-:Y:S01]  /*de970*/  PRMT R3, R18, 0x7632, R3 ;  /* 0x0000763212037816 */ /* 0x000fe20000000003 */
[----:B------:R1:W-:Y:S01]  /*de980*/  @P4 STG.E.U16 [R10.64], R14 ;  /* 0x0000000e0a004986 */ /* 0x0003e2000c101506 */
[----:B0-----:R-:W-:-:S04]  /*de990*/  IMAD.WIDE R8, R13, 0x2, R4 ;  /* 0x000000020d087825 */ /* 0x001fc800078e0204 */
[----:B-1----:R-:W-:Y:S01]  /*de9a0*/  IMAD.WIDE R10, R0, 0x2, R6 ;  /* 0x00000002000a7825 */ /* 0x002fe200078e0206 */
[----:B------:R-:W-:Y:S04]  /*de9b0*/  @P2 STG.E.U16 [R8.64], R3 ;  /* 0x0000000308002986 */ /* 0x000fe8000c101506 */
[----:B--2---:R-:W-:Y:S04]  /*de9c0*/  @P1 STG.E.U16 [R10.64], R22 ;  /* 0x000000160a001986 */ /* 0x004fe8000c101506 */
[----:B------:R-:W0:Y:S01]  /*de9d0*/  LDS.128 R8, [R2+0x1000] ;  /* 0x0010000002087984 */ /* 0x000e220000000c00 */
[----:B------:R-:W-:-:S02]  /*de9e0*/  ISETP.GE.AND P4, PT, R12, c[0x0][0x17c], PT ;  /* 0x00005f000c007a0c */ /* 0x000fc40003f86270 */
[----:B------:R-:W-:Y:S01]  /*de9f0*/  IADD3 R12, R0, c[0x0][0x198], RZ ;  /* 0x00006600000c7a10 */ /* 0x000fe20007ffe0ff */
[----:B0-----:R0:W-:Y:S01]  /*dea00*/  STL [R1+0xa4], R9 ;  /* 0x0000a40901007387 */ /* 0x0011e20000100800 */
[----:B------:R-:W-:-:S03]  /*dea10*/  IMAD.MOV.U32 R18, RZ, RZ, R8 ;  /* 0x000000ffff127224 */ /* 0x000fc600078e0008 */
[----:B------:R1:W-:Y:S01]  /*dea20*/  STL.64 [R1+0xa8], R10 ;  /* 0x0000a80a01007387 */ /* 0x0003e20000100a00 */
[----:B0-----:R-:W-:Y:S01]  /*dea30*/  IMAD.WIDE R8, R0, 0x2, R4 ;  /* 0x0000000200087825 */ /* 0x001fe200078e0204 */
[----:B------:R-:W-:Y:S02]  /*dea40*/  PRMT R0, R22, 0x7632, R0 ;  /* 0x0000763216007816 */ /* 0x000fe40000000000 */
[----:B------:R-:W2:Y:S01]  /*dea50*/  LDL.LU R22, [R1+0x560] ;  /* 0x0005600001167983 */ /* 0x000ea20000300800 */
[----:B------:R-:W-:Y:S02]  /*dea60*/  ISETP.LT.AND P6, PT, R27, c[0x0][0x178], !P6 ;  /* 0x00005e001b007a0c */ /* 0x000fe400077c1270 */
[----:B------:R-:W-:Y:S01]  /*dea70*/  ISETP.LT.AND P2, PT, R24, c[0x0][0x178], !P5 ;  /* 0x00005e0018007a0c */ /* 0x000fe20006f41270 */
[----:B-1----:R-:W-:Y:S01]  /*dea80*/  IMAD.WIDE R10, R12, 0x2, R6 ;  /* 0x000000020c0a7825 */ /* 0x002fe200078e0206 */
[----:B------:R-:W-:Y:S02]  /*dea90*/  ISETP.GE.AND P3, PT, R15, c[0x0][0x17c], PT ;  /* 0x00005f000f007a0c */ /* 0x000fe40003f66270 */
[----:B------:R-:W-:-:S02]  /*deaa0*/  ISETP.LT.AND P5, PT, R27, c[0x0][0x178], !P5 ;  /* 0x00005e001b007a0c */ /* 0x000fc40006fa1270 */
[----:B------:R-:W-:-:S05]  /*deab0*/  IADD3 R3, R23, 0x189, RZ ;  /* 0x0000018917037810 */ /* 0x000fca0007ffe0ff */
[----:B------:R0:W-:Y:S01]  /*deac0*/  @P6 STG.E.U16 [R8.64], R19 ;  /* 0x0000001308006986 */ /* 0x0001e2000c101506 */
[----:B------:R-:W-:-:S03]  /*dead0*/  ISETP.LT.AND P6, PT, R24, c[0x0][0x178], !P3 ;  /* 0x00005e0018007a0c */ /* 0x000fc60005fc1270 */
[----:B------:R1:W-:Y:S01]  /*deae0*/  @P2 STG.E.U16 [R10.64], R0 ;  /* 0x000000000a002986 */ /* 0x0003e2000c101506 */
[----:B------:R-:W-:Y:S02]  /*deaf0*/  ISETP.GE.AND P1, PT, R3, c[0x0][0x17c], PT ;  /* 0x00005f0003007a0c */ /* 0x000fe40003f26270 */
[----:B------:R-:W-:Y:S01]  /*deb00*/  PRMT R3, R19, 0x7632, R3 ;  /* 0x0000763213037816 */ /* 0x000fe20000000003 */
[C---:B0-----:R-:W-:Y:S01]  /*deb10*/  IMAD.WIDE R8, R12.reuse, 0x2, R4 ;  /* 0x000000020c087825 */ /* 0x041fe200078e0204 */
[----:B-1----:R-:W-:-:S04]  /*deb20*/  IADD3 R0, R12, c[0x0][0x198], RZ ;  /* 0x000066000c007a10 */ /* 0x002fc80007ffe0ff */
[----:B------:R0:W-:Y:S01]  /*deb30*/  @P5 STG.E.U16 [R8.64], R3 ;  /* 0x0000000308005986 */ /* 0x0001e2000c101506 */
[----:B------:R-:W-:-:S05]  /*deb40*/  IMAD.WIDE R10, R0, 0x2, R6 ;  /* 0x00000002000a7825 */ /* 0x000fca00078e0206 */
[----:B---3--:R-:W-:Y:S04]  /*deb50*/  @P6 STG.E.U16 [R10.64], R25 ;  /* 0x000000190a006986 */ /* 0x008fe8000c101506 */
[----:B------:R-:W1:Y:S01]  /*deb60*/  LDS.128 R8, [R28+0x1000] ;  /* 0x001000001c087984 */ /* 0x000e620000000c00 */
[----:B------:R-:W-:Y:S01]  /*deb70*/  ISETP.LT.AND P3, PT, R27, c[0x0][0x178], !P3 ;  /* 0x00005e001b007a0c */ /* 0x000fe20005f61270 */
[----:B------:R-:W-:Y:S01]  /*deb80*/  IMAD.WIDE R12, R0, 0x2, R4 ;  /* 0x00000002000c7825 */ /* 0x000fe200078e0204 */
[----:B0-----:R-:W-:-:S11]  /*deb90*/  PRMT R3, R25, 0x7632, R3 ;  /* 0x0000763219037816 */ /* 0x001fd60000000003 */
[----:B------:R-:W-:Y:S01]  /*deba0*/  @P3 STG.E.U16 [R12.64], R17 ;  /* 0x000000110c003986 */ /* 0x000fe2000c101506 */
[C---:B------:R-:W-:Y:S02]  /*debb0*/  ISETP.LT.AND P3, PT, R24.reuse, c[0x0][0x178], !P0 ;  /* 0x00005e0018007a0c */ /* 0x040fe40004761270 */
[----:B------:R-:W-:Y:S02]  /*debc0*/  ISETP.LT.AND P0, PT, R27, c[0x0][0x178], !P0 ;  /* 0x00005e001b007a0c */ /* 0x000fe40004701270 */
[----:B------:R-:W-:Y:S01]  /*debd0*/  PRMT R16, R17, 0x7632, R16 ;  /* 0x0000763211107816 */ /* 0x000fe20000000010 */
[----:B-1----:R-:W-:Y:S04]  /*debe0*/  STL [R1+0x94], R9 ;  /* 0x0000940901007387 */ /* 0x002fe80000100800 */
[----:B------:R0:W-:Y:S01]  /*debf0*/  STL.64 [R1+0x98], R10 ;  /* 0x0000980a01007387 */ /* 0x0001e20000100a00 */
[----:B------:R-:W-:Y:S01]  /*dec00*/  IMAD.MOV.U32 R19, RZ, RZ, R8 ;  /* 0x000000ffff137224 */ /* 0x000fe200078e0008 */
[----:B------:R-:W-:-:S02]  /*dec10*/  ISETP.LT.AND P6, PT, R24, c[0x0][0x178], !P4 ;  /* 0x00005e0018007a0c */ /* 0x000fc400067c1270 */
[----:B------:R-:W3:Y:S01]  /*dec20*/  LDL.LU R25, [R1+0x570] ;  /* 0x0005700001197983 */ /* 0x000ee20000300800 */
[----:B0-----:R-:W-:-:S04]  /*dec30*/  IADD3 R10, R0, c[0x0][0x198], RZ ;  /* 0x00006600000a7a10 */ /* 0x001fc80007ffe0ff */
[C---:B------:R-:W-:Y:S01]  /*dec40*/  IADD3 R0, R10.reuse, c[0x0][0x198], RZ ;  /* 0x000066000a007a10 */ /* 0x040fe20007ffe0ff */
[----:B------:R-:W-:-:S04]  /*dec50*/  IMAD.WIDE R8, R10, 0x2, R6 ;  /* 0x000000020a087825 */ /* 0x000fc800078e0206 */
[----:B------:R-:W-:Y:S01]  /*dec60*/  IMAD.WIDE R10, R10, 0x2, R4 ;  /* 0x000000020a0a7825 */ /* 0x000fe200078e0204 */
[----:B------:R-:W-:Y:S04]  /*dec70*/  @P3 STG.E.U16 [R8.64], R3 ;  /* 0x0000000308003986 */ /* 0x000fe8000c101506 */
[----:B------:R-:W-:Y:S04]  /*dec80*/  @P0 STG.E.U16 [R10.64], R16 ;  /* 0x000000100a000986 */ /* 0x000fe8000c101506 */
[----:B------:R-:W0:Y:S01]  /*dec90*/  LDS.128 R8, [R29+0x1000] ;  /* 0x001000001d087984 */ /* 0x000e220000000c00 */
[----:B------:R-:W-:-:S03]  /*deca0*/  IMAD.WIDE R12, R0, 0x2, R6 ;  /* 0x00000002000c7825 */ /* 0x000fc600078e0206 */
[----:B0-----:R-:W-:Y:S04]  /*decb0*/  STL [R1+0x84], R9 ;  /* 0x0000840901007387 */ /* 0x001fe80000100800 */
[----:B------:R-:W-:Y:S04]  /*decc0*/  STL.64 [R1+0x88], R10 ;  /* 0x0000880a01007387 */ /* 0x000fe80000100a00 */
[----:B--2---:R0:W-:Y:S02]  /*decd0*/  @P6 STG.E.U16 [R12.64], R22 ;  /* 0x000000160c006986 */ /* 0x0041e4000c101506 */
[----:B0-----:R-:W-:-:S02]  /*dece0*/  PRMT R12, R22, 0x7632, R12 ;  /* 0x00007632160c7816 */ /* 0x001fc4000000000c */
[----:B------:R-:W2:Y:S01]  /*decf0*/  LDL.LU R22, [R1+0x580] ;  /* 0x0005800001167983 */ /* 0x000ea20000300800 */
[----:B------:R-:W-:Y:S02]  /*ded00*/  ISETP.LT.AND P4, PT, R27, c[0x0][0x178], !P4 ;  /* 0x00005e001b007a0c */ /* 0x000fe40006781270 */
[C---:B------:R-:W-:Y:S02]  /*ded10*/  IADD3 R14, R23.reuse, 0x18a, RZ ;  /* 0x0000018a170e7810 */ /* 0x040fe40007ffe0ff */
[----:B------:R-:W-:Y:S02]  /*ded20*/  IADD3 R15, R23, 0x18b, RZ ;  /* 0x0000018b170f7810 */ /* 0x000fe40007ffe0ff */
[----:B------:R-:W-:Y:S02]  /*ded30*/  ISETP.GE.AND P2, PT, R14, c[0x0][0x17c], PT ;  /* 0x00005f000e007a0c */ /* 0x000fe40003f46270 */
[----:B------:R-:W-:Y:S01]  /*ded40*/  ISETP.GE.AND P5, PT, R15, c[0x0][0x17c], PT ;  /* 0x00005f000f007a0c */ /* 0x000fe20003fa6270 */
[C---:B------:R-:W-:Y:S01]  /*ded50*/  IMAD.WIDE R14, R0.reuse, 0x2, R4 ;  /* 0x00000002000e7825 */ /* 0x040fe200078e0204 */
[----:B------:R-:W-:-:S04]  /*ded60*/  IADD3 R0, R0, c[0x0][0x198], RZ ;  /* 0x0000660000007a10 */ /* 0x000fc80007ffe0ff */
[----:B------:R-:W-:Y:S01]  /*ded70*/  @P4 STG.E.U16 [R14.64], R18 ;  /* 0x000000120e004986 */ /* 0x000fe2000c101506 */
[----:B------:R-:W-:Y:S02]  /*ded80*/  ISETP.LT.AND P4, PT, R24, c[0x0][0x178], !P1 ;  /* 0x00005e0018007a0c */ /* 0x000fe40004f81270 */
[----:B------:R-:W-:Y:S01]  /*ded90*/  ISETP.LT.AND P1, PT, R27, c[0x0][0x178], !P1 ;  /* 0x00005e001b007a0c */ /* 0x000fe20004f21270 */
[----:B------:R-:W-:Y:S01]  /*deda0*/  IMAD.MOV.U32 R16, RZ, RZ, R8 ;  /* 0x000000ffff107224 */ /* 0x000fe200078e0008 */
[----:B------:R-:W-:Y:S01]  /*dedb0*/  PRMT R3, R18, 0x7632, R3 ;  /* 0x0000763212037816 */ /* 0x000fe20000000003 */
[----:B------:R-:W-:-:S04]  /*dedc0*/  IMAD.WIDE R10, R0, 0x2, R6 ;  /* 0x00000002000a7825 */ /* 0x000fc800078e0206 */
[----:B------:R-:W-:Y:S01]  /*dedd0*/  IMAD.WIDE R8, R0, 0x2, R4 ;  /* 0x0000000200087825 */ /* 0x000fe200078e0204 */
[----:B------:R-:W-:-:S03]  /*dede0*/  IADD3 R17, R23, 0x18c, RZ ;  /* 0x0000018c17117810 */ /* 0x000fc60007ffe0ff */
[----:B------:R0:W-:Y:S01]  /*dedf0*/  @P4 STG.E.U16 [R10.64], R12 ;  /* 0x0000000c0a004986 */ /* 0x0001e2000c101506 */
[----:B------:R-:W-:-:S03]  /*dee00*/  IADD3 R13, R23, 0x18d, RZ ;  /* 0x0000018d170d7810 */ /* 0x000fc60007ffe0ff */
[----:B------:R1:W-:Y:S01]  /*dee10*/  @P1 STG.E.U16 [R8.64], R3 ;  /* 0x0000000308001986 */ /* 0x0003e2000c101506 */
[C---:B0-----:R-:W-:Y:S02]  /*dee20*/  IADD3 R12, R23.reuse, 0x18e, RZ ;  /* 0x0000018e170c7810 */ /* 0x041fe40007ffe0ff */
[----:B-1----:R-:W-:Y:S01]  /*dee30*/  IADD3 R3, R23, 0x18f, RZ ;  /* 0x0000018f17037810 */ /* 0x002fe20007ffe0ff */
[----:B--2---:R-:W-:Y:S04]  /*dee40*/  STL.64 [R1+0x2a68], R22 ;  /* 0x002a681601007387 */ /* 0x004fe80000100a00 */
[----:B------:R-:W0:Y:S04]  /*dee50*/  LDS.128 R20, [R26+0x1000] ;  /* 0x001000001a147984 */ /* 0x000e280000000c00 */
[----:B0-----:R-:W-:Y:S04]  /*dee60*/  STL [R1+0x74], R21 ;  /* 0x0000741501007387 */ /* 0x001fe80000100800 */
[----:B------:R0:W-:Y:S04]  /*dee70*/  STL.64 [R1+0x78], R22 ;  /* 0x0000781601007387 */ /* 0x0001e80000100a00 */
[----:B0-----:R-:W2:Y:S01]  /*dee80*/  LDL.LU.64 R22, [R1+0x2a68] ;  /* 0x002a680001167983 */ /* 0x001ea20000300a00 */
[----:B------:R-:W-:-:S02]  /*dee90*/  ISETP.LT.AND P6, PT, R24, c[0x0][0x178], !P2 ;  /* 0x00005e0018007a0c */ /* 0x000fc400057c1270 */
[----:B------:R-:W-:Y:S02]  /*deea0*/  ISETP.LT.AND P2, PT, R27, c[0x0][0x178], !P2 ;  /* 0x00005e001b007a0c */ /* 0x000fe40005741270 */
[----:B------:R-:W-:Y:S02]  /*deeb0*/  IADD3 R0, R0, c[0x0][0x198], RZ ;  /* 0x0000660000007a10 */ /* 0x000fe40007ffe0ff */
[----:B------:R-:W-:Y:S02]  /*deec0*/  ISETP.LT.AND P4, PT, R24, c[0x0][0x178], !P5 ;  /* 0x00005e0018007a0c */ /* 0x000fe40006f81270 */
[----:B------:R-:W-:Y:S01]  /*deed0*/  ISETP.GE.AND P1, PT, R12, c[0x0][0x17c], PT ;  /* 0x00005f000c007a0c */ /* 0x000fe20003f26270 */
[C---:B------:R-:W-:Y:S01]  /*deee0*/  IMAD.WIDE R10, R0.reuse, 0x2, R6 ;  /* 0x00000002000a7825 */ /* 0x040fe200078e0206 */
[----:B------:R-:W-:-:S03]  /*deef0*/  IADD3 R12, R0, c[0x0][0x198], RZ ;  /* 0x00006600000c7a10 */ /* 0x000fc60007ffe0ff */
[----:B------:R-:W-:Y:S01]  /*def00*/  IMAD.WIDE R8, R0, 0x2, R4 ;  /* 0x0000000200087825 */ /* 0x000fe200078e0204 */
[----:B---3--:R-:W-:Y:S01]  /*def10*/  @P6 STG.E.U16 [R10.64], R25 ;  /* 0x000000190a006986 */ /* 0x008fe2000c101506 */
[----:B------:R-:W-:Y:S02]  /*def20*/  ISETP.GE.AND P3, PT, R17, c[0x0][0x17c], PT ;  /* 0x00005f0011007a0c */ /* 0x000fe40003f66270 */
[----:B------:R-:W-:Y:S01]  /*def30*/  PRMT R0, R25, 0x7632, R0 ;  /* 0x0000763219007816 */ /* 0x000fe20000000000 */
[----:B------:R0:W-:Y:S01]  /*def40*/  @P2 STG.E.U16 [R8.64], R19 ;  /* 0x0000001308002986 */ /* 0x0001e2000c101506 */
[C---:B------:R-:W-:Y:S02]  /*def50*/  ISETP.LT.AND P5, PT, R27.reuse, c[0x0][0x178], !P5 ;  /* 0x00005e001b007a0c */ /* 0x040fe40006fa1270 */
[----:B------:R-:W-:Y:S02]  /*def60*/  ISETP.LT.AND P2, PT, R24, c[0x0][0x178], !P3 ;  /* 0x00005e0018007a0c */ /* 0x000fe40005f41270 */
[----:B------:R-:W-:Y:S01]  /*def70*/  ISETP.LT.AND P3, PT, R27, c[0x0][0x178], !P3 ;  /* 0x00005e001b007a0c */ /* 0x000fe20005f61270 */
[----:B0-----:R-:W-:Y:S01]  /*def80*/  IMAD.WIDE R8, R12, 0x2, R6 ;  /* 0x000000020c087825 */ /* 0x001fe200078e0206 */
[----:B------:R-:W-:-:S04]  /*def90*/  ISETP.GE.AND P6, PT, R3, c[0x0][0x17c], PT ;  /* 0x00005f0003007a0c */ /* 0x000fc80003fc6270 */
[----:B------:R0:W-:Y:S01]  /*defa0*/  @P4 STG.E.U16 [R8.64], R0 ;  /* 0x0000000008004986 */ /* 0x0001e2000c101506 */
[----:B------:R-:W-:Y:S01]  /*defb0*/  PRMT R3, R19, 0x7632, R3 ;  /* 0x0000763213037816 */ /* 0x000fe20000000003 */
[----:B------:R-:W-:Y:S01]  /*defc0*/  IMAD.MOV.U32 R18, RZ, RZ, R20 ;  /* 0x000000ffff127224 */ /* 0x000fe200078e0014 */
[----:B------:R-:W-:Y:S02]  /*defd0*/  ISETP.GE.AND P0, PT, R13, c[0x0][0x17c], PT ;  /* 0x00005f000d007a0c */ /* 0x000fe40003f06270 */
[C---:B0-----:R-:W-:Y:S01]  /*defe0*/  IADD3 R0, R12.reuse, c[0x0][0x198], RZ ;  /* 0x000066000c007a10 */ /* 0x041fe20007ffe0ff */
[----:B------:R-:W-:-:S04]  /*deff0*/  IMAD.WIDE R8, R12, 0x2, R4 ;  /* 0x000000020c087825 */ /* 0x000fc800078e0204 */
[C---:B------:R-:W-:Y:S01]  /*df000*/  IMAD.WIDE R10, R0.reuse, 0x2, R6 ;  /* 0x00000002000a7825 */ /* 0x040fe200078e0206 */
[----:B------:R0:W-:Y:S03]  /*df010*/  @P5 STG.E.U16 [R8.64], R3 ;  /* 0x0000000308005986 */ /* 0x0001e6000c101506 */
[----:B------:R-:W-:Y:S01]  /*df020*/  IMAD.WIDE R12, R0, 0x2, R4 ;  /* 0x00000002000c7825 */ /* 0x000fe200078e0204 */
[----:B------:R-:W-:Y:S04]  /*df030*/  STL [R1+0x2a60], R18 ;  /* 0x002a601201007387 */ /* 0x000fe80000100800 */
[----:B------:R-:W3:Y:S01]  /*df040*/  LDL.LU R25, [R1+0x590] ;  /* 0x0005900001197983 */ /* 0x000ee20000300800 */
[----:B0-----:R-:W-:-:S03]  /*df050*/  PRMT R3, R16, 0x7632, R3 ;  /* 0x0000763210037816 */ /* 0x001fc60000000003 */
[----:B--2---:R-:W-:Y:S04]  /*df060*/  @P2 STG.E.U16 [R10.64], R22 ;  /* 0x000000160a002986 */ /* 0x004fe8000c101506 */
[----:B------:R-:W-:Y:S04]  /*df070*/  @P3 STG.E.U16 [R12.64], R16 ;  /* 0x000000100c003986 */ /* 0x000fe8000c101506 */
[----:B------:R-:W0:Y:S04]  /*df080*/  LDS.128 R16, [R2+0x2000] ;  /* 0x0020000002107984 */ /* 0x000e280000000c00 */
[----:B0-----:R-:W-:Y:S04]  /*df090*/  STL [R1+0x64], R17 ;  /* 0x0000641101007387 */ /* 0x001fe80000100800 */
[----:B------:R0:W-:Y:S04]  /*df0a0*/  STL.64 [R1+0x68], R18 ;  /* 0x0000681201007387 */ /* 0x0001e80000100a00 */
[----:B0-----:R-:W2:Y:S01]  /*df0b0*/  LDL.LU R18, [R1+0x2a60] ;  /* 0x002a600001127983 */ /* 0x001ea20000300800 */
[----:B------:R-:W-:-:S04]  /*df0c0*/  IADD3 R14, R23, 0x190, RZ ;  /* 0x00000190170e7810 */ /* 0x000fc80007ffe0ff */
[----:B------:R-:W-:Y:S02]  /*df0d0*/  ISETP.GE.AND P4, PT, R14, c[0x0][0x17c], PT ;  /* 0x00005f000e007a0c */ /* 0x000fe40003f86270 */
[----:B------:R-:W-:Y:S02]  /*df0e0*/  PRMT R14, R22, 0x7632, R14 ;  /* 0x00007632160e7816 */ /* 0x000fe4000000000e */
[----:B------:R-:W-:Y:S02]  /*df0f0*/  ISETP.LT.AND P2, PT, R24, c[0x0][0x178], !P0 ;  /* 0x00005e0018007a0c */ /* 0x000fe40004741270 */
[----:B------:R-:W-:Y:S02]  /*df100*/  ISETP.LT.AND P0, PT, R27, c[0x0][0x178], !P0 ;  /* 0x00005e001b007a0c */ /* 0x000fe40004701270 */
[----:B------:R-:W-:Y:S02]  /*df110*/  IADD3 R10, R0, c[0x0][0x198], RZ ;  /* 0x00006600000a7a10 */ /* 0x000fe40007ffe0ff */
[----:B------:R-:W-:-:S02]  /*df120*/  ISETP.LT.AND P3, PT, R24, c[0x0][0x178], !P1 ;  /* 0x00005e0018007a0c */ /* 0x000fc40004f61270 */
[C---:B------:R-:W-:Y:S01]  /*df130*/  IADD3 R0, R10.reuse, c[0x0][0x198], RZ ;  /* 0x000066000a007a10 */ /* 0x040fe20007ffe0ff */
[----:B------:R-:W-:-:S04]  /*df140*/  IMAD.WIDE R8, R10, 0x2, R6 ;  /* 0x000000020a087825 */ /* 0x000fc800078e0206 */
[----:B------:R-:W-:Y:S01]  /*df150*/  IMAD.WIDE R10, R10, 0x2, R4 ;  /* 0x000000020a0a7825 */ /* 0x000fe200078e0204 */
[----:B------:R-:W-:Y:S03]  /*df160*/  @P2 STG.E.U16 [R8.64], R14 ;  /* 0x0000000e08002986 */ /* 0x000fe6000c101506 */
[----:B------:R-:W-:Y:S01]  /*df170*/  IMAD.WIDE R12, R0, 0x2, R6 ;  /* 0x00000002000c7825 */ /* 0x000fe200078e0206 */
[----:B------:R-:W-:Y:S04]  /*df180*/  @P0 STG.E.U16 [R10.64], R3 ;  /* 0x000000030a000986 */ /* 0x000fe8000c101506 */
[----:B---3--:R0:W-:Y:S02]  /*df190*/  @P3 STG.E.U16 [R12.64], R25 ;  /* 0x000000190c003986 */ /* 0x0081e4000c101506 */
[----:B0-----:R-:W-:-:S02]  /*df1a0*/  PRMT R13, R25, 0x7632, R13 ;  /* 0x00007632190d7816 */ /* 0x001fc4000000000d */
[----:B--2---:R-:W-:Y:S04]  /*df1b0*/  STL [R1+0x2a5c], R18 ;  /* 0x002a5c1201007387 */ /* 0x004fe80000100800 */
[----:B------:R-:W-:Y:S04]  /*df1c0*/  STL [R1+0x2a58], R16 ;  /* 0x002a581001007387 */ /* 0x000fe80000100800 */
[----:B------:R-:W0:Y:S04]  /*df1d0*/  LDS.128 R16, [R28+0x2000] ;  /* 0x002000001c107984 */ /* 0x000e280000000c00 */
[----:B------:R-:W2:Y:S04]  /*df1e0*/  LDL.LU R22, [R1+0x5a0] ;  /* 0x0005a00001167983 */ /* 0x000ea80000300800 */
[----:B0-----:R-:W-:Y:S04]  /*df1f0*/  STL [R1+0x44], R17 ;  /* 0x0000441101007387 */ /* 0x001fe80000100800 */
[----:B------:R0:W-:Y:S04]  /*df200*/  STL.64 [R1+0x48], R18 ;  /* 0x0000481201007387 */ /* 0x0001e80000100a00 */
[----:B0-----:R-:W3:Y:S01]  /*df210*/  LDL.LU R18, [R1+0x2a5c] ;  /* 0x002a5c0001127983 */ /* 0x001ee20000300800 */
[----:B------:R-:W-:-:S03]  /*df220*/  IMAD.MOV.U32 R17, RZ, RZ, R16 ;  /* 0x000000ffff117224 */ /* 0x000fc600078e0010 */
[----:B------:R-:W4:Y:S04]  /*df230*/  LDL.LU R16, [R1+0x2a58] ;  /* 0x002a580001107983 */ /* 0x000f280000300800 */
[----:B------:R-:W2:Y:S01]  /*df240*/  LDL.LU R25, [R1+0x5c0] ;  /* 0x0005c00001197983 */ /* 0x000ea20000300800 */
[C---:B------:R-:W-:Y:S01]  /*df250*/  ISETP.LT.AND P1, PT, R27.reuse, c[0x0][0x178], !P1 ;  /* 0x00005e001b007a0c */ /* 0x040fe20004f21270 */
[----:B------:R-:W-:Y:S01]  /*df260*/  IMAD.WIDE R10, R0, 0x2, R4 ;  /* 0x00000002000a7825 */ /* 0x000fe200078e0204 */
[----:B------:R-:W-:Y:S02]  /*df270*/  ISETP.LT.AND P3, PT, R24, c[0x0][0x178], !P6 ;  /* 0x00005e0018007a0c */ /* 0x000fe40007761270 */
[----:B------:R-:W-:Y:S02]  /*df280*/  IADD3 R8, R0, c[0x0][0x198], RZ ;  /* 0x0000660000087a10 */ /* 0x000fe40007ffe0ff */
[----:B------:R-:W-:-:S02]  /*df290*/  ISETP.LT.AND P6, PT, R27, c[0x0][0x178], !P6 ;  /* 0x00005e001b007a0c */ /* 0x000fc400077c1270 */
[----:B------:R-:W-:Y:S02]  /*df2a0*/  IADD3 R3, R23, 0x193, RZ ;  /* 0x0000019317037810 */ /* 0x000fe40007ffe0ff */
[----:B------:R-:W-:Y:S02]  /*df2b0*/  IADD3 R0, R8, c[0x0][0x198], RZ ;  /* 0x0000660008007a10 */ /* 0x000fe40007ffe0ff */
[----:B------:R-:W-:Y:S02]  /*df2c0*/  ISETP.GE.AND P0, PT, R3, c[0x0][0x17c], PT ;  /* 0x00005f0003007a0c */ /* 0x000fe40003f06270 */
[C---:B------:R-:W-:Y:S02]  /*df2d0*/  IADD3 R15, R23.reuse, 0x191, RZ ;  /* 0x00000191170f7810 */ /* 0x040fe40007ffe0ff */
[----:B------:R-:W-:Y:S02]  /*df2e0*/  IADD3 R12, R23, 0x194, RZ ;  /* 0x00000194170c7810 */ /* 0x000fe40007ffe0ff */
[----:B------:R-:W-:-:S02]  /*df2f0*/  ISETP.GE.AND P5, PT, R15, c[0x0][0x17c], PT ;  /* 0x00005f000f007a0c */ /* 0x000fc40003fa6270 */
[----:B------:R-:W-:-:S04]  /*df300*/  IADD3 R15, R23, 0x192, RZ ;  /* 0x00000192170f7810 */ /* 0x000fc80007ffe0ff */
[----:B------:R-:W-:Y:S02]  /*df310*/  ISETP.GE.AND P2, PT, R15, c[0x0][0x17c], PT ;  /* 0x00005f000f007a0c */ /* 0x000fe40003f46270 */
[C---:B------:R-:W-:Y:S02]  /*df320*/  IADD3 R14, R23.reuse, 0x196, RZ ;  /* 0x00000196170e7810 */ /* 0x040fe40007ffe0ff */
[----:B------:R-:W-:Y:S01]  /*df330*/  IADD3 R15, R23, 0x197, RZ ;  /* 0x00000197170f7810 */ /* 0x000fe20007ffe0ff */
[----:B---3--:R0:W-:Y:S01]  /*df340*/  @P1 STG.E.U16 [R10.64], R18 ;  /* 0x000000120a001986 */ /* 0x0081e2000c101506 */
[----:B------:R-:W-:Y:S02]  /*df350*/  ISETP.LT.AND P1, PT, R24, c[0x0][0x178], !P4 ;  /* 0x00005e0018007a0c */ /* 0x000fe40006721270 */
[----:B------:R-:W-:Y:S01]  /*df360*/  PRMT R3, R18, 0x7632, R3 ;  /* 0x0000763212037816 */ /* 0x000fe20000000003 */
[----:B0-----:R-:W-:-:S04]  /*df370*/  IMAD.WIDE R10, R8, 0x2, R6 ;  /* 0x00000002080a7825 */ /* 0x001fc800078e0206 */
[----:B------:R-:W-:Y:S01]  /*df380*/  IMAD.WIDE R8, R8, 0x2, R4 ;  /* 0x0000000208087825 */ /* 0x000fe200078e0204 */
[----:B------:R0:W-:Y:S04]  /*df390*/  @P3 STG.E.U16 [R10.64], R13 ;  /* 0x0000000d0a003986 */ /* 0x0001e8000c101506 */
[----:B------:R1:W-:Y:S01]  /*df3a0*/  @P6 STG.E.U16 [R8.64], R3 ;  /* 0x0000000308006986 */ /* 0x0003e2000c101506 */
[----:B0-----:R-:W-:-:S05]  /*df3b0*/  IMAD.WIDE R10, R0, 0x2, R6 ;  /* 0x00000002000a7825 */ /* 0x001fca00078e0206 */
[----:B--2---:R-:W-:Y:S04]  /*df3c0*/  @P1 STG.E.U16 [R10.64], R22 ;  /* 0x000000160a001986 */ /* 0x004fe8000c101506 */
[----:B------:R-:W0:Y:S01]  /*df3d0*/  LDS.128 R8, [R29+0x2000] ;  /* 0x002000001d087984 */ /* 0x000e220000000c00 */
[----:B------:R-:W-:Y:S02]  /*df3e0*/  ISETP.LT.AND P4, PT, R27, c[0x0][0x178], !P4 ;  /* 0x00005e001b007a0c */ /* 0x000fe40006781270 */
[----:B------:R-:W-:Y:S02]  /*df3f0*/  ISETP.LT.AND P6, PT, R24, c[0x0][0x178], !P5 ;  /* 0x00005e0018007a0c */ /* 0x000fe40006fc1270 */
[----:B------:R-:W-:Y:S02]  /*df400*/  ISETP.GE.AND P3, PT, R12, c[0x0][0x17c], PT ;  /* 0x00005f000c007a0c */ /* 0x000fe40003f66270 */
[----:B------:R-:W-:-:S02]  /*df410*/  IADD3 R12, R0, c[0x0][0x198], RZ ;  /* 0x00006600000c7a10 */ /* 0x000fc40007ffe0ff */
[----:B-1----:R-:W-:Y:S02]  /*df420*/  IADD3 R3, R23, 0x195, RZ ;  /* 0x0000019517037810 */ /* 0x002fe40007ffe0ff */
[----:B------:R-:W-:Y:S02]  /*df430*/  ISETP.LT.AND P5, PT, R27, c[0x0][0x178], !P5 ;  /* 0x00005e001b007a0c */ /* 0x000fe40006fa1270 */
[----:B------:R-:W-:Y:S02]  /*df440*/  ISETP.GE.AND P1, PT, R3, c[0x0][0x17c], PT ;  /* 0x00005f0003007a0c */ /* 0x000fe40003f26270 */
[----:B------:R-:W-:Y:S01]  /*df450*/  IADD3 R3, R12, c[0x0][0x198], RZ ;  /* 0x000066000c037a10 */ /* 0x000fe20007ffe0ff */
[----:B0-----:R0:W-:Y:S01]  /*df460*/  STL [R1+0x14], R9 ;  /* 0x0000140901007387 */ /* 0x0011e20000100800 */
[----:B------:R-:W-:-:S03]  /*df470*/  IMAD.MOV.U32 R18, RZ, RZ, R8 ;  /* 0x000000ffff127224 */ /* 0x000fc600078e0008 */
[----:B------:R1:W-:Y:S04]  /*df480*/  STL.64 [R1+0x18], R10 ;  /* 0x0000180a01007387 */ /* 0x0003e80000100a00 */
[----:B------:R-:W2:Y:S01]  /*df490*/  LDL.LU R21, [R1+0x5d0] ;  /* 0x0005d00001157983 */ /* 0x000ea20000300800 */
[----:B0-----:R-:W-:Y:S01]  /*df4a0*/  IMAD.WIDE R8, R0, 0x2, R4 ;  /* 0x0000000200087825 */ /* 0x001fe200078e0204 */
[----:B------:R-:W-:-:S04]  /*df4b0*/  PRMT R0, R22, 0x7632, R0 ;  /* 0x0000763216007816 */ /* 0x000fc80000000000 */
[----:B----4-:R0:W-:Y:S01]  /*df4c0*/  @P4 STG.E.U16 [R8.64], R16 ;  /* 0x0000001008004986 */ /* 0x0101e2000c101506 */
[----:B------:R-:W-:Y:S01]  /*df4d0*/  ISETP.LT.AND P4, PT, R24, c[0x0][0x178], !P2 ;  /* 0x00005e0018007a0c */ /* 0x000fe20005781270 */
[----:B-1----:R-:W-:Y:S01]  /*df4e0*/  IMAD.WIDE R10, R12, 0x2, R6 ;  /* 0x000000020c0a7825 */ /* 0x002fe200078e0206 */
[----:B------:R-:W-:-:S04]  /*df4f0*/  ISETP.LT.AND P2, PT, R27, c[0x0][0x178], !P2 ;  /* 0x00005e001b007a0c */ /* 0x000fc80005741270 */
[----:B------:R1:W-:Y:S01]  /*df500*/  @P6 STG.E.U16 [R10.64], R0 ;  /* 0x000000000a006986 */ /* 0x0003e2000c101506 */
[----:B0-----:R-:W-:-:S04]  /*df510*/  IMAD.WIDE R8, R12, 0x2, R4 ;  /* 0x000000020c087825 */ /* 0x001fc800078e0204 */
[----:B------:R-:W-:Y:S01]  /*df520*/  IMAD.WIDE R12, R3, 0x2, R4 ;  /* 0x00000002030c7825 */ /* 0x000fe200078e0204 */
[----:B-1----:R-:W-:-:S03]  /*df530*/  PRMT R0, R16, 0x7632, R0 ;  /* 0x0000763210007816 */ /* 0x002fc60000000000 */
[----:B------:R-:W-:Y:S01]  /*df540*/  IMAD.WIDE R10, R3, 0x2, R6 ;  /* 0x00000002030a7825 */ /* 0x000fe200078e0206 */
[----:B------:R-:W-:Y:S01]  /*df550*/  ISETP.GE.AND P6, PT, R14, c[0x0][0x17c], PT ;  /* 0x00005f000e007a0c */ /* 0x000fe20003fc6270 */
[----:B------:R-:W-:Y:S01]  /*df560*/  @P5 STG.E.U16 [R8.64], R0 ;  /* 0x0000000008005986 */ /* 0x000fe2000c101506 */
[----:B------:R-:W-:-:S03]  /*df570*/  ISETP.GE.AND P5, PT, R15, c[0x0][0x17c], PT ;  /* 0x00005f000f007a0c */ /* 0x000fc60003fa6270 */
[----:B------:R-:W-:Y:S04]  /*df580*/  @P4 STG.E.U16 [R10.64], R25 ;  /* 0x000000190a004986 */ /* 0x000fe8000c101506 */
[----:B------:R-:W-:Y:S04]  /*df590*/  @P2 STG.E.U16 [R12.64], R17 ;  /* 0x000000110c002986 */ /* 0x000fe8000c101506 */
[----:B------:R-:W0:Y:S04]  /*df5a0*/  LDS.128 R12, [R26+0x2000] ;  /* 0x002000001a0c7984 */ /* 0x000e280000000c00 */
[----:B0-----:R0:W-:Y:S04]  /*df5b0*/  STL [R1+0x4], R13 ;  /* 0x0000040d01007387 */ /* 0x0011e80000100800 */
[----:B------:R1:W-:Y:S04]  /*df5c0*/  STL.64 [R1+0x8], R14 ;  /* 0x0000080e01007387 */ /* 0x0003e80000100a00 */
[----:B------:R-:W3:Y:S01]  /*df5d0*/  LDL.LU R22, [R1+0x5e0] ;  /* 0x0005e00001167983 */ /* 0x000ee20000300800 */
[----:B------:R-:W-:-:S02]  /*df5e0*/  ISETP.LT.AND P2, PT, R24, c[0x0][0x178], !P0 ;  /* 0x00005e0018007a0c */ /* 0x000fc40004741270 */
[----:B------:R-:W-:Y:S02]  /*df5f0*/  ISETP.LT.AND P0, PT, R27, c[0x0][0x178], !P0 ;  /* 0x00005e001b007a0c */ /* 0x000fe40004701270 */
[----:B------:R-:W-:Y:S02]  /*df600*/  IADD3 R10, R3, c[0x0][0x198], RZ ;  /* 0x00006600030a7a10 */ /* 0x000fe40007ffe0ff */
[----:B------:R-:W-:Y:S02]  /*df610*/  ISETP.LT.AND P4, PT, R24, c[0x0][0x178], !P3 ;  /* 0x00005e0018007a0c */ /* 0x000fe40005f81270 */
[----:B------:R-:W-:Y:S02]  /*df620*/  ISETP.LT.AND P3, PT, R27, c[0x0][0x178], !P3 ;  /* 0x00005e001b007a0c */ /* 0x000fe40005f61270 */
[C---:B------:R-:W-:Y:S01]  /*df630*/  IADD3 R16, R10.reuse, c[0x0][0x198], RZ ;  /* 0x000066000a107a10 */ /* 0x040fe20007ffe0ff */
[----:B------:R-:W-:Y:S01]  /*df640*/  IMAD.WIDE R8, R10, 0x2, R6 ;  /* 0x000000020a087825 */ /* 0x000fe200078e0206 */
[----:B------:R-:W-:-:S02]  /*df650*/  PRMT R0, R25, 0x7632, R0 ;  /* 0x0000763219007816 */ /* 0x000fc40000000000 */
[----:B------:R-:W-:Y:S01]  /*df660*/  PRMT R3, R17, 0x7632, R3 ;  /* 0x0000763211037816 */ /* 0x000fe20000000003 */
[----:B------:R-:W-:Y:S02]  /*df670*/  IMAD.MOV.U32 R25, RZ, RZ, R12 ;  /* 0x000000ffff197224 */ /* 0x000fe400078e000c */
[----:B------:R-:W-:Y:S01]  /*df680*/  IMAD.WIDE R10, R10, 0x2, R4 ;  /* 0x000000020a0a7825 */ /* 0x000fe200078e0204 */
[----:B------:R-:W-:Y:S03]  /*df690*/  @P2 STG.E.U16 [R8.64], R0 ;  /* 0x0000000008002986 */ /* 0x000fe6000c101506 */
[C---:B0-----:R-:W-:Y:S01]  /*df6a0*/  IMAD.WIDE R12, R16.reuse, 0x2, R6 ;  /* 0x00000002100c7825 */ /* 0x041fe200078e0206 */
[----:B------:R0:W-:Y:S03]  /*df6b0*/  @P0 STG.E.U16 [R10.64], R3 ;  /* 0x000000030a000986 */ /* 0x0001e6000c101506 */
[----:B-1----:R-:W-:Y:S01]  /*df6c0*/  IMAD.WIDE R14, R16, 0x2, R4 ;  /* 0x00000002100e7825 */ /* 0x002fe200078e0204 */
[----:B------:R-:W-:-:S04]  /*df6d0*/  IADD3 R17, R23, 0x198, RZ ;  /* 0x0000019817117810 */ /* 0x000fc80007ffe0ff */
[----:B------:R-:W-:Y:S02]  /*df6e0*/  ISETP.GE.AND P2, PT, R17, c[0x0][0x17c], PT ;  /* 0x00005f0011007a0c */ /* 0x000fe40003f46270 */
[----:B0-----:R-:W-:Y:S02]  /*df6f0*/  IADD3 R10, R16, c[0x0][0x198], RZ ;  /* 0x00006600100a7a10 */ /* 0x001fe40007ffe0ff */
[----:B------:R-:W-:-:S03]  /*df700*/  PRMT R3, R18, 0x7632, R3 ;  /* 0x0000763212037816 */ /* 0x000fc60000000003 */
[----:B------:R-:W-:Y:S01]  /*df710*/  IMAD.WIDE R8, R10, 0x2, R6 ;  /* 0x000000020a087825 */ /* 0x000fe200078e0206 */
[----:B--2---:R0:W-:Y:S01]  /*df720*/  @P4 STG.E.U16 [R12.64], R21 ;  /* 0x000000150c004986 */ /* 0x0041e2000c101506 */
[----:B------:R-:W-:-:S03]  /*df730*/  ISETP.LT.AND P4, PT, R24, c[0x0][0x178], !P6 ;  /* 0x00005e0018007a0c */ /* 0x000fc60007781270 */
[----:B------:R-:W-:Y:S01]  /*df740*/  @P3 STG.E.U16 [R14.64], R18 ;  /* 0x000000120e003986 */ /* 0x000fe2000c101506 */
[----:B------:R-:W-:Y:S02]  /*df750*/  ISETP.LT.AND P3, PT, R24, c[0x0][0x178], !P1 ;  /* 0x00005e0018007a0c */ /* 0x000fe40004f61270 */
[----:B------:R-:W-:Y:S01]  /*df760*/  ISETP.LT.AND P1, PT, R27, c[0x0][0x178], !P1 ;  /* 0x00005e001b007a0c */ /* 0x000fe20004f21270 */
[----:B------:R1:W2:Y:S01]  /*df770*/  LDS.128 R16, [R2+0x3000] ;  /* 0x0030000002107984 */ /* 0x0002a20000000c00 */
[----:B------:R-:W-:Y:S02]  /*df780*/  PRMT R0, R21, 0x7632, R0 ;  /* 0x0000763215007816 */ /* 0x000fe40000000000 */
[----:B0-----:R-:W-:Y:S02]  /*df790*/  IADD3 R12, R23, 0x199, RZ ;  /* 0x00000199170c7810 */ /* 0x001fe40007ffe0ff */
[C---:B-1----:R-:W-:Y:S01]  /*df7a0*/  IADD3 R2, R10.reuse, c[0x0][0x198], RZ ;  /* 0x000066000a027a10 */ /* 0x042fe20007ffe0ff */
[----:B------:R-:W-:Y:S01]  /*df7b0*/  IMAD.WIDE R10, R10, 0x2, R4 ;  /* 0x000000020a0a7825 */ /* 0x000fe200078e0204 */
[----:B------:R-:W-:Y:S01]  /*df7c0*/  ISETP.GE.AND P0, PT, R12, c[0x0][0x17c], PT ;  /* 0x00005f000c007a0c */ /* 0x000fe20003f06270 */
[----:B------:R-:W4:Y:S02]  /*df7d0*/  LDL.LU R15, [R1+0x610] ;  /* 0x00061000010f7983 */ /* 0x000f240000300800 */
[----:B------:R-:W-:-:S02]  /*df7e0*/  IMAD.WIDE R12, R2, 0x2, R6 ;  /* 0x00000002020c7825 */ /* 0x000fc400078e0206 */
[----:B------:R-:W-:Y:S01]  /*df7f0*/  @P3 STG.E.U16 [R8.64], R0 ;  /* 0x0000000008003986 */ /* 0x000fe2000c101506 */
[----:B------:R-:W-:-:S03]  /*df800*/  IADD3 R14, R23, 0x19a, RZ ;  /* 0x0000019a170e7810 */ /* 0x000fc60007ffe0ff */
[----:B------:R-:W-:Y:S04]  /*df810*/  @P1 STG.E.U16 [R10.64], R3 ;  /* 0x000000030a001986 */ /* 0x000fe8000c101506 */
[----:B---3--:R0:W-:Y:S02]  /*df820*/  @P4 STG.E.U16 [R12.64], R22 ;  /* 0x000000160c004986 */ /* 0x0081e4000c101506 */
[----:B0-----:R-:W-:Y:S02]  /*df830*/  PRMT R12, R22, 0x7632, R12 ;  /* 0x00007632160c7816 */ /* 0x001fe4000000000c */
[----:B------:R-:W-:Y:S02]  /*df840*/  IADD3 R13, R23, 0x19b, RZ ;  /* 0x0000019b170d7810 */ /* 0x000fe40007ffe0ff */
[----:B------:R0:W1:Y:S04]  /*df850*/  LDS.128 R20, [R28+0x3000] ;  /* 0x003000001c147984 */ /* 0x0000680000000c00 */
[----:B0-----:R-:W3:Y:S01]  /*df860*/  LDL R28, [R1+0x1a10] ;  /* 0x001a1000011c7983 */ /* 0x001ee20000100800 */
[----:B------:R-:W-:-:S02]  /*df870*/  ISETP.LT.AND P6, PT, R27, c[0x0][0x178], !P6 ;  /* 0x00005e001b007a0c */ /* 0x000fc400077c1270 */
[----:B------:R-:W-:Y:S02]  /*df880*/  ISETP.LT.AND P1, PT, R24, c[0x0][0x178], !P5 ;  /* 0x00005e0018007a0c */ /* 0x000fe40006f21270 */
[----:B------:R-:W-:Y:S02]  /*df890*/  ISETP.LT.AND P5, PT, R27, c[0x0][0x178], !P5 ;  /* 0x00005e001b007a0c */ /* 0x000fe40006fa1270 */
[----:B------:R-:W-:Y:S02]  /*df8a0*/  ISETP.GE.AND P3, PT, R14, c[0x0][0x17c], PT ;  /* 0x00005f000e007a0c */ /* 0x000fe40003f66270 */
[C---:B------:R-:W-:Y:S01]  /*df8b0*/  IADD3 R14, R2.reuse, c[0x0][0x198], RZ ;  /* 0x00006600020e7a10 */ /* 0x040fe20007ffe0ff */
[----:B------:R-:W-:Y:S01]  /*df8c0*/  IMAD.WIDE R2, R2, 0x2, R4 ;  /* 0x0000000202027825 */ /* 0x000fe200078e0204 */
[----:B------:R-:W-:Y:S02]  /*df8d0*/  ISETP.LT.AND P4, PT, R24, c[0x0][0x178], !P2 ;  /* 0x00005e0018007a0c */ /* 0x000fe40005781270 */
[----:B------:R-:W-:Y:S01]  /*df8e0*/  PRMT R0, R25, 0x7632, R0 ;  /* 0x0000763219007816 */ /* 0x000fe20000000000 */
[C---:B------:R-:W-:Y:S01]  /*df8f0*/  IMAD.WIDE R8, R14.reuse, 0x2, R6 ;  /* 0x000000020e087825 */ /* 0x040fe200078e0206 */
[----:B------:R0:W-:Y:S03]  /*df900*/  @P6 STG.E.U16 [R2.64], R25 ;  /* 0x0000001902006986 */ /* 0x0001e6000c101506 */
[----:B------:R-:W-:Y:S01]  /*df910*/  IMAD.WIDE R10, R14, 0x2, R4 ;  /* 0x000000020e0a7825 */ /* 0x000fe200078e0204 */
[----:B------:R1:W-:Y:S01]  /*df920*/  @P1 STG.E.U16 [R8.64], R12 ;  /* 0x0000000c08001986 */ /* 0x0003e2000c101506 */
[----:B------:R-:W-:-:S03]  /*df930*/  ISETP.LT.AND P2, PT, R27, c[0x0][0x178], !P2 ;  /* 0x00005e001b007a0c */ /* 0x000fc60005741270 */
[----:B------:R-:W-:Y:S01]  /*df940*/  @P5 STG.E.U16 [R10.64], R0 ;  /* 0x000000000a005986 */ /* 0x000fe2000c101506 */
[----:B0-----:R-:W-:-:S03]  /*df950*/  IADD3 R3, R14, c[0x0][0x198], RZ ;  /* 0x000066000e037a10 */ /* 0x001fc60007ffe0ff */
[----:B------:R-:W3:Y:S01]  /*df960*/  LDL.LU R25, [R1+0x600] ;  /* 0x0006000001197983 */ /* 0x000ee20000300800 */
[----:B------:R-:W-:Y:S01]  /*df970*/  ISETP.LT.AND P5, PT, R24, c[0x0][0x178], !P0 ;  /* 0x00005e0018007a0c */ /* 0x000fe200047a1270 */
[----:B-1----:R-:W-:Y:S01]  /*df980*/  IMAD.WIDE R8, R3, 0x2, R6 ;  /* 0x0000000203087825 */ /* 0x002fe200078e0206 */
[----:B------:R-:W-:Y:S02]  /*df990*/  ISETP.LT.AND P0, PT, R27, c[0x0][0x178], !P0 ;  /* 0x00005e001b007a0c */ /* 0x000fe40004701270 */
[----:B------:R-:W-:Y:S02]  /*df9a0*/  ISETP.GE.AND P6, PT, R13, c[0x0][0x17c], PT ;  /* 0x00005f000d007a0c */ /* 0x000fe40003fc6270 */
[----:B----4-:R0:W-:Y:S02]  /*df9b0*/  @P4 STG.E.U16 [R8.64], R15 ;  /* 0x0000000f08004986 */ /* 0x0101e4000c101506 */
[----:B0-----:R-:W-:-:S05]  /*df9c0*/  IMAD.WIDE R8, R3, 0x2, R4 ;  /* 0x0000000203087825 */ /* 0x001fca00078e0204 */
[----:B--2---:R0:W-:Y:S02]  /*df9d0*/  @P2 STG.E.U16 [R8.64], R16 ;  /* 0x0000001008002986 */ /* 0x0041e4000c101506 */
[----:B0-----:R-:W-:Y:S02]  /*df9e0*/  PRMT R16, R16, 0x7632, R16 ;  /* 0x0000763210107816 */ /* 0x001fe40000000010 */
[C---:B---3--:R-:W-:Y:S02]  /*df9f0*/  IADD3 R2, R28.reuse, 0x19c, RZ ;  /* 0x0000019c1c027810 */ /* 0x048fe40007ffe0ff */
[----:B------:R-:W-:Y:S02]  /*dfa00*/  IADD3 R0, R28, 0x19d, RZ ;  /* 0x0000019d1c007810 */ /* 0x000fe40007ffe0ff */
[----:B------:R-:W-:Y:S02]  /*dfa10*/  ISETP.GE.AND P1, PT, R2, c[0x0][0x17c], PT ;  /* 0x00005f0002007a0c */ /* 0x000fe40003f26270 */
[----:B------:R-:W-:-:S02]  /*dfa20*/  IADD3 R2, R3, c[0x0][0x198], RZ ;  /* 0x0000660003027a10 */ /* 0x000fc40007ffe0ff */
[----:B------:R-:W-:Y:S02]  /*dfa30*/  ISETP.GE.AND P4, PT, R0, c[0x0][0x17c], PT ;  /* 0x00005f0000007a0c */ /* 0x000fe40003f86270 */
[----:B------:R-:W-:Y:S01]  /*dfa40*/  PRMT R0, R15, 0x7632, R0 ;  /* 0x000076320f007816 */ /* 0x000fe20000000000 */
[C---:B------:R-:W-:Y:S01]  /*dfa50*/  IMAD.WIDE R10, R2.reuse, 0x2, R6 ;  /* 0x00000002020a7825 */ /* 0x040fe200078e0206 */
[----:B------:R0:W1:Y:S04]  /*dfa60*/  LDS.128 R12, [R29+0x3000] ;  /* 0x003000001d0c7984 */ /* 0x0000680000000c00 */
[----:B------:R2:W-:Y:S04]  /*dfa70*/  @P5 STG.E.U16 [R10.64], R0 ;  /* 0x000000000a005986 */ /* 0x0005e8000c101506 */
[----:B0-----:R-:W3:Y:S01]  /*dfa80*/  LDL.LU R29, [R1+0x5f0] ;  /* 0x0005f000011d7983 */ /* 0x001ee20000300800 */
[C---:B--2---:R-:W-:Y:S01]  /*dfa90*/  IADD3 R0, R2.reuse, c[0x0][0x198], RZ ;  /* 0x0000660002007a10 */ /* 0x044fe20007ffe0ff */
[----:B------:R-:W-:-:S05]  /*dfaa0*/  IMAD.WIDE R2, R2, 0x2, R4 ;  /* 0x0000000202027825 */ /* 0x000fca00078e0204 */
[----:B------:R0:W-:Y:S04]  /*dfab0*/  @P0 STG.E.U16 [R2.64], R16 ;  /* 0x0000001002000986 */ /* 0x0001e8000c101506 */
[----:B0-----:R-:W2:Y:S01]  /*dfac0*/  LDL R3, [R1+0x1a14] ;  /* 0x001a140001037983 */ /* 0x001ea20000100800 */
[----:B------:R-:W-:Y:S01]  /*dfad0*/  ISETP.LT.AND P2, PT, R24, c[0x0][0x178], !P3 ;  /* 0x00005e0018007a0c */ /* 0x000fe20005f41270 */
[----:B------:R-:W-:Y:S01]  /*dfae0*/  IMAD.WIDE R8, R0, 0x2, R6 ;  /* 0x0000000200087825 */ /* 0x000fe200078e0206 */
[----:B------:R-:W-:Y:S02]  /*dfaf0*/  ISETP.LT.AND P5, PT, R27, c[0x0][0x178], !P3 ;  /* 0x00005e001b007a0c */ /* 0x000fe40005fa1270 */
[C---:B------:R-:W-:Y:S02]  /*dfb00*/  IADD3 R10, R28.reuse, 0x19e, RZ ;  /* 0x0000019e1c0a7810 */ /* 0x040fe40007ffe0ff */
[----:B------:R-:W-:-:S02]  /*dfb10*/  IADD3 R24, R28, 0x19f, RZ ;  /* 0x0000019f1c187810 */ /* 0x000fc40007ffe0ff */
[----:B------:R-:W-:Y:S01]  /*dfb20*/  ISETP.GE.AND P3, PT, R10, c[0x0][0x17c], PT ;  /* 0x00005f000a007a0c */ /* 0x000fe20003f66270 */
[----:B------:R-:W-:-:S04]  /*dfb30*/  IMAD.WIDE R10, R0, 0x2, R4 ;  /* 0x00000002000a7825 */ /* 0x000fc800078e0204 */
[----:B------:R0:W-:Y:S01]  /*dfb40*/  @P2 STG.E.U16 [R8.64], R25 ;  /* 0x0000001908002986 */ /* 0x0001e2000c101506 */
[----:B------:R-:W-:Y:S02]  /*dfb50*/  IADD3 R0, R0, c[0x0][0x198], RZ ;  /* 0x0000660000007a10 */ /* 0x000fe40007ffe0ff */
[----:B------:R-:W-:Y:S01]  /*dfb60*/  ISETP.GE.AND P0, PT, R24, c[0x0][0x17c], PT ;  /* 0x00005f0018007a0c */ /* 0x000fe20003f06270 */
[----:B------:R-:W-:Y:S01]  /*dfb70*/  @P5 STG.E.U16 [R10.64], R20 ;  /* 0x000000140a005986 */ /* 0x000fe2000c101506 */
[----:B------:R-:W-:-:S03]  /*dfb80*/  PRMT R16, R25, 0x7632, R16 ;  /* 0x0000763219107816 */ /* 0x000fc60000000010 */
[----:B------:R4:W1:Y:S01]  /*dfb90*/  LDS.128 R8, [R26+0x3000] ;  /* 0x003000001a087984 */ /* 0x0008620000000c00 */
[----:B0-----:R-:W-:Y:S01]  /*dfba0*/  IMAD.WIDE R24, R0, 0x2, R6 ;  /* 0x0000000200187825 */ /* 0x001fe200078e0206 */
[----:B----4-:R-:W-:Y:S02]  /*dfbb0*/  IADD3 R26, R28, 0x1a0, RZ ;  /* 0x000001a01c1a7810 */ /* 0x010fe40007ffe0ff */
[----:B------:R-:W-:Y:S02]  /*dfbc0*/  PRMT R20, R20, 0x7632, R20 ;  /* 0x0000763214147816 */ /* 0x000fe40000000014 */
[----:B--2---:R-:W-:Y:S02]  /*dfbd0*/  ISETP.LT.AND P2, PT, R3, c[0x0][0x178], !P6 ;  /* 0x00005e0003007a0c */ /* 0x004fe40007741270 */
[----:B------:R-:W-:Y:S02]  /*dfbe0*/  ISETP.LT.AND P6, PT, R27, c[0x0][0x178], !P6 ;  /* 0x00005e001b007a0c */ /* 0x000fe400077c1270 */
[----:B------:R-:W-:Y:S01]  /*dfbf0*/  ISETP.LT.AND P5, PT, R3, c[0x0][0x178], !P1 ;  /* 0x00005e0003007a0c */ /* 0x000fe20004fa1270 */
[----:B------:R-:W-:-:S08]  /*dfc00*/  IMAD.WIDE R2, R0, 0x2, R4 ;  /* 0x0000000200027825 */ /* 0x000fd000078e0204 */
[----:B------:R-:W-:Y:S01]  /*dfc10*/  @P2 STG.E.U16 [R24.64], R16 ;  /* 0x0000001018002986 */ /* 0x000fe2000c101506 */
[----:B------:R-:W-:-:S03]  /*dfc20*/  ISETP.GE.AND P2, PT, R26, c[0x0][0x17c], PT ;  /* 0x00005f001a007a0c */ /* 0x000fc60003f46270 */
[----:B------:R-:W2:Y:S04]  /*dfc30*/  LDL.LU R26, [R1+0x5b0] ;  /* 0x0005b000011a7983 */ /* 0x000ea80000300800 */
[----:B------:R0:W-:Y:S04]  /*dfc40*/  @P6 STG.E.U16 [R2.64], R20 ;  /* 0x0000001402006986 */ /* 0x0001e8000c101506 */
[----:B0-----:R-:W4:Y:S01]  /*dfc50*/  LDL R20, [R1+0x1a14] ;  /* 0x001a140001147983 */ /* 0x001f220000100800 */
[----:B------:R-:W-:Y:S02]  /*dfc60*/  ISETP.LT.AND P1, PT, R27, c[0x0][0x178], !P1 ;  /* 0x00005e001b007a0c */ /* 0x000fe40004f21270 */
[----:B------:R-:W-:-:S05]  /*dfc70*/  IADD3 R0, R0, c[0x0][0x198], RZ ;  /* 0x0000660000007a10 */ /* 0x000fca0007ffe0ff */
[----:B------:R-:W-:Y:S01]  /*dfc80*/  IMAD.WIDE R2, R0, 0x2, R6 ;  /* 0x0000000200027825 */ /* 0x000fe200078e0206 */
[----:B------:R-:W-:-:S03]  /*dfc90*/  IADD3 R16, R28, 0x1a1, RZ ;  /* 0x000001a11c107810 */ /* 0x000fc60007ffe0ff */
[C---:B------:R-:W-:Y:S01]  /*dfca0*/  IMAD.WIDE R24, R0.reuse, 0x2, R4 ;  /* 0x0000000200187825 */ /* 0x040fe200078e0204 */
[----:B------:R-:W-:Y:S01]  /*dfcb0*/  IADD3 R0, R0, c[0x0][0x198], RZ ;  /* 0x0000660000007a10 */ /* 0x000fe20007ffe0ff */
[----:B---3--:R0:W-:Y:S01]  /*dfcc0*/  @P5 STG.E.U16 [R2.64], R29 ;  /* 0x0000001d02005986 */ /* 0x0081e2000c101506 */
[----:B------:R-:W-:-:S03]  /*dfcd0*/  ISETP.GE.AND P5, PT, R16, c[0x0][0x17c], PT ;  /* 0x00005f0010007a0c */ /* 0x000fc60003fa6270 */
[----:B-1----:R1:W-:Y:S01]  /*dfce0*/  @P1 STG.E.U16 [R24.64], R12 ;  /* 0x0000000c18001986 */ /* 0x0023e2000c101506 */
[----:B------:R-:W-:Y:S01]  /*dfcf0*/  PRMT R16, R29, 0x7632, R16 ;  /* 0x000076321d107816 */ /* 0x000fe20000000010 */
[C---:B0-----:R-:W-:Y:S02]  /*dfd00*/  IMAD.WIDE R2, R0.reuse, 0x2, R6 ;  /* 0x0000000200027825 */ /* 0x041fe400078e0206 */
[----:B------:R-:W3:Y:S02]  /*dfd10*/  LDL.LU R29, [R1+0x24] ;  /* 0x00002400011d7983 */ /* 0x000ee40000300800 */
[C---:B-1----:R-:W-:Y:S01]  /*dfd20*/  IMAD.WIDE R24, R0.reuse, 0x2, R4 ;  /* 0x0000000200187825 */ /* 0x042fe200078e0204 */
[----:B------:R-:W-:Y:S02]  /*dfd30*/  IADD3 R0, R0, c[0x0][0x198], RZ ;  /* 0x0000660000007a10 */ /* 0x000fe40007ffe0ff */
[----:B------:R-:W-:Y:S02]  /*dfd40*/  PRMT R12, R12, 0x7632, R12 ;  /* 0x000076320c0c7816 */ /* 0x000fe4000000000c */
[----:B----4-:R-:W-:-:S02]  /*dfd50*/  ISETP.LT.AND P6, PT, R20, c[0x0][0x178], !P4 ;  /* 0x00005e0014007a0c */ /* 0x010fc400067c1270 */
[C---:B------:R-:W-:Y:S02]  /*dfd60*/  ISETP.LT.AND P4, PT, R27.reuse, c[0x0][0x178], !P4 ;  /* 0x00005e001b007a0c */ /* 0x040fe40006781270 */
[----:B------:R-:W-:Y:S02]  /*dfd70*/  ISETP.LT.AND P1, PT, R20, c[0x0][0x178], !P3 ;  /* 0x00005e0014007a0c */ /* 0x000fe40005f21270 */
[----:B------:R-:W-:-:S07]  /*dfd80*/  ISETP.LT.AND P3, PT, R27, c[0x0][0x178], !P3 ;  /* 0x00005e001b007a0c */ /* 0x000fce0005f61270 */
[----:B------:R0:W-:Y:S01]  /*dfd90*/  @P6 STG.E.U16 [R2.64], R16 ;  /* 0x0000001002006986 */ /* 0x0001e2000c101506 */
[----:B------:R-:W-:Y:S02]  /*dfda0*/  ISETP.LT.AND P6, PT, R20, c[0x0][0x178], !P0 ;  /* 0x00005e0014007a0c */ /* 0x000fe400047c1270 */
[----:B------:R-:W-:Y:S01]  /*dfdb0*/  ISETP.LT.AND P0, PT, R27, c[0x0][0x178], !P0 ;  /* 0x00005e001b007a0c */ /* 0x000fe20004701270 */
[----:B------:R1:W-:Y:S01]  /*dfdc0*/  @P4 STG.E.U16 [R24.64], R12 ;  /* 0x0000000c18004986 */ /* 0x0003e2000c101506 */
[----:B0-----:R-:W-:Y:S01]  /*dfdd0*/  IMAD.WIDE R2, R0, 0x2, R6 ;  /* 0x0000000200027825 */ /* 0x001fe200078e0206 */
[----:B------:R-:W-:Y:S02]  /*dfde0*/  IADD3 R16, R28, 0x1a2, RZ ;  /* 0x000001a21c107810 */ /* 0x000fe40007ffe0ff */
[----:B-1----:R-:W-:Y:S02]  /*dfdf0*/  IADD3 R12, R0, c[0x0][0x198], RZ ;  /* 0x00006600000c7a10 */ /* 0x002fe40007ffe0ff */
[----:B--2---:R0:W-:Y:S01]  /*dfe00*/  @P1 STG.E.U16 [R2.64], R26 ;  /* 0x0000001a02001986 */ /* 0x0041e2000c101506 */
[----:B------:R-:W-:-:S02]  /*dfe10*/  ISETP.GE.AND P4, PT, R16, c[0x0][0x17c], PT ;  /* 0x00005f0010007a0c */ /* 0x000fc40003f86270 */
[----:B------:R-:W-:Y:S01]  /*dfe20*/  IADD3 R16, R28, 0x1a3, RZ ;  /* 0x000001a31c107810 */ /* 0x000fe20007ffe0ff */
[----:B------:R-:W-:-:S03]  /*dfe30*/  IMAD.WIDE R24, R12, 0x2, R6 ;  /* 0x000000020c187825 */ /* 0x000fc600078e0206 */
[----:B------:R-:W-:Y:S01]  /*dfe40*/  ISETP.GE.AND P1, PT, R16, c[0x0][0x17c], PT ;  /* 0x00005f0010007a0c */ /* 0x000fe20003f26270 */
[----:B0-----:R-:W-:Y:S01]  /*dfe50*/  IMAD.WIDE R2, R0, 0x2, R4 ;  /* 0x0000000200027825 */ /* 0x001fe200078e0204 */
[----:B------:R-:W-:Y:S02]  /*dfe60*/  PRMT R0, R26, 0x7632, R0 ;  /* 0x000076321a007816 */ /* 0x000fe40000000000 */
[----:B------:R-:W-:Y:S02]  /*dfe70*/  PRMT R16, R8, 0x7632, R16 ;  /* 0x0000763208107816 */ /* 0x000fe40000000010 */
[----:B------:R0:W-:Y:S04]  /*dfe80*/  @P3 STG.E.U16 [R2.64], R8 ;  /* 0x0000000802003986 */ /* 0x0001e8000c101506 */
[----:B------:R-:W-:Y:S01]  /*dfe90*/  @P6 STG.E.U16 [R24.64], R0 ;  /* 0x0000000018006986 */ /* 0x000fe2000c101506 */
[----:B0-----:R-:W-:-:S05]  /*dfea0*/  IMAD.WIDE R2, R12, 0x2, R4 ;  /* 0x000000020c027825 */ /* 0x001fca00078e0204 */
[----:B------:R0:W-:Y:S04]  /*dfeb0*/  @P0 STG.E.U16 [R2.64], R16 ;  /* 0x0000001002000986 */ /* 0x0001e8000c101506 */
[----:B0-----:R-:W2:Y:S04]  /*dfec0*/  LDL R2, [R1+0x1a18] ;  /* 0x001a180001027983 */ /* 0x001ea80000100800 */
[----:B------:R-:W4:Y:S01]  /*dfed0*/  LDL.LU R3, [R1+0x524] ;  /* 0x0005240001037983 */ /* 0x000f220000300800 */
[----:B------:R-:W-:Y:S02]  /*dfee0*/  ISETP.LT.AND P3, PT, R20, c[0x0][0x178], !P2 ;  /* 0x00005e0014007a0c */ /* 0x000fe40005761270 */
[----:B------:R-:W-:-:S02]  /*dfef0*/  ISETP.LT.AND P2, PT, R27, c[0x0][0x178], !P2 ;  /* 0x00005e001b007a0c */ /* 0x000fc40005741270 */
[----:B------:R-:W-:-:S05]  /*dff00*/  IADD3 R0, R12, c[0x0][0x198], RZ ;  /* 0x000066000c007a10 */ /* 0x000fca0007ffe0ff */
[----:B------:R-:W-:-:S04]  /*dff10*/  IMAD.WIDE R24, R0, 0x2, R6 ;  /* 0x0000000200187825 */ /* 0x000fc800078e0206 */
[----:B------:R-:W-:Y:S01]  /*dff20*/  IMAD.WIDE R26, R0, 0x2, R4 ;  /* 0x00000002001a7825 */ /* 0x000fe200078e0204 */
[----:B----4-:R0:W-:Y:S04]  /*dff30*/  @P3 STG.E.U16 [R24.64], R3 ;  /* 0x0000000318003986 */ /* 0x0101e8000c101506 */
[----:B---3--:R-:W-:Y:S01]  /*dff40*/  @P2 STG.E.U16 [R26.64], R29 ;  /* 0x0000001d1a002986 */ /* 0x008fe2000c101506 */
[C---:B------:R-:W-:Y:S02]  /*dff50*/  ISETP.LT.AND P2, PT, R20.reuse, c[0x0][0x178], !P5 ;  /* 0x00005e0014007a0c */ /* 0x040fe40006f41270 */
[----:B------:R-:W-:Y:S02]  /*dff60*/  ISETP.LT.AND P3, PT, R20, c[0x0][0x178], !P4 ;  /* 0x00005e0014007a0c */ /* 0x000fe40006761270 */
[----:B0-----:R-:W-:-:S02]  /*dff70*/  IADD3 R24, R0, c[0x0][0x198], RZ ;  /* 0x0000660000187a10 */ /* 0x001fc40007ffe0ff */
[C---:B--2---:R-:W-:Y:S02]  /*dff80*/  ISETP.LT.AND P5, PT, R2.reuse, c[0x0][0x178], !P5 ;  /* 0x00005e0002007a0c */ /* 0x044fe40006fa1270 */
[----:B------:R-:W-:Y:S02]  /*dff90*/  ISETP.LT.AND P4, PT, R2, c[0x0][0x178], !P4 ;  /* 0x00005e0002007a0c */ /* 0x000fe40006781270 */
[----:B------:R-:W-:Y:S01]  /*dffa0*/  PRMT R16, R3, 0x7632, R16 ;  /* 0x0000763203107816 */ /* 0x000fe20000000010 */
[----:B------:R-:W-:-:S05]  /*dffb0*/  IMAD.WIDE R2, R24, 0x2, R6 ;  /* 0x0000000218027825 */ /* 0x000fca00078e0206 */
[----:B------:R0:W-:Y:S04]  /*dffc0*/  @P2 STG.E.U16 [R2.64], R16 ;  /* 0x0000001002002986 */ /* 0x0001e8000c101506 */
[----:B0-----:R-:W2:Y:S04]  /*dffd0*/  LDL.LU R2, [R1+0x534] ;  /* 0x0005340001027983 */ /* 0x001ea80000300800 */
[----:B------:R-:W3:Y:S01]  /*dffe0*/  LDL.LU R3, [R1+0x34] ;  /* 0x0000340001037983 */ /* 0x000ee20000300800 */
[----:B------:R-:W-:Y:S02]  /*dfff0*/  IADD3 R8, R28, 0x1a4, RZ ;  /* 0x000001a41c087810 */ /* 0x000fe40007ffe0ff */
[C---:B------:R-:W-:Y:S01]  /*e0000*/  IADD3 R0, R24.reuse, c[0x0][0x198], RZ ;  /* 0x0000660018007a10 */ /* 0x040fe20007ffe0ff */
[----:B------:R-:W-:Y:S01]  /*e0010*/  IMAD.WIDE R24, R24, 0x2, R4 ;  /* 0x0000000218187825 */ /* 0x000fe200078e0204 */
[----:B------:R-:W-:-:S02]  /*e0020*/  ISETP.GE.AND P6, PT, R8, c[0x0][0x17c], PT ;  /* 0x00005f0008007a0c */ /* 0x000fc40003fc6270 */
[----:B------:R-:W-:Y:S02]  /*e0030*/  IADD3 R12, R28, 0x1a5, RZ ;  /* 0x000001a51c0c7810 */ /* 0x000fe40007ffe0ff */
[----:B------:R-:W-:Y:S01]  /*e0040*/  PRMT R8, R29, 0x7632, R8 ;  /* 0x000076321d087816 */ /* 0x000fe20000000008 */
[----:B------:R-:W-:Y:S01]  /*e0050*/  IMAD.WIDE R26, R0, 0x2, R6 ;  /* 0x00000002001a7825 */ /* 0x000fe200078e0206 */
[----:B------:R-:W-:Y:S02]  /*e0060*/  ISETP.GE.AND P0, PT, R12, c[0x0][0x17c], PT ;  /* 0x00005f000c007a0c */ /* 0x000fe40003f06270 */
[----:B------:R-:W-:Y:S01]  /*e0070*/  IADD3 R12, R28, 0x1a6, RZ ;  /* 0x000001a61c0c7810 */ /* 0x000fe20007ffe0ff */
[----:B------:R0:W-:Y:S01]  /*e0080*/  @P5 STG.E.U16 [R24.64], R8 ;  /* 0x0000000818005986 */ /* 0x0001e2000c101506 */
[----:B------:R-:W-:-:S03]  /*e0090*/  IMAD.WIDE R28, R0, 0x2, R4 ;  /* 0x00000002001c7825 */ /* 0x000fc600078e0204 */
[----:B0-----:R-:W4:Y:S04]  /*e00a0*/  LDL R25, [R1+0x1a18] ;  /* 0x001a180001197983 */ /* 0x001f280000100800 */
[----:B--2---:R-:W-:Y:S04]  /*e00b0*/  @P3 STG.E.U16 [R26.64], R2 ;  /* 0x000000021a003986 */ /* 0x004fe8000c101506 */
[----:B---3--:R0:W-:Y:S04]  /*e00c0*/  @P4 STG.E.U16 [R28.64], R3 ;  /* 0x000000031c004986 */ /* 0x0081e8000c101506 */
[----:B0-----:R-:W2:Y:S01]  /*e00d0*/  LDL R29, [R1+0x1a10] ;  /* 0x001a1000011d7983 */ /* 0x001ea20000100800 */
[----:B------:R-:W-:-:S02]  /*e00e0*/  ISETP.LT.AND P4, PT, R20, c[0x0][0x178], !P1 ;  /* 0x00005e0014007a0c */ /* 0x000fc40004f81270 */
[----:B------:R-:W-:Y:S01]  /*e00f0*/  IADD3 R24, R0, c[0x0][0x198], RZ ;  /* 0x0000660000187a10 */ /* 0x000fe20007ffe0ff */
[----:B------:R-:W3:Y:S01]  /*e0100*/  LDL.LU R28, [R1+0xb4] ;  /* 0x0000b400011c7983 */ /* 0x000ee20000300800 */
[----:B------:R-:W-:Y:S02]  /*e0110*/  ISETP.GE.AND P2, PT, R12, c[0x0][0x17c], PT ;  /* 0x00005f000c007a0c */ /* 0x000fe40003f46270 */
[----:B------:R-:W-:Y:S02]  /*e0120*/  PRMT R8, R2, 0x7632, R8 ;  /* 0x0000763202087816 */ /* 0x000fe40000000008 */
[----:B------:R-:W-:Y:S02]  /*e0130*/  PRMT R12, R3, 0x7632, R12 ;  /* 0x00007632030c7816 */ /* 0x000fe4000000000c */
[----:B----4-:R-:W-:Y:S01]  /*e0140*/  ISETP.LT.AND P1, PT, R25, c[0x0][0x178], !P1 ;  /* 0x00005e0019007a0c */ /* 0x010fe20004f21270 */
[----:B------:R-:W-:Y:S01]  /*e0150*/  IMAD.WIDE R2, R24, 0x2, R6 ;  /* 0x0000000218027825 */ /* 0x000fe200078e0206 */
[----:B------:R-:W-:-:S02]  /*e0160*/  ISETP.LT.AND P5, PT, R20, c[0x0][0x178], !P6 ;  /* 0x00005e0014007a0c */ /* 0x000fc400077a1270 */
[C---:B------:R-:W-:Y:S02]  /*e0170*/  IADD3 R0, R24.reuse, c[0x0][0x198], RZ ;  /* 0x0000660018007a10 */ /* 0x040fe40007ffe0ff */
[----:B------:R-:W-:Y:S01]  /*e0180*/  ISETP.LT.AND P6, PT, R25, c[0x0][0x178], !P6 ;  /* 0x00005e0019007a0c */ /* 0x000fe200077c1270 */
[----:B------:R-:W-:Y:S01]  /*e0190*/  IMAD.WIDE R24, R24, 0x2, R4 ;  /* 0x0000000218187825 */ /* 0x000fe200078e0204 */
[----:B------:R-:W-:Y:S05]  /*e01a0*/  @P4 STG.E.U16 [R2.64], R8 ;  /* 0x0000000802004986 */ /* 0x000fea000c101506 */
[----:B------:R0:W-:Y:S01]  /*e01b0*/  @P1 STG.E.U16 [R24.64], R12 ;  /* 0x0000000c18001986 */ /* 0x0001e2000c101506 */
[----:B--2---:R-:W-:-:S02]  /*e01c0*/  IADD3 R20, R29, 0x1a7, RZ ;  /* 0x000001a71d147810 */ /* 0x004fc40007ffe0ff */
[----:B------:R-:W-:Y:S02]  /*e01d0*/  IADD3 R16, R29, 0x1a8, RZ ;  /* 0x000001a81d107810 */ /* 0x000fe40007ffe0ff */
[----:B------:R-:W-:Y:S02]  /*e01e0*/  ISETP.GE.AND P3, PT, R20, c[0x0][0x17c], PT ;  /* 0x00005f0014007a0c */ /* 0x000fe40003f66270 */
[----:B------:R-:W2:Y:S01]  /*e01f0*/  LDL R20, [R1+0x1a14] ;  /* 0x001a140001147983 */ /* 0x000ea20000100800 */
[----:B------:R-:W-:-:S03]  /*e0200*/  ISETP.GE.AND P4, PT, R16, c[0x0][0x17c], PT ;  /* 0x00005f0010007a0c */ /* 0x000fc60003f86270 */
[----:B------:R-:W4:Y:S04]  /*e0210*/  LDL.LU R16, [R1+0x54] ;  /* 0x0000540001107983 */ /* 0x000f280000300800 */
[----:B0-----:R-:W2:Y:S01]  /*e0220*/  LDL.LU R25, [R1+0x544] ;  /* 0x0005440001197983 */ /* 0x001ea20000300800 */
[----:B------:R-:W-:Y:S01]  /*e0230*/  IMAD.WIDE R26, R0, 0x2, R6 ;  /* 0x00000002001a7825 */ /* 0x000fe200078e0206 */
[----:B------:R-:W-:-:S03]  /*e0240*/  IADD3 R8, R29, 0x1a9, RZ ;  /* 0x000001a91d087810 */ /* 0x000fc60007ffe0ff */
[C---:B------:R-:W-:Y:S01]  /*e0250*/  IMAD.WIDE R2, R0.reuse, 0x2, R4 ;  /* 0x0000000200027825 */ /* 0x040fe200078e0204 */
[----:B------:R-:W-:Y:S02]  /*e0260*/  IADD3 R0, R0, c[0x0][0x198], RZ ;  /* 0x0000660000007a10 */ /* 0x000fe40007ffe0ff */
[----:B------:R-:W-:Y:S01]  /*e0270*/  ISETP.GE.AND P1, PT, R8, c[0x0][0x17c], PT ;  /* 0x00005f0008007a0c */ /* 0x000fe20003f26270 */
[----:B--2---:R0:W-:Y:S01]  /*e0280*/  @P5 STG.E.U16 [R26.64], R25 ;  /* 0x000000191a005986 */ /* 0x0041e2000c101506 */
[----:B------:R-:W-:-:S03]  /*e0290*/  ISETP.LT.AND P5, PT, R20, c[0x0][0x178], !P0 ;  /* 0x00005e0014007a0c */ /* 0x000fc600047a1270 */
[----:B0-----:R-:W2:Y:S01]  /*e02a0*/  LDL R26, [R1+0x1a18] ;  /* 0x001a1800011a7983 */ /* 0x001ea20000100800 */
[----:B------:R-:W-:Y:S02]  /*e02b0*/  PRMT R8, R25, 0x7632, R8 ;  /* 0x0000763219087816 */ /* 0x000fe40000000008 */
[----:B----4-:R-:W-:Y:S01]  /*e02c0*/  PRMT R12, R16, 0x7632, R12 ;  /* 0x00007632100c7816 */ /* 0x010fe2000000000c */
[----:B------:R0:W-:Y:S04]  /*e02d0*/  @P6 STG.E.U16 [R2.64], R16 ;  /* 0x0000001002006986 */ /* 0x0001e8000c101506 */
[----:B------:R-:W4:Y:S01]  /*e02e0*/  LDL.LU R27, [R1+0xa4] ;  /* 0x0000a400011b7983 */ /* 0x000f220000300800 */
[----:B0-----:R-:W-:Y:S01]  /*e02f0*/  IMAD.WIDE R2, R0, 0x2, R6 ;  /* 0x0000000200027825 */ /* 0x001fe200078e0206 */
[----:B------:R-:W-:-:S04]  /*e0300*/  IADD3 R16, R29, 0x1aa, RZ ;  /* 0x000001aa1d107810 */ /* 0x000fc80007ffe0ff */
[----:B------:R0:W-:Y:S01]  /*e0310*/  @P5 STG.E.U16 [R2.64], R8 ;  /* 0x0000000802005986 */ /* 0x0001e2000c101506 */
[----:B------:R-:W-:-:S03]  /*e0320*/  ISETP.GE.AND P5, PT, R16, c[0x0][0x17c], PT ;  /* 0x00005f0010007a0c */ /* 0x000fc60003fa6270 */
[----:B------:R-:W3:Y:S01]  /*e0330*/  LDL.LU R16, [R1+0x554] ;  /* 0x0005540001107983 */ /* 0x000ee20000300800 */
[----:B------:R-:W-:Y:S01]  /*e0340*/  ISETP.LT.AND P6, PT, R20, c[0x0][0x178], !P2 ;  /* 0x00005e0014007a0c */ /* 0x000fe200057c1270 */
[C---:B------:R-:W-:Y:S01]  /*e0350*/  IMAD.WIDE R24, R0.reuse, 0x2, R4 ;  /* 0x0000000200187825 */ /* 0x040fe200078e0204 */
[----:B------:R-:W-:-:S05]  /*e0360*/  IADD3 R0, R0, c[0x0][0x198], RZ ;  /* 0x0000660000007a10 */ /* 0x000fca0007ffe0ff */
[----:B0-----:R-:W-:Y:S01]  /*e0370*/  IMAD.WIDE R2, R0, 0x2, R6 ;  /* 0x0000000200027825 */ /* 0x001fe200078e0206 */
[----:B------:R-:W-:Y:S02]  /*e0380*/  IADD3 R8, R29, 0x1ab, RZ ;  /* 0x000001ab1d087810 */ /* 0x000fe40007ffe0ff */
[C---:B--2---:R-:W-:Y:S02]  /*e0390*/  ISETP.LT.AND P0, PT, R26.reuse, c[0x0][0x178], !P0 ;  /* 0x00005e001a007a0c */ /* 0x044fe40004701270 */
[----:B------:R-:W-:-:S11]  /*e03a0*/  ISETP.LT.AND P2, PT, R26, c[0x0][0x178], !P2 ;  /* 0x00005e001a007a0c */ /* 0x000fd60005741270 */
[----:B------:R0:W-:Y:S01]  /*e03b0*/  @P0 STG.E.U16 [R24.64], R12 ;  /* 0x0000000c18000986 */ /* 0x0001e2000c101506 */
[----:B------:R-:W-:Y:S02]  /*e03c0*/  ISETP.LT.AND P0, PT, R20, c[0x0][0x178], !P3 ;  /* 0x00005e0014007a0c */ /* 0x000fe40005f01270 */
[----:B------:R-:W-:Y:S01]  /*e03d0*/  ISETP.LT.AND P3, PT, R26, c[0x0][0x178], !P3 ;  /* 0x00005e001a007a0c */ /* 0x000fe20005f61270 */
[C---:B0-----:R-:W-:Y:S01]  /*e03e0*/  IMAD.WIDE R24, R0.reuse, 0x2, R4 ;  /* 0x0000000200187825 */ /* 0x041fe200078e0204 */
[----:B------:R-:W-:Y:S01]  /*e03f0*/  IADD3 R0, R0, c[0x0][0x198], RZ ;  /* 0x0000660000007a10 */ /* 0x000fe20007ffe0ff */
[----:B---3--:R0:W-:Y:S01]  /*e0400*/  @P6 STG.E.U16 [R2.64], R16 ;  /* 0x0000001002006986 */ /* 0x0081e2000c101506 */
[----:B------:R-:W-:Y:S02]  /*e0410*/  ISETP.GE.AND P6, PT, R8, c[0x0][0x17c], PT ;  /* 0x00005f0008007a0c */ /* 0x000fe40003fc6270 */
[----:B------:R-:W-:Y:S01]  /*e0420*/  PRMT R8, R16, 0x7632, R8 ;  /* 0x0000763210087816 */ /* 0x000fe20000000008 */
[----:B------:R1:W-:Y:S01]  /*e0430*/  @P2 STG.E.U16 [R24.64], R28 ;  /* 0x0000001c18002986 */ /* 0x0003e2000c101506 */
[----:B------:R-:W-:Y:S01]  /*e0440*/  PRMT R12, R28, 0x7632, R12 ;  /* 0x000076321c0c7816 */ /* 0x000fe2000000000c */
[----:B0-----:R-:W-:-:S04]  /*e0450*/  IMAD.WIDE R2, R0, 0x2, R6 ;  /* 0x0000000200027825 */ /* 0x001fc800078e0206 */
[----:B-1----:R-:W-:Y:S01]  /*e0460*/  IMAD.WIDE R24, R0, 0x2, R4 ;  /* 0x0000000200187825 */ /* 0x002fe200078e0204 */
[----:B------:R-:W-:Y:S04]  /*e0470*/  @P0 STG.E.U16 [R2.64], R8 ;  /* 0x0000000802000986 */ /* 0x000fe8000c101506 */
[----:B------:R-:W2:Y:S04]  /*e0480*/  LDL.LU R28, [R1+0x94] ;  /* 0x00009400011c7983 */ /* 0x000ea80000300800 */
[----:B------:R0:W-:Y:S04]  /*e0490*/  @P3 STG.E.U16 [R24.64], R12 ;  /* 0x0000000c18003986 */ /* 0x0001e8000c101506 */
[----:B0-----:R-:W3:Y:S01]  /*e04a0*/  LDL.LU R25, [R1+0x564] ;  /* 0x0005640001197983 */ /* 0x001ee20000300800 */
[----:B------:R-:W-:-:S02]  /*e04b0*/  ISETP.LT.AND P2, PT, R20, c[0x0][0x178], !P4 ;  /* 0x00005e0014007a0c */ /* 0x000fc40006741270 */
[----:B------:R-:W-:Y:S02]  /*e04c0*/  IADD3 R0, R0, c[0x0][0x198], RZ ;  /* 0x0000660000007a10 */ /* 0x000fe40007ffe0ff */
[----:B------:R-:W-:-:S03]  /*e04d0*/  ISETP.LT.AND P4, PT, R26, c[0x0][0x178], !P4 ;  /* 0x00005e001a007a0c */ /* 0x000fc60006781270 */
[----:B------:R-:W-:Y:S01]  /*e04e0*/  IMAD.WIDE R2, R0, 0x2, R6 ;  /* 0x0000000200027825 */ /* 0x000fe200078e0206 */
[----:B------:R-:W-:Y:S02]  /*e04f0*/  ISETP.LT.AND P3, PT, R20, c[0x0][0x178], !P1 ;  /* 0x00005e0014007a0c */ /* 0x000fe40004f61270 */
[----:B------:R-:W-:Y:S02]  /*e0500*/  ISETP.LT.AND P1, PT, R26, c[0x0][0x178], !P1 ;  /* 0x00005e001a007a0c */ /* 0x000fe40004f21270 */
[C---:B------:R-:W-:Y:S02]  /*e0510*/  IADD3 R16, R0.reuse, c[0x0][0x198], RZ ;  /* 0x0000660000107a10 */ /* 0x040fe40007ffe0ff */
[----:B----4-:R-:W-:Y:S01]  /*e0520*/  PRMT R12, R27, 0x7632, R12 ;  /* 0x000076321b0c7816 */ /* 0x010fe2000000000c */
[----:B---3--:R0:W-:Y:S02]  /*e0530*/  @P2 STG.E.U16 [R2.64], R25 ;  /* 0x0000001902002986 */ /* 0x0081e4000c101506 */
[----:B0-----:R-:W-:Y:S01]  /*e0540*/  IMAD.WIDE R2, R0, 0x2, R4 ;  /* 0x0000000200027825 */ /* 0x001fe200078e0204 */
[----:B------:R-:W-:-:S03]  /*e0550*/  PRMT R0, R25, 0x7632, R0 ;  /* 0x0000763219007816 */ /* 0x000fc60000000000 */
[C---:B------:R-:W-:Y:S01]  /*e0560*/  IMAD.WIDE R24, R16.reuse, 0x2, R6 ;  /* 0x0000000210187825 */ /* 0x040fe200078e0206 */
[----:B------:R0:W-:Y:S04]  /*e0570*/  @P4 STG.E.U16 [R2.64], R27 ;  /* 0x0000001b02004986 */ /* 0x0001e8000c101506 */
[----:B------:R-:W-:Y:S01]  /*e0580*/  @P3 STG.E.U16 [R24.64], R0 ;  /* 0x0000000018003986 */ /* 0x000fe2000c101506 */
[----:B0-----:R-:W-:-:S05]  /*e0590*/  IMAD.WIDE R2, R16, 0x2, R4 ;  /* 0x0000000210027825 */ /* 0x001fca00078e0204 */
[----:B------:R0:W-:Y:S04]  /*e05a0*/  @P1 STG.E.U16 [R2.64], R12 ;  /* 0x0000000c02001986 */ /* 0x0001e8000c101506 */
[----:B0-----:R-:W3:Y:S04]  /*e05b0*/  LDL R2, [R1+0x1a18] ;  /* 0x001a180001027983 */ /* 0x001ee80000100800 */
[----:B------:R-:W4:Y:S01]  /*e05c0*/  LDL.LU R3, [R1+0x574] ;  /* 0x0005740001037983 */ /* 0x000f220000300800 */
[----:B------:R-:W-:Y:S02]  /*e05d0*/  ISETP.LT.AND P4, PT, R20, c[0x0][0x178], !P5 ;  /* 0x00005e0014007a0c */ /* 0x000fe40006f81270 */
[----:B------:R-:W-:-:S02]  /*e05e0*/  IADD3 R0, R16, c[0x0][0x198], RZ ;  /* 0x0000660010007a10 */ /* 0x000fc40007ffe0ff */
[----:B------:R-:W-:-:S03]  /*e05f0*/  ISETP.LT.AND P5, PT, R26, c[0x0][0x178], !P5 ;  /* 0x00005e001a007a0c */ /* 0x000fc60006fa1270 */
[----:B------:R-:W-:Y:S01]  /*e0600*/  IMAD.WIDE R24, R0, 0x2, R6 ;  /* 0x0000000200187825 */ /* 0x000fe200078e0206 */
[----:B------:R-:W-:-:S03]  /*e0610*/  IADD3 R8, R29, 0x1ac, RZ ;  /* 0x000001ac1d087810 */ /* 0x000fc60007ffe0ff */
[----:B------:R-:W-:Y:S01]  /*e0620*/  IMAD.WIDE R26, R0, 0x2, R4 ;  /* 0x00000002001a7825 */ /* 0x000fe200078e0204 */
[----:B------:R-:W-:Y:S02]  /*e0630*/  ISETP.GE.AND P0, PT, R8, c[0x0][0x17c], PT ;  /* 0x00005f0008007a0c */ /* 0x000fe40003f06270 */
[----:B------:R-:W-:-:S04]  /*e0640*/  IADD3 R16, R29, 0x1af, RZ ;  /* 0x000001af1d107810 */ /* 0x000fc80007ffe0ff */
[----:B------:R-:W-:Y:S01]  /*e0650*/  ISETP.GE.AND P1, PT, R16, c[0x0][0x17c], PT ;  /* 0x00005f0010007a0c */ /* 0x000fe20003f26270 */
[----:B----4-:R0:W-:Y:S01]  /*e0660*/  @P4 STG.E.U16 [R24.64], R3 ;  /* 0x0000000318004986 */ /* 0x0101e2000c101506 */
[----:B------:R-:W-:-:S03]  /*e0670*/  ISETP.LT.AND P4, PT, R20, c[0x0][0x178], !P6 ;  /* 0x00005e0014007a0c */ /* 0x000fc60007781270 */
[----:B--2---:R-:W-:Y:S01]  /*e0680*/  @P5 STG.E.U16 [R26.64], R28 ;  /* 0x0000001c1a005986 */ /* 0x004fe2000c101506 */
[----:B------:R-:W-:Y:S02]  /*e0690*/  ISETP.LT.AND P5, PT, R20, c[0x0][0x178], !P0 ;  /* 0x00005e0014007a0c */ /* 0x000fe400047a1270 */
[----:B---3--:R-:W-:Y:S02]  /*e06a0*/  ISETP.LT.AND P6, PT, R2, c[0x0][0x178], !P6 ;  /* 0x00005e0002007a0c */ /* 0x008fe400077c1270 */
[----:B0-----:R-:W-:Y:S02]  /*e06b0*/  IADD3 R24, R0, c[0x0][0x198], RZ ;  /* 0x0000660000187a10 */ /* 0x001fe40007ffe0ff */
[----:B------:R-:W-:Y:S02]  /*e06c0*/  ISETP.LT.AND P0, PT, R2, c[0x0][0x178], !P0 ;  /* 0x00005e0002007a0c */ /* 0x000fe40004701270 */
[----:B------:R-:W-:Y:S01]  /*e06d0*/  PRMT R16, R3, 0x7632, R16 ;  /* 0x0000763203107816 */ /* 0x000fe20000000010 */
[----:B------:R-:W-:-:S05]  /*e06e0*/  IMAD.WIDE R2, R24, 0x2, R6 ;  /* 0x0000000218027825 */ /* 0x000fca00078e0206 */
[----:B------:R0:W-:Y:S04]  /*e06f0*/  @P4 STG.E.U16 [R2.64], R16 ;  /* 0x0000001002004986 */ /* 0x0001e8000c101506 */
[----:B0-----:R-:W2:Y:S04]  /*e0700*/  LDL.LU R2, [R1+0x584] ;  /* 0x0005840001027983 */ /* 0x001ea80000300800 */
[----:B------:R-:W3:Y:S01]  /*e0710*/  LDL.LU R3, [R1+0x84] ;  /* 0x0000840001037983 */ /* 0x000ee20000300800 */
[----:B------:R-:W-:-:S04]  /*e0720*/  IADD3 R8, R29, 0x1ad, RZ ;  /* 0x000001ad1d087810 */ /* 0x000fc80007ffe0ff */
[----:B------:R-:W-:Y:S02]  /*e0730*/  ISETP.GE.AND P2, PT, R8, c[0x0][0x17c], PT ;  /* 0x00005f0008007a0c */ /* 0x000fe40003f46270 */
[C---:B------:R-:W-:Y:S02]  /*e0740*/  IADD3 R8, R29.reuse, 0x1ae, RZ ;  /* 0x000001ae1d087810 */ /* 0x040fe40007ffe0ff */
[C---:B------:R-:W-:Y:S01]  /*e0750*/  IADD3 R0, R24.reuse, c[0x0][0x198], RZ ;  /* 0x0000660018007a10 */ /* 0x040fe20007ffe0ff */
[----:B------:R-:W-:Y:S01]  /*e0760*/  IMAD.WIDE R24, R24, 0x2, R4 ;  /* 0x0000000218187825 */ /* 0x000fe200078e0204 */
[----:B------:R-:W-:Y:S02]  /*e0770*/  ISETP.GE.AND P3, PT, R8, c[0x0][0x17c], PT ;  /* 0x00005f0008007a0c */ /* 0x000fe40003f66270 */
[----:B------:R-:W-:Y:S01]  /*e0780*/  PRMT R8, R28, 0x7632, R8 ;  /* 0x000076321c087816 */ /* 0x000fe20000000008 */
[----:B------:R-:W-:Y:S01]  /*e0790*/  IMAD.WIDE R26, R0, 0x2, R6 ;  /* 0x00000002001a7825 */ /* 0x000fe200078e0206 */
[----:B------:R-:W-:-:S03]  /*e07a0*/  IADD3 R12, R29, 0x1b0, RZ ;  /* 0x000001b01d0c7810 */ /* 0x000fc60007ffe0ff */
        /* <DEDUP_REMOVED lines=11> */
[----:B------:R-:W-:Y:S01]  /*e0860*/  PRMT R12, R3, 0x7632, R12 ;  /* 0x00007632030c7816 */ /* 0x000fe2000000000c */
[----:B------:R-:W-:Y:S01]  /*e0870*/  IMAD.WIDE R2, R24, 0x2, R6 ;  /* 0x0000000218027825 */ /* 0x000fe200078e0206 */
[----:B------:R-:W-:Y:S02]  /*e0880*/  ISETP.LT.AND P6, PT, R20, c[0x0][0x178], !P3 ;  /* 0x00005e0014007a0c */ /* 0x000fe40005fc1270 */
[----:B----4-:R-:W-:-:S02]  /*e0890*/  ISETP.LT.AND P2, PT, R25, c[0x0][0x178], !P2 ;  /* 0x00005e0019007a0c */ /* 0x010fc40005741270 */
[C---:B------:R-:W-:Y:S02]  /*e08a0*/  IADD3 R0, R24.reuse, c[0x0][0x198], RZ ;  /* 0x0000660018007a10 */ /* 0x040fe40007ffe0ff */
[----:B------:R-:W-:Y:S01]  /*e08b0*/  ISETP.LT.AND P3, PT, R25, c[0x0][0x178], !P3 ;  /* 0x00005e0019007a0c */ /* 0x000fe20005f61270 */
[----:B------:R-:W-:Y:S01]  /*e08c0*/  IMAD.WIDE R24, R24, 0x2, R4 ;  /* 0x0000000218187825 */ /* 0x000fe200078e0204 */
[----:B------:R-:W-:Y:S07]  /*e08d0*/  @P5 STG.E.U16 [R2.64], R8 ;  /* 0x0000000802005986 */ /* 0x000fee000c101506 */
        /* <DEDUP_REMOVED lines=89> */
[----:B------:R-:W-:Y:S02]  /*e0e70*/  IADD3 R8, R29, 0x1b8, RZ ;  /* 0x000001b81d087810 */ /* 0x000fe40007ffe0ff */
[C---:B------:R-:W-:Y:S01]  /*e0e80*/  IADD3 R0, R24.reuse, c[0x0][0x198], RZ ;  /* 0x0000660018007a10 */ /* 0x040fe20007ffe0ff */
[----:B------:R-:W-:Y:S01]  /*e0e90*/  IMAD.WIDE R24, R24, 0x2, R4 ;  /* 0x0000000218187825 */ /* 0x000fe200078e0204 */
[----:B------:R-:W-:Y:S02]  /*e0ea0*/  ISETP.GE.AND P1, PT, R8, c[0x0][0x17c], PT ;  /* 0x00005f0008007a0c */ /* 0x000fe40003f26270 */
[----:B------:R-:W-:-:S05]  /*e0eb0*/  PRMT R8, R28, 0x7632, R8 ;  /* 0x000076321c087816 */ /* 0x000fca0000000008 */
[----:B------:R0:W-:Y:S01]  /*e0ec0*/  @P3 STG.E.U16 [R24.64], R8 ;  /* 0x0000000818003986 */ /* 0x0001e2000c101506 */
[----:B------:R-:W-:Y:S01]  /*e0ed0*/  IADD3 R12, R29, 0x1ba, RZ ;  /* 0x000001ba1d0c7810 */ /* 0x000fe20007ffe0ff */
[C---:B------:R-:W-:Y:S02]  /*e0ee0*/  IMAD.WIDE R26, R0.reuse, 0x2, R6 ;  /* 0x00000002001a7825 */ /* 0x040fe400078e0206 */
[----:B0-----:R-:W4:Y:S02]  /*e0ef0*/  LDL R25, [R1+0x1a18] ;  /* 0x001a180001197983 */ /* 0x001f240000100800 */
[----:B------:R-:W-:Y:S02]  /*e0f00*/  IMAD.WIDE R28, R0, 0x2, R4 ;  /* 0x00000002001c7825 */ /* 0x000fe400078e0204 */
[----:B--2---:R-:W-:Y:S04]  /*e0f10*/  @P6 STG.E.U16 [R26.64], R2 ;  /* 0x000000021a006986 */ /* 0x004fe8000c101506 */
[----:B---3--:R0:W-:Y:S04]  /*e0f20*/  @P0 STG.E.U16 [R28.64], R3 ;  /* 0x000000031c000986 */ /* 0x0081e8000c101506 */
[----:B0-----:R-:W2:Y:S01]  /*e0f30*/  LDL.LU R28, [R1+0x614] ;  /* 0x00061400011c7983 */ /* 0x001ea20000300800 */
[----:B------:R-:W-:-:S02]  /*e0f40*/  ISETP.LT.AND P0, PT, R20, c[0x0][0x178], !P4 ;  /* 0x00005e0014007a0c */ /* 0x000fc40006701270 */
[----:B------:R-:W-:Y:S01]  /*e0f50*/  IADD3 R24, R0, c[0x0][0x198], RZ ;  /* 0x0000660000187a10 */ /* 0x000fe20007ffe0ff */
[----:B------:R-:W3:Y:S01]  /*e0f60*/  LDL.LU R29, [R1+0x1a10] ;  /* 0x001a1000011d7983 */ /* 0x000ee20000300800 */
[----:B------:R-:W-:Y:S02]  /*e0f70*/  ISETP.LT.AND P3, PT, R20, c[0x0][0x178], !P1 ;  /* 0x00005e0014007a0c */ /* 0x000fe40004f61270 */
[----:B------:R-:W-:Y:S02]  /*e0f80*/  IADD3 R0, R24, c[0x0][0x198], RZ ;  /* 0x0000660018007a10 */ /* 0x000fe40007ffe0ff */
[----:B------:R-:W-:Y:S02]  /*e0f90*/  ISETP.GE.AND P5, PT, R12, c[0x0][0x17c], PT ;  /* 0x00005f000c007a0c */ /* 0x000fe40003fa6270 */
[----:B------:R-:W-:Y:S02]  /*e0fa0*/  PRMT R8, R2, 0x7632, R8 ;  /* 0x0000763202087816 */ /* 0x000fe40000000008 */
[----:B----4-:R-:W-:-:S02]  /*e0fb0*/  ISETP.LT.AND P4, PT, R25, c[0x0][0x178], !P4 ;  /* 0x00005e0019007a0c */ /* 0x010fc40006781270 */
[----:B------:R-:W-:Y:S01]  /*e0fc0*/  PRMT R12, R3, 0x7632, R12 ;  /* 0x00007632030c7816 */ /* 0x000fe2000000000c */
[----:B------:R-:W-:Y:S01]  /*e0fd0*/  IMAD.WIDE R2, R24, 0x2, R6 ;  /* 0x0000000218027825 */ /* 0x000fe200078e0206 */
[----:B------:R-:W-:-:S03]  /*e0fe0*/  ISETP.LT.AND P1, PT, R25, c[0x0][0x178], !P1 ;  /* 0x00005e0019007a0c */ /* 0x000fc60004f21270 */
[----:B------:R-:W-:Y:S01]  /*e0ff0*/  IMAD.WIDE R24, R24, 0x2, R4 ;  /* 0x0000000218187825 */ /* 0x000fe200078e0204 */
[----:B------:R-:W-:Y:S03]  /*e1000*/  @P0 STG.E.U16 [R2.64], R8 ;  /* 0x0000000802000986 */ /* 0x000fe6000c101506 */
[C---:B------:R-:W-:Y:S02]  /*e1010*/  IMAD.WIDE R26, R0.reuse, 0x2, R6 ;  /* 0x00000002001a7825 */ /* 0x040fe400078e0206 */
[----:B------:R0:W-:Y:S04]  /*e1020*/  @P4 STG.E.U16 [R24.64], R12 ;  /* 0x0000000c18004986 */ /* 0x0001e8000c101506 */
[----:B0-----:R-:W4:Y:S04]  /*e1030*/  LDL.LU R25, [R1+0x604] ;  /* 0x0006040001197983 */ /* 0x001f280000300800 */
[----:B--2---:R0:W-:Y:S04]  /*e1040*/  @P3 STG.E.U16 [R26.64], R28 ;  /* 0x0000001c1a003986 */ /* 0x0041e8000c101506 */
[----:B0-----:R-:W2:Y:S04]  /*e1050*/  LDL.LU R26, [R1+0x1a14] ;  /* 0x001a1400011a7983 */ /* 0x001ea80000300800 */
[----:B------:R-:W4:Y:S01]  /*e1060*/  LDL.LU R27, [R1+0x1a18] ;  /* 0x001a1800011b7983 */ /* 0x000f220000300800 */
[----:B---3--:R-:W-:Y:S01]  /*e1070*/  IADD3 R8, R29, 0x1bd, RZ ;  /* 0x000001bd1d087810 */ /* 0x008fe20007ffe0ff */
[----:B------:R-:W-:-:S03]  /*e1080*/  IMAD.WIDE R2, R0, 0x2, R4 ;  /* 0x0000000200027825 */ /* 0x000fc600078e0204 */
[----:B------:R-:W-:Y:S02]  /*e1090*/  ISETP.GE.AND P3, PT, R8, c[0x0][0x17c], PT ;  /* 0x00005f0008007a0c */ /* 0x000fe40003f66270 */
[----:B------:R-:W-:Y:S02]  /*e10a0*/  PRMT R8, R28, 0x7632, R8 ;  /* 0x000076321c087816 */ /* 0x000fe40000000008 */
[----:B------:R-:W3:Y:S01]  /*e10b0*/  LDL.LU R28, [R1+0x5f4] ;  /* 0x0005f400011c7983 */ /* 0x000ee20000300800 */
[----:B------:R-:W-:Y:S02]  /*e10c0*/  IADD3 R16, R29, 0x1bc, RZ ;  /* 0x000001bc1d107810 */ /* 0x000fe40007ffe0ff */
[----:B------:R-:W-:Y:S01]  /*e10d0*/  IADD3 R0, R0, c[0x0][0x198], RZ ;  /* 0x0000660000007a10 */ /* 0x000fe20007ffe0ff */
[----:B------:R0:W-:Y:S01]  /*e10e0*/  @P1 STG.E.U16 [R2.64], R17 ;  /* 0x0000001102001986 */ /* 0x0001e2000c101506 */
[----:B------:R-:W-:Y:S02]  /*e10f0*/  ISETP.GE.AND P0, PT, R16, c[0x0][0x17c], PT ;  /* 0x00005f0010007a0c */ /* 0x000fe40003f06270 */
[----:B------:R-:W-:Y:S01]  /*e1100*/  PRMT R12, R17, 0x7632, R12 ;  /* 0x00007632110c7816 */ /* 0x000fe2000000000c */
[----:B0-----:R-:W-:-:S04]  /*e1110*/  IMAD.WIDE R2, R0, 0x2, R6 ;  /* 0x0000000200027825 */ /* 0x001fc800078e0206 */
[C---:B------:R-:W-:Y:S01]  /*e1120*/  IMAD.WIDE R16, R0.reuse, 0x2, R4 ;  /* 0x0000000200107825 */ /* 0x040fe200078e0204 */
[----:B------:R-:W-:Y:S02]  /*e1130*/  IADD3 R0, R0, c[0x0][0x198], RZ ;  /* 0x0000660000007a10 */ /* 0x000fe40007ffe0ff */
[C---:B--2---:R-:W-:Y:S02]  /*e1140*/  ISETP.LT.AND P4, PT, R26.reuse, c[0x0][0x178], !P2 ;  /* 0x00005e001a007a0c */ /* 0x044fe40005781270 */
[----:B------:R-:W-:Y:S02]  /*e1150*/  ISETP.LT.AND P1, PT, R26, c[0x0][0x178], !P5 ;  /* 0x00005e001a007a0c */ /* 0x000fe40006f21270 */
[----:B----4-:R-:W-:-:S09]  /*e1160*/  ISETP.LT.AND P2, PT, R27, c[0x0][0x178], !P2 ;  /* 0x00005e001b007a0c */ /* 0x010fd20005741270 */
[----:B------:R0:W-:Y:S04]  /*e1170*/  @P4 STG.E.U16 [R2.64], R8 ;  /* 0x0000000802004986 */ /* 0x0001e8000c101506 */
[----:B------:R-:W-:Y:S01]  /*e1180*/  @P2 STG.E.U16 [R16.64], R12 ;  /* 0x0000000c10002986 */ /* 0x000fe2000c101506 */
[----:B0-----:R-:W-:Y:S01]  /*e1190*/  IMAD.WIDE R2, R0, 0x2, R6 ;  /* 0x0000000200027825 */ /* 0x001fe200078e0206 */
[----:B------:R-:W-:-:S04]  /*e11a0*/  IADD3 R8, R29, 0x1bf, RZ ;  /* 0x000001bf1d087810 */ /* 0x000fc80007ffe0ff */
[----:B------:R0:W-:Y:S01]  /*e11b0*/  @P1 STG.E.U16 [R2.64], R25 ;  /* 0x0000001902001986 */ /* 0x0001e2000c101506 */
[----:B------:R-:W-:Y:S02]  /*e11c0*/  ISETP.GE.AND P1, PT, R8, c[0x0][0x17c], PT ;  /* 0x00005f0008007a0c */ /* 0x000fe40003f26270 */
[----:B------:R-:W-:Y:S02]  /*e11d0*/  PRMT R8, R25, 0x7632, R8 ;  /* 0x0000763219087816 */ /* 0x000fe40000000008 */
[----:B0-----:R-:W2:Y:S01]  /*e11e0*/  LDL.LU R25, [R1+0x5b4] ;  /* 0x0005b40001197983 */ /* 0x001ea20000300800 */
[----:B------:R-:W-:Y:S02]  /*e11f0*/  IADD3 R20, R29, 0x1bb, RZ ;  /* 0x000001bb1d147810 */ /* 0x000fe40007ffe0ff */
[----:B------:R-:W-:Y:S02]  /*e1200*/  ISETP.LT.AND P5, PT, R27, c[0x0][0x178], !P5 ;  /* 0x00005e001b007a0c */ /* 0x000fe40006fa1270 */
[----:B------:R-:W-:Y:S01]  /*e1210*/  ISETP.GE.AND P6, PT, R20, c[0x0][0x17c], PT ;  /* 0x00005f0014007a0c */ /* 0x000fe20003fc6270 */
[----:B------:R-:W-:-:S03]  /*e1220*/  IMAD.WIDE R16, R0, 0x2, R4 ;  /* 0x0000000200107825 */ /* 0x000fc600078e0204 */
[----:B------:R-:W-:Y:S02]  /*e1230*/  ISETP.LT.AND P2, PT, R26, c[0x0][0x178], !P6 ;  /* 0x00005e001a007a0c */ /* 0x000fe40007741270 */
[----:B------:R-:W-:Y:S02]  /*e1240*/  ISETP.LT.AND P6, PT, R27, c[0x0][0x178], !P6 ;  /* 0x00005e001b007a0c */ /* 0x000fe400077c1270 */
[----:B------:R-:W-:-:S03]  /*e1250*/  IADD3 R0, R0, c[0x0][0x198], RZ ;  /* 0x0000660000007a10 */ /* 0x000fc60007ffe0ff */
[----:B------:R0:W-:Y:S01]  /*e1260*/  @P5 STG.E.U16 [R16.64], R21 ;  /* 0x0000001510005986 */ /* 0x0001e2000c101506 */
[----:B------:R-:W-:Y:S01]  /*e1270*/  ISETP.LT.AND P5, PT, R26, c[0x0][0x178], !P0 ;  /* 0x00005e001a007a0c */ /* 0x000fe200047a1270 */
[----:B------:R-:W-:Y:S01]  /*e1280*/  IMAD.WIDE R2, R0, 0x2, R6 ;  /* 0x0000000200027825 */ /* 0x000fe200078e0206 */
[----:B------:R-:W-:-:S04]  /*e1290*/  ISETP.LT.AND P0, PT, R27, c[0x0][0x178], !P0 ;  /* 0x00005e001b007a0c */ /* 0x000fc80004701270 */
[----:B------:R1:W-:Y:S01]  /*e12a0*/  @P2 STG.E.U16 [R2.64], R8 ;  /* 0x0000000802002986 */ /* 0x0003e2000c101506 */
[C---:B0-----:R-:W-:Y:S01]  /*e12b0*/  IMAD.WIDE R16, R0.reuse, 0x2, R4 ;  /* 0x0000000200107825 */ /* 0x041fe200078e0204 */
[----:B------:R-:W-:Y:S02]  /*e12c0*/  PRMT R21, R21, 0x7632, R21 ;  /* 0x0000763215157816 */ /* 0x000fe40000000015 */
[----:B------:R-:W-:-:S03]  /*e12d0*/  IADD3 R0, R0, c[0x0][0x198], RZ ;  /* 0x0000660000007a10 */ /* 0x000fc60007ffe0ff */
[----:B------:R0:W-:Y:S01]  /*e12e0*/  @P6 STG.E.U16 [R16.64], R21 ;  /* 0x0000001510006986 */ /* 0x0001e2000c101506 */
[----:B------:R-:W-:Y:S01]  /*e12f0*/  ISETP.LT.AND P6, PT, R26, c[0x0][0x178], !P3 ;  /* 0x00005e001a007a0c */ /* 0x000fe20005fc1270 */
[C-C-:B-1----:R-:W-:Y:S01]  /*e1300*/  IMAD.WIDE R2, R0.reuse, 0x2, R6.reuse ;  /* 0x0000000200027825 */ /* 0x142fe200078e0206 */
[C---:B------:R-:W-:Y:S02]  /*e1310*/  IADD3 R20, R29.reuse, 0x1be, RZ ;  /* 0x000001be1d147810 */ /* 0x040fe40007ffe0ff */
[----:B------:R-:W-:Y:S02]  /*e1320*/  IADD3 R12, R0, c[0x0][0x198], RZ ;  /* 0x00006600000c7a10 */ /* 0x000fe40007ffe0ff */
[----:B---3--:R1:W-:Y:S01]  /*e1330*/  @P5 STG.E.U16 [R2.64], R28 ;  /* 0x0000001c02005986 */ /* 0x0083e2000c101506 */
[----:B------:R-:W-:Y:S02]  /*e1340*/  ISETP.GE.AND P4, PT, R20, c[0x0][0x17c], PT ;  /* 0x00005f0014007a0c */ /* 0x000fe40003f86270 */
[----:B------:R-:W-:Y:S01]  /*e1350*/  IADD3 R8, R29, 0x1c0, RZ ;  /* 0x000001c01d087810 */ /* 0x000fe20007ffe0ff */
[----:B0-----:R-:W-:Y:S01]  /*e1360*/  IMAD.WIDE R16, R12, 0x2, R6 ;  /* 0x000000020c107825 */ /* 0x001fe200078e0206 */
[----:B------:R-:W-:-:S03]  /*e1370*/  ISETP.LT.AND P3, PT, R27, c[0x0][0x178], !P3 ;  /* 0x00005e001b007a0c */ /* 0x000fc60005f61270 */
[----:B-1----:R-:W-:Y:S01]  /*e1380*/  IMAD.WIDE R2, R0, 0x2, R4 ;  /* 0x0000000200027825 */ /* 0x002fe200078e0204 */
[----:B------:R-:W-:Y:S02]  /*e1390*/  PRMT R0, R28, 0x7632, R0 ;  /* 0x000076321c007816 */ /* 0x000fe40000000000 */
[----:B------:R-:W-:Y:S01]  /*e13a0*/  ISETP.GE.AND P2, PT, R8, c[0x0][0x17c], PT ;  /* 0x00005f0008007a0c */ /* 0x000fe20003f46270 */
[----:B------:R-:W3:Y:S01]  /*e13b0*/  LDL.LU R28, [R1+0x28] ;  /* 0x00002800011c7983 */ /* 0x000ee20000300800 */
[----:B------:R-:W-:-:S03]  /*e13c0*/  IADD3 R8, R29, 0x1c1, RZ ;  /* 0x000001c11d087810 */ /* 0x000fc60007ffe0ff */
        /* <DEDUP_REMOVED lines=8> */
[C---:B------:R-:W-:Y:S01]  /*e1450*/  IMAD.WIDE R12, R0.reuse, 0x2, R6 ;  /* 0x00000002000c7825 */ /* 0x040fe200078e0206 */
[----:B------:R-:W-:Y:S02]  /*e1460*/  ISETP.LT.AND P4, PT, R27, c[0x0][0x178], !P4 ;  /* 0x00005e001b007a0c */ /* 0x000fe40006781270 */
[----:B------:R-:W-:Y:S01]  /*e1470*/  IADD3 R20, R29, 0x1c2, RZ ;  /* 0x000001c21d147810 */ /* 0x000fe20007ffe0ff */
[C---:B------:R-:W-:Y:S01]  /*e1480*/  IMAD.WIDE R16, R0.reuse, 0x2, R4 ;  /* 0x0000000200107825 */ /* 0x040fe200078e0204 */
[----:B0-----:R-:W-:Y:S02]  /*e1490*/  IADD3 R8, R0, c[0x0][0x198], RZ ;  /* 0x0000660000087a10 */ /* 0x001fe40007ffe0ff */
[----:B------:R-:W-:-:S03]  /*e14a0*/  ISETP.GE.AND P6, PT, R20, c[0x0][0x17c], PT ;  /* 0x00005f0014007a0c */ /* 0x000fc60003fc6270 */
[----:B------:R-:W-:Y:S01]  /*e14b0*/  IMAD.WIDE R2, R8, 0x2, R6 ;  /* 0x0000000208027825 */ /* 0x000fe200078e0206 */
[----:B--2---:R0:W-:Y:S01]  /*e14c0*/  @P0 STG.E.U16 [R12.64], R25 ;  /* 0x000000190c000986 */ /* 0x0041e2000c101506 */
[----:B------:R-:W-:Y:S02]  /*e14d0*/  ISETP.LT.AND P0, PT, R26, c[0x0][0x178], !P1 ;  /* 0x00005e001a007a0c */ /* 0x000fe40004f01270 */
[----:B------:R-:W-:Y:S01]  /*e14e0*/  PRMT R20, R25, 0x7632, R20 ;  /* 0x0000763219147816 */ /* 0x000fe20000000014 */
[----:B------:R-:W-:Y:S04]  /*e14f0*/  @P4 STG.E.U16 [R16.64], R9 ;  /* 0x0000000910004986 */ /* 0x000fe8000c101506 */
[----:B0-----:R-:W2:Y:S06]  /*e1500*/  LDL.LU R25, [R1+0x38] ;  /* 0x0000380001197983 */ /* 0x001eac0000300800 */
[----:B------:R0:W-:Y:S04]  /*e1510*/  @P0 STG.E.U16 [R2.64], R20 ;  /* 0x0000001402000986 */ /* 0x0001e8000c101506 */
[----:B0-----:R-:W4:Y:S01]  /*e1520*/  LDL.LU R3, [R1+0x528] ;  /* 0x0005280001037983 */ /* 0x001f220000300800 */
[----:B------:R-:W-:-:S02]  /*e1530*/  ISETP.LT.AND P1, PT, R27, c[0x0][0x178], !P1 ;  /* 0x00005e001b007a0c */ /* 0x000fc40004f21270 */
[----:B------:R-:W-:Y:S02]  /*e1540*/  IADD3 R21, R29, 0x1c3, RZ ;  /* 0x000001c31d157810 */ /* 0x000fe40007ffe0ff */
[----:B------:R-:W-:Y:S02]  /*e1550*/  ISETP.LT.AND P4, PT, R26, c[0x0][0x178], !P2 ;  /* 0x00005e001a007a0c */ /* 0x000fe40005781270 */
[----:B------:R-:W-:Y:S02]  /*e1560*/  ISETP.GE.AND P3, PT, R21, c[0x0][0x17c], PT ;  /* 0x00005f0015007a0c */ /* 0x000fe40003f66270 */
[----:B------:R-:W-:Y:S02]  /*e1570*/  ISETP.LT.AND P2, PT, R27, c[0x0][0x178], !P2 ;  /* 0x00005e001b007a0c */ /* 0x000fe40005741270 */
[C---:B------:R-:W-:Y:S02]  /*e1580*/  IADD3 R0, R8.reuse, c[0x0][0x198], RZ ;  /* 0x0000660008007a10 */ /* 0x040fe40007ffe0ff */
[----:B------:R-:W-:Y:S01]  /*e1590*/  PRMT R21, R9, 0x7632, R21 ;  /* 0x0000763209157816 */ /* 0x000fe20000000015 */
[----:B------:R-:W-:-:S04]  /*e15a0*/  IMAD.WIDE R8, R8, 0x2, R4 ;  /* 0x0000000208087825 */ /* 0x000fc800078e0204 */
[----:B------:R-:W-:Y:S01]  /*e15b0*/  IMAD.WIDE R12, R0, 0x2, R6 ;  /* 0x00000002000c7825 */ /* 0x000fe200078e0206 */
[----:B------:R0:W-:Y:S01]  /*e15c0*/  @P1 STG.E.U16 [R8.64], R21 ;  /* 0x0000001508001986 */ /* 0x0001e2000c101506 */
[----:B------:R-:W-:Y:S02]  /*e15d0*/  ISETP.LT.AND P1, PT, R26, c[0x0][0x178], !P5 ;  /* 0x00005e001a007a0c */ /* 0x000fe40006f21270 */
[C---:B------:R-:W-:Y:S01]  /*e15e0*/  IMAD.WIDE R16, R0.reuse, 0x2, R4 ;  /* 0x0000000200107825 */ /* 0x040fe200078e0204 */
[----:B------:R-:W-:Y:S02]  /*e15f0*/  IADD3 R24, R29, 0x1c4, RZ ;  /* 0x000001c41d187810 */ /* 0x000fe40007ffe0ff */
[----:B0-----:R-:W-:Y:S02]  /*e1600*/  IADD3 R8, R0, c[0x0][0x198], RZ ;  /* 0x0000660000087a10 */ /* 0x001fe40007ffe0ff */
[----:B------:R-:W-:Y:S02]  /*e1610*/  ISETP.GE.AND P0, PT, R24, c[0x0][0x17c], PT ;  /* 0x00005f0018007a0c */ /* 0x000fe40003f06270 */
[----:B------:R-:W2:Y:S04]  /*e1620*/  LDL.LU R24, [R1+0x548] ;  /* 0x0005480001187983 */ /* 0x000ea80000300800 */
[----:B----4-:R-:W-:Y:S04]  /*e1630*/  @P4 STG.E.U16 [R12.64], R3 ;  /* 0x000000030c004986 */ /* 0x010fe8000c101506 */
[----:B---3--:R0:W-:Y:S02]  /*e1640*/  @P2 STG.E.U16 [R16.64], R28 ;  /* 0x0000001c10002986 */ /* 0x0081e4000c101506 */
[----:B0-----:R-:W-:Y:S01]  /*e1650*/  PRMT R17, R3, 0x7632, R17 ;  /* 0x0000763203117816 */ /* 0x001fe20000000011 */
[----:B------:R-:W-:Y:S01]  /*e1660*/  IMAD.WIDE R2, R8, 0x2, R6 ;  /* 0x0000000208027825 */ /* 0x000fe200078e0206 */
[----:B------:R-:W-:-:S02]  /*e1670*/  PRMT R16, R28, 0x7632, R16 ;  /* 0x000076321c107816 */ /* 0x000fc40000000010 */
[----:B------:R-:W3:Y:S04]  /*e1680*/  LDL.LU R28, [R1+0x58] ;  /* 0x00005800011c7983 */ /* 0x000ee80000300800 */
[----:B------:R0:W-:Y:S04]  /*e1690*/  @P1 STG.E.U16 [R2.64], R17 ;  /* 0x0000001102001986 */ /* 0x0001e8000c101506 */
[----:B0-----:R-:W4:Y:S01]  /*e16a0*/  LDL.LU R17, [R1+0x538] ;  /* 0x0005380001117983 */ /* 0x001f220000300800 */
[C---:B------:R-:W-:Y:S02]  /*e16b0*/  ISETP.LT.AND P5, PT, R27.reuse, c[0x0][0x178], !P5 ;  /* 0x00005e001b007a0c */ /* 0x040fe40006fa1270 */
[----:B------:R-:W-:Y:S01]  /*e16c0*/  ISETP.LT.AND P2, PT, R26, c[0x0][0x178], !P6 ;  /* 0x00005e001a007a0c */ /* 0x000fe20007741270 */
[----:B------:R-:W-:Y:S01]  /*e16d0*/  ISETP.LT.AND P6, PT, R27, c[0x0][0x178], !P6 ;  /* 0x00005e001b007a0c */ /* 0x000fe200077c1270 */
[----:B------:R-:W-:-:S02]  /*e16e0*/  IADD3 R12, R29, 0x1c5, RZ ;  /* 0x000001c51d0c7810 */ /* 0x000fc40007ffe0ff */
[C---:B------:R-:W-:Y:S02]  /*e16f0*/  IADD3 R20, R8.reuse, c[0x0][0x198], RZ ;  /* 0x0000660008147a10 */ /* 0x040fe40007ffe0ff */
[----:B------:R-:W-:Y:S01]  /*e1700*/  IADD3 R0, R29, 0x1c6, RZ ;  /* 0x000001c61d007810 */ /* 0x000fe20007ffe0ff */
[----:B------:R-:W-:Y:S01]  /*e1710*/  IMAD.WIDE R8, R8, 0x2, R4 ;  /* 0x0000000208087825 */ /* 0x000fe200078e0204 */
[----:B------:R-:W-:-:S03]  /*e1720*/  ISETP.GE.AND P4, PT, R12, c[0x0][0x17c], PT ;  /* 0x00005f000c007a0c */ /* 0x000fc60003f86270 */
[----:B------:R-:W-:-:S04]  /*e1730*/  IMAD.WIDE R12, R20, 0x2, R6 ;  /* 0x00000002140c7825 */ /* 0x000fc800078e0206 */
[----:B------:R-:W-:Y:S01]  /*e1740*/  IMAD.WIDE R2, R20, 0x2, R4 ;  /* 0x0000000214027825 */ /* 0x000fe200078e0204 */
[----:B------:R-:W-:-:S03]  /*e1750*/  ISETP.GE.AND P1, PT, R0, c[0x0][0x17c], PT ;  /* 0x00005f0000007a0c */ /* 0x000fc60003f26270 */
[----:B------:R-:W-:Y:S01]  /*e1760*/  IADD3 R0, R29, 0x1c7, RZ ;  /* 0x000001c71d007810 */ /* 0x000fe20007ffe0ff */
[----:B------:R-:W-:Y:S01]  /*e1770*/  @P5 STG.E.U16 [R8.64], R16 ;  /* 0x0000001008005986 */ /* 0x000fe2000c101506 */
[----:B------:R-:W-:Y:S01]  /*e1780*/  ISETP.LT.AND P5, PT, R26, c[0x0][0x178], !P3 ;  /* 0x00005e001a007a0c */ /* 0x000fe20005fa1270 */
[----:B------:R-:W-:Y:S02]  /*e1790*/  ISETP.LT.AND P3, PT, R27, c[0x0][0x178], !P3 ;  /* 0x00005e001b007a0c */ /* 0x000fe40005f61270 */
[----:B----4-:R0:W-:Y:S01]  /*e17a0*/  @P2 STG.E.U16 [R12.64], R17 ;  /* 0x000000110c002986 */ /* 0x0101e2000c101506 */
[----:B--2---:R1:W-:Y:S01]  /*e17b0*/  @P6 STG.E.U16 [R2.64], R25 ;  /* 0x0000001902006986 */ /* 0x0043e2000c101506 */
[----:B------:R-:W-:Y:S01]  /*e17c0*/  ISETP.GE.AND P2, PT, R0, c[0x0][0x17c], PT ;  /* 0x00005f0000007a0c */ /* 0x000fe20003f46270 */
[----:B------:R-:W-:Y:S01]  /*e17d0*/  IADD3 R0, R20, c[0x0][0x198], RZ ;  /* 0x0000660014007a10 */ /* 0x000fe20007ffe0ff */
[----:B------:R-:W-:Y:S02]  /*e17e0*/  ISETP.LT.AND P6, PT, R26, c[0x0][0x178], !P0 ;  /* 0x00005e001a007a0c */ /* 0x000fe400047c1270 */
[----:B0-----:R-:W-:-:S02]  /*e17f0*/  PRMT R13, R25, 0x7632, R13 ;  /* 0x00007632190d7816 */ /* 0x001fc4000000000d */
[----:B-1----:R-:W2:Y:S01]  /*e1800*/  LDL.LU R25, [R1+0x558] ;  /* 0x0005580001197983 */ /* 0x002ea20000300800 */
[----:B------:R-:W-:Y:S02]  /*e1810*/  PRMT R12, R17, 0x7632, R12 ;  /* 0x00007632110c7816 */ /* 0x000fe4000000000c */
[----:B------:R-:W4:Y:S02]  /*e1820*/  LDL.LU R17, [R1+0xb8] ;  /* 0x0000b80001117983 */ /* 0x000f240000300800 */
[----:B------:R-:W-:-:S04]  /*e1830*/  IMAD.WIDE R8, R0, 0x2, R6 ;  /* 0x0000000200087825 */ /* 0x000fc800078e0206 */
[C---:B------:R-:W-:Y:S01]  /*e1840*/  IMAD.WIDE R2, R0.reuse, 0x2, R4 ;  /* 0x0000000200027825 */ /* 0x040fe200078e0204 */
[----:B------:R-:W-:Y:S01]  /*e1850*/  IADD3 R0, R0, c[0x0][0x198], RZ ;  /* 0x0000660000007a10 */ /* 0x000fe20007ffe0ff */
[----:B------:R-:W-:Y:S03]  /*e1860*/  @P5 STG.E.U16 [R8.64], R12 ;  /* 0x0000000c08005986 */ /* 0x000fe6000c101506 */
        /* <DEDUP_REMOVED lines=8> */
[----:B------:R-:W-:-:S03]  /*e18f0*/  ISETP.GE.AND P6, PT, R12, c[0x0][0x17c], PT ;  /* 0x00005f000c007a0c */ /* 0x000fc60003fc6270 */
[----:B---3--:R0:W-:Y:S01]  /*e1900*/  @P0 STG.E.U16 [R8.64], R28 ;  /* 0x0000001c08000986 */ /* 0x0081e2000c101506 */
[----:B------:R-:W-:-:S03]  /*e1910*/  PRMT R12, R28, 0x7632, R12 ;  /* 0x000076321c0c7816 */ /* 0x000fc6000000000c */
[----:B0-----:R-:W3:Y:S01]  /*e1920*/  LDL.LU R28, [R1+0xa8] ;  /* 0x0000a800011c7983 */ /* 0x001ee20000300800 */
[----:B------:R-:W-:Y:S01]  /*e1930*/  ISETP.LT.AND P3, PT, R26, c[0x0][0x178], !P4 ;  /* 0x00005e001a007a0c */ /* 0x000fe20006761270 */
[----:B------:R-:W-:Y:S01]  /*e1940*/  ISETP.LT.AND P4, PT, R27, c[0x0][0x178], !P4 ;  /* 0x00005e001b007a0c */ /* 0x000fe20006781270 */
[----:B------:R-:W-:Y:S02]  /*e1950*/  IADD3 R0, R0, c[0x0][0x198], RZ ;  /* 0x0000660000007a10 */ /* 0x000fe40007ffe0ff */
[----:B------:R-:W-:-:S03]  /*e1960*/  ISETP.LT.AND P0, PT, R26, c[0x0][0x178], !P1 ;  /* 0x00005e001a007a0c */ /* 0x000fc60004f01270 */
[----:B------:R-:W-:-:S04]  /*e1970*/  IMAD.WIDE R2, R0, 0x2, R6 ;  /* 0x0000000200027825 */ /* 0x000fc800078e0206 */
[C---:B------:R-:W-:Y:S01]  /*e1980*/  IMAD.WIDE R8, R0.reuse, 0x2, R4 ;  /* 0x0000000200087825 */ /* 0x040fe200078e0204 */
[----:B------:R-:W-:Y:S02]  /*e1990*/  IADD3 R0, R0, c[0x0][0x198], RZ ;  /* 0x0000660000007a10 */ /* 0x000fe40007ffe0ff */
[----:B------:R-:W-:Y:S01]  /*e19a0*/  ISETP.LT.AND P1, PT, R27, c[0x0][0x178], !P1 ;  /* 0x00005e001b007a0c */ /* 0x000fe20004f21270 */
[----:B------:R0:W-:Y:S01]  /*e19b0*/  @P3 STG.E.U16 [R2.64], R13 ;  /* 0x0000000d02003986 */ /* 0x0001e2000c101506 */
[----:B------:R1:W-:Y:S01]  /*e19c0*/  @P4 STG.E.U16 [R8.64], R12 ;  /* 0x0000000c08004986 */ /* 0x0003e2000c101506 */
[----:B------:R-:W-:Y:S02]  /*e19d0*/  ISETP.LT.AND P4, PT, R26, c[0x0][0x178], !P2 ;  /* 0x00005e001a007a0c */ /* 0x000fe40005781270 */
[C---:B------:R-:W-:Y:S01]  /*e19e0*/  IADD3 R16, R29.reuse, 0x1c8, RZ ;  /* 0x000001c81d107810 */ /* 0x040fe20007ffe0ff */
[----:B0-----:R-:W-:Y:S01]  /*e19f0*/  IMAD.WIDE R2, R0, 0x2, R6 ;  /* 0x0000000200027825 */ /* 0x001fe200078e0206 */
[----:B-1----:R-:W-:-:S02]  /*e1a00*/  IADD3 R8, R29, 0x1cb, RZ ;  /* 0x000001cb1d087810 */ /* 0x002fc40007ffe0ff */
[----:B------:R-:W-:Y:S02]  /*e1a10*/  IADD3 R12, R0, c[0x0][0x198], RZ ;  /* 0x00006600000c7a10 */ /* 0x000fe40007ffe0ff */
[----:B------:R-:W-:Y:S02]  /*e1a20*/  ISETP.GE.AND P5, PT, R16, c[0x0][0x17c], PT ;  /* 0x00005f0010007a0c */ /* 0x000fe40003fa6270 */
[----:B------:R-:W-:Y:S02]  /*e1a30*/  ISETP.LT.AND P2, PT, R27, c[0x0][0x178], !P2 ;  /* 0x00005e001b007a0c */ /* 0x000fe40005741270 */
[----:B------:R-:W-:-:S04]  /*e1a40*/  IADD3 R13, R29, 0x1ca, RZ ;  /* 0x000001ca1d0d7810 */ /* 0x000fc80007ffe0ff */
[----:B------:R-:W-:Y:S01]  /*e1a50*/  ISETP.GE.AND P3, PT, R13, c[0x0][0x17c], PT ;  /* 0x00005f000d007a0c */ /* 0x000fe20003f66270 */
[----:B--2---:R0:W-:Y:S01]  /*e1a60*/  @P0 STG.E.U16 [R2.64], R25 ;  /* 0x0000001902000986 */ /* 0x0041e2000c101506 */
[----:B------:R-:W-:Y:S01]  /*e1a70*/  ISETP.GE.AND P0, PT, R8, c[0x0][0x17c], PT ;  /* 0x00005f0008007a0c */ /* 0x000fe20003f06270 */
[----:B------:R-:W-:-:S04]  /*e1a80*/  IMAD.WIDE R8, R12, 0x2, R6 ;  /* 0x000000020c087825 */ /* 0x000fc800078e0206 */
[----:B0-----:R-:W-:Y:S01]  /*e1a90*/  IMAD.WIDE R2, R0, 0x2, R4 ;  /* 0x0000000200027825 */ /* 0x001fe200078e0204 */
[----:B------:R-:W-:Y:S02]  /*e1aa0*/  PRMT R0, R25, 0x7632, R0 ;  /* 0x0000763219007816 */ /* 0x000fe40000000000 */
[----:B----4-:R-:W-:Y:S01]  /*e1ab0*/  PRMT R16, R17, 0x7632, R16 ;  /* 0x0000763211107816 */ /* 0x010fe20000000010 */
[----:B------:R-:W2:Y:S04]  /*e1ac0*/  LDL.LU R25, [R1+0x98] ;  /* 0x0000980001197983 */ /* 0x000ea80000300800 */
[----:B------:R-:W-:Y:S01]  /*e1ad0*/  @P1 STG.E.U16 [R2.64], R17 ;  /* 0x0000001102001986 */ /* 0x000fe2000c101506 */
[----:B------:R-:W-:Y:S01]  /*e1ae0*/  ISETP.LT.AND P1, PT, R26, c[0x0][0x178], !P5 ;  /* 0x00005e001a007a0c */ /* 0x000fe20006f21270 */
[----:B------:R0:W-:Y:S01]  /*e1af0*/  @P4 STG.E.U16 [R8.64], R0 ;  /* 0x0000000008004986 */ /* 0x0001e2000c101506 */
[----:B------:R-:W-:-:S02]  /*e1b00*/  ISETP.LT.AND P5, PT, R27, c[0x0][0x178], !P5 ;  /* 0x00005e001b007a0c */ /* 0x000fc40006fa1270 */
[C---:B0-----:R-:W-:Y:S01]  /*e1b10*/  IADD3 R0, R12.reuse, c[0x0][0x198], RZ ;  /* 0x000066000c007a10 */ /* 0x041fe20007ffe0ff */
[----:B------:R-:W-:-:S04]  /*e1b20*/  IMAD.WIDE R2, R12, 0x2, R4 ;  /* 0x000000020c027825 */ /* 0x000fc800078e0204 */
[----:B------:R-:W-:Y:S01]  /*e1b30*/  IMAD.WIDE R8, R0, 0x2, R6 ;  /* 0x0000000200087825 */ /* 0x000fe200078e0206 */
[----:B------:R-:W-:Y:S04]  /*e1b40*/  @P2 STG.E.U16 [R2.64], R16 ;  /* 0x0000001002002986 */ /* 0x000fe8000c101506 */
[----:B------:R0:W-:Y:S01]  /*e1b50*/  @P1 STG.E.U16 [R8.64], R24 ;  /* 0x0000001808001986 */ /* 0x0001e2000c101506 */
[----:B------:R-:W-:Y:S01]  /*e1b60*/  ISETP.LT.AND P1, PT, R26, c[0x0][0x178], !P6 ;  /* 0x00005e001a007a0c */ /* 0x000fe20007721270 */
[C---:B------:R-:W-:Y:S01]  /*e1b70*/  IMAD.WIDE R12, R0.reuse, 0x2, R4 ;  /* 0x00000002000c7825 */ /* 0x040fe200078e0204 */
[----:B0-----:R-:W-:-:S03]  /*e1b80*/  IADD3 R8, R0, c[0x0][0x198], RZ ;  /* 0x0000660000087a10 */ /* 0x001fc60007ffe0ff */
[----:B------:R-:W-:Y:S02]  /*e1b90*/  PRMT R0, R24, 0x7632, R0 ;  /* 0x0000763218007816 */ /* 0x000fe40000000000 */
[----:B------:R-:W-:Y:S01]  /*e1ba0*/  IMAD.WIDE R2, R8, 0x2, R6 ;  /* 0x0000000208027825 */ /* 0x000fe200078e0206 */
[----:B---3--:R0:W-:Y:S01]  /*e1bb0*/  @P5 STG.E.U16 [R12.64], R28 ;  /* 0x0000001c0c005986 */ /* 0x0081e2000c101506 */
[----:B------:R-:W-:-:S04]  /*e1bc0*/  PRMT R21, R28, 0x7632, R21 ;  /* 0x000076321c157816 */ /* 0x000fc80000000015 */
[----:B------:R1:W-:Y:S04]  /*e1bd0*/  @P1 STG.E.U16 [R2.64], R0 ;  /* 0x0000000002001986 */ /* 0x0003e8000c101506 */
[----:B0-----:R-:W3:Y:S04]  /*e1be0*/  LDL.LU R28, [R1+0x88] ;  /* 0x00008800011c7983 */ /* 0x001ee80000300800 */
[----:B-1----:R-:W4:Y:S01]  /*e1bf0*/  LDL.LU R3, [R1+0x578] ;  /* 0x0005780001037983 */ /* 0x002f220000300800 */
[----:B------:R-:W-:Y:S02]  /*e1c00*/  IADD3 R20, R29, 0x1cd, RZ ;  /* 0x000001cd1d147810 */ /* 0x000fe40007ffe0ff */
[----:B------:R-:W-:-:S02]  /*e1c10*/  ISETP.LT.AND P6, PT, R27, c[0x0][0x178], !P6 ;  /* 0x00005e001b007a0c */ /* 0x000fc400077c1270 */
[----:B------:R-:W-:Y:S02]  /*e1c20*/  ISETP.LT.AND P5, PT, R26, c[0x0][0x178], !P3 ;  /* 0x00005e001a007a0c */ /* 0x000fe40005fa1270 */
[----:B------:R-:W-:Y:S01]  /*e1c30*/  ISETP.GE.AND P2, PT, R20, c[0x0][0x17c], PT ;  /* 0x00005f0014007a0c */ /* 0x000fe20003f46270 */
[C---:B------:R-:W-:Y:S01]  /*e1c40*/  IADD3 R20, R8.reuse, c[0x0][0x198], RZ ;  /* 0x0000660008147a10 */ /* 0x040fe20007ffe0ff */
[----:B------:R-:W-:Y:S01]  /*e1c50*/  ISETP.LT.AND P3, PT, R27, c[0x0][0x178], !P3 ;  /* 0x00005e001b007a0c */ /* 0x000fe20005f61270 */
[----:B------:R-:W-:-:S04]  /*e1c60*/  IMAD.WIDE R8, R8, 0x2, R4 ;  /* 0x0000000208087825 */ /* 0x000fc800078e0204 */
[C---:B------:R-:W-:Y:S01]  /*e1c70*/  IMAD.WIDE R12, R20.reuse, 0x2, R6 ;  /* 0x00000002140c7825 */ /* 0x040fe200078e0206 */
[----:B------:R-:W-:Y:S01]  /*e1c80*/  IADD3 R17, R29, 0x1cc, RZ ;  /* 0x000001cc1d117810 */ /* 0x000fe20007ffe0ff */
[----:B------:R0:W-:Y:S03]  /*e1c90*/  @P6 STG.E.U16 [R8.64], R21 ;  /* 0x0000001508006986 */ /* 0x0001e6000c101506 */
[----:B------:R-:W-:Y:S01]  /*e1ca0*/  ISETP.GE.AND P4, PT, R17, c[0x0][0x17c], PT ;  /* 0x00005f0011007a0c */ /* 0x000fe20003f86270 */
[C---:B------:R-:W-:Y:S01]  /*e1cb0*/  IMAD.WIDE R16, R20.reuse, 0x2, R4 ;  /* 0x0000000214107825 */ /* 0x040fe200078e0204 */
[----:B------:R-:W-:Y:S02]  /*e1cc0*/  IADD3 R24, R29, 0x1ce, RZ ;  /* 0x000001ce1d187810 */ /* 0x000fe40007ffe0ff */
[----:B0-----:R-:W-:Y:S02]  /*e1cd0*/  IADD3 R8, R20, c[0x0][0x198], RZ ;  /* 0x0000660014087a10 */ /* 0x001fe40007ffe0ff */
[----:B------:R-:W-:-:S02]  /*e1ce0*/  ISETP.GE.AND P1, PT, R24, c[0x0][0x17c], PT ;  /* 0x00005f0018007a0c */ /* 0x000fc40003f26270 */
[----:B------:R-:W3:Y:S01]  /*e1cf0*/  LDL.LU R24, [R1+0x598] ;  /* 0x0005980001187983 */ /* 0x000ee20000300800 */
[----:B--2---:R-:W-:-:S03]  /*e1d00*/  PRMT R0, R25, 0x7632, R0 ;  /* 0x0000763219007816 */ /* 0x004fc60000000000 */
[----:B----4-:R-:W-:Y:S01]  /*e1d10*/  @P5 STG.E.U16 [R12.64], R3 ;  /* 0x000000030c005986 */ /* 0x010fe2000c101506 */
[----:B------:R-:W-:Y:S01]  /*e1d20*/  ISETP.LT.AND P5, PT, R26, c[0x0][0x178], !P0 ;  /* 0x00005e001a007a0c */ /* 0x000fe200047a1270 */
[----:B------:R0:W-:Y:S02]  /*e1d30*/  @P3 STG.E.U16 [R16.64], R25 ;  /* 0x0000001910003986 */ /* 0x0001e4000c101506 */
[----:B0-----:R-:W-:Y:S01]  /*e1d40*/  PRMT R16, R3, 0x7632, R16 ;  /* 0x0000763203107816 */ /* 0x001fe20000000010 */
[----:B------:R-:W-:Y:S01]  /*e1d50*/  IMAD.WIDE R2, R8, 0x2, R6 ;  /* 0x0000000208027825 */ /* 0x000fe200078e0206 */
[----:B------:R-:W2:Y:S08]  /*e1d60*/  LDL.LU R25, [R1+0x78] ;  /* 0x0000780001197983 */ /* 0x000eb00000300800 */
[----:B------:R0:W-:Y:S04]  /*e1d70*/  @P5 STG.E.U16 [R2.64], R16 ;  /* 0x0000001002005986 */ /* 0x0001e8000c101506 */
[----:B0-----:R-:W4:Y:S01]  /*e1d80*/  LDL.LU R16, [R1+0x588] ;  /* 0x0005880001107983 */ /* 0x001f220000300800 */
[----:B------:R-:W-:-:S02]  /*e1d90*/  ISETP.LT.AND P0, PT, R27, c[0x0][0x178], !P0 ;  /* 0x00005e001b007a0c */ /* 0x000fc40004701270 */
[----:B------:R-:W-:Y:S01]  /*e1da0*/  ISETP.LT.AND P6, PT, R26, c[0x0][0x178], !P4 ;  /* 0x00005e001a007a0c */ /* 0x000fe200067c1270 */
[----:B------:R-:W-:Y:S01]  /*e1db0*/  ISETP.LT.AND P4, PT, R27, c[0x0][0x178], !P4 ;  /* 0x00005e001b007a0c */ /* 0x000fe20006781270 */
[----:B------:R-:W-:Y:S02]  /*e1dc0*/  IADD3 R12, R29, 0x1cf, RZ ;  /* 0x000001cf1d0c7810 */ /* 0x000fe40007ffe0ff */
[C---:B------:R-:W-:Y:S01]  /*e1dd0*/  IADD3 R20, R8.reuse, c[0x0][0x198], RZ ;  /* 0x0000660008147a10 */ /* 0x040fe20007ffe0ff */
[----:B------:R-:W-:Y:S01]  /*e1de0*/  IMAD.WIDE R8, R8, 0x2, R4 ;  /* 0x0000000208087825 */ /* 0x000fe200078e0204 */
[----:B------:R-:W-:-:S03]  /*e1df0*/  ISETP.GE.AND P3, PT, R12, c[0x0][0x17c], PT ;  /* 0x00005f000c007a0c */ /* 0x000fc60003f66270 */
[----:B------:R-:W-:-:S04]  /*e1e00*/  IMAD.WIDE R12, R20, 0x2, R6 ;  /* 0x00000002140c7825 */ /* 0x000fc800078e0206 */
[----:B------:R-:W-:Y:S01]  /*e1e10*/  IMAD.WIDE R2, R20, 0x2, R4 ;  /* 0x0000000214027825 */ /* 0x000fe200078e0204 */
[----:B------:R0:W-:Y:S01]  /*e1e20*/  @P0 STG.E.U16 [R8.64], R0 ;  /* 0x0000000008000986 */ /* 0x0001e2000c101506 */
[C---:B------:R-:W-:Y:S02]  /*e1e30*/  IADD3 R17, R29.reuse, 0x1d0, RZ ;  /* 0x000001d01d117810 */ /* 0x040fe40007ffe0ff */
[----:B0-----:R-:W-:-:S04]  /*e1e40*/  IADD3 R0, R29, 0x1d1, RZ ;  /* 0x000001d11d007810 */ /* 0x001fc80007ffe0ff */
[----:B------:R-:W-:Y:S01]  /*e1e50*/  ISETP.GE.AND P0, PT, R0, c[0x0][0x17c], PT ;  /* 0x00005f0000007a0c */ /* 0x000fe20003f06270 */
[----:B------:R-:W-:Y:S01]  /*e1e60*/  IADD3 R0, R20, c[0x0][0x198], RZ ;  /* 0x0000660014007a10 */ /* 0x000fe20007ffe0ff */
[----:B------:R-:W-:-:S04]  /*e1e70*/  ISETP.GE.AND P5, PT, R17, c[0x0][0x17c], PT ;  /* 0x00005f0011007a0c */ /* 0x000fc80003fa6270 */
[----:B------:R-:W-:Y:S01]  /*e1e80*/  IMAD.WIDE R8, R0, 0x2, R6 ;  /* 0x0000000200087825 */ /* 0x000fe200078e0206 */
[----:B----4-:R0:W-:Y:S01]  /*e1e90*/  @P6 STG.E.U16 [R12.64], R16 ;  /* 0x000000100c006986 */ /* 0x0101e2000c101506 */
[C---:B------:R-:W-:Y:S02]  /*e1ea0*/  ISETP.LT.AND P6, PT, R26.reuse, c[0x0][0x178], !P2 ;  /* 0x00005e001a007a0c */ /* 0x040fe400057c1270 */
[----:B---3--:R1:W-:Y:S01]  /*e1eb0*/  @P4 STG.E.U16 [R2.64], R28 ;  /* 0x0000001c02004986 */ /* 0x0083e2000c101506 */
[----:B------:R-:W-:Y:S02]  /*e1ec0*/  ISETP.LT.AND P2, PT, R27, c[0x0][0x178], !P2 ;  /* 0x00005e001b007a0c */ /* 0x000fe40005741270 */
[----:B------:R-:W-:Y:S02]  /*e1ed0*/  ISETP.LT.AND P4, PT, R26, c[0x0][0x178], !P1 ;  /* 0x00005e001a007a0c */ /* 0x000fe40004f81270 */
[----:B0-----:R-:W-:Y:S02]  /*e1ee0*/  PRMT R13, R28, 0x7632, R13 ;  /* 0x000076321c0d7816 */ /* 0x001fe4000000000d */
[----:B-1----:R-:W3:Y:S01]  /*e1ef0*/  LDL.LU R28, [R1+0x5a8] ;  /* 0x0005a800011c7983 */ /* 0x002ee20000300800 */
[----:B------:R-:W4:Y:S01]  /*e1f00*/  LDL.LU R17, [R1+0x68] ;  /* 0x0000680001117983 */ /* 0x000f220000300800 */
[----:B------:R-:W-:Y:S01]  /*e1f10*/  PRMT R12, R16, 0x7632, R12 ;  /* 0x00007632100c7816 */ /* 0x000fe2000000000c */
[C---:B------:R-:W-:Y:S01]  /*e1f20*/  IMAD.WIDE R2, R0.reuse, 0x2, R4 ;  /* 0x0000000200027825 */ /* 0x040fe200078e0204 */
[----:B------:R-:W-:-:S03]  /*e1f30*/  IADD3 R0, R0, c[0x0][0x198], RZ ;  /* 0x0000660000007a10 */ /* 0x000fc60007ffe0ff */
[----:B------:R-:W-:Y:S01]  /*e1f40*/  @P6 STG.E.U16 [R8.64], R12 ;  /* 0x0000000c08006986 */ /* 0x000fe2000c101506 */
        /* <DEDUP_REMOVED lines=9> */
[----:B--2---:R0:W-:Y:S01]  /*e1fe0*/  @P1 STG.E.U16 [R8.64], R25 ;  /* 0x0000001908001986 */ /* 0x0041e2000c101506 */
[----:B------:R-:W-:-:S03]  /*e1ff0*/  PRMT R12, R25, 0x7632, R12 ;  /* 0x00007632190c7816 */ /* 0x000fc6000000000c */
[----:B0-----:R-:W2:Y:S01]  /*e2000*/  LDL.LU R25, [R1+0x48] ;  /* 0x0000480001197983 */ /* 0x001ea20000300800 */
        /* <DEDUP_REMOVED lines=50> */
[----:B------:R-:W-:Y:S01]  /*e2330*/  ISETP.LT.AND P6, PT, R26, c[0x0][0x178], !P2 ;  /* 0x00005e001a007a0c */ /* 0x000fe200057c1270 */
[----:B------:R-:W-:Y:S01]  /*e2340*/  ISETP.LT.AND P2, PT, R27, c[0x0][0x178], !P2 ;  /* 0x00005e001b007a0c */ /* 0x000fe20005741270 */
[----:B------:R-:W-:Y:S01]  /*e2350*/  ISETP.GE.AND P0, PT, R20, c[0x0][0x17c], PT ;  /* 0x00005f0014007a0c */ /* 0x000fe20003f06270 */
[C---:B------:R-:W-:Y:S01]  /*e2360*/  IADD3 R20, R8.reuse, c[0x0][0x198], RZ ;  /* 0x0000660008147a10 */ /* 0x040fe20007ffe0ff */
[----:B------:R-:W-:Y:S01]  /*e2370*/  IADD3 R17, R29, 0x1d6, RZ ;  /* 0x000001d61d117810 */ /* 0x000fe20007ffe0ff */
[----:B------:R-:W-:-:S04]  /*e2380*/  IMAD.WIDE R8, R8, 0x2, R4 ;  /* 0x0000000208087825 */ /* 0x000fc800078e0204 */
[----:B------:R-:W-:Y:S01]  /*e2390*/  IMAD.WIDE R12, R20, 0x2, R6 ;  /* 0x00000002140c7825 */ /* 0x000fe200078e0206 */
[----:B------:R-:W-:-:S03]  /*e23a0*/  ISETP.GE.AND P3, PT, R17, c[0x0][0x17c], PT ;  /* 0x00005f0011007a0c */ /* 0x000fc60003f66270 */
[----:B------:R-:W-:Y:S01]  /*e23b0*/  IMAD.WIDE R16, R20, 0x2, R4 ;  /* 0x0000000214107825 */ /* 0x000fe200078e0204 */
[----:B------:R-:W-:Y:S01]  /*e23c0*/  @P4 STG.E.U16 [R8.64], R21 ;  /* 0x0000001508004986 */ /* 0x000fe2000c101506 */
[----:B------:R-:W-:Y:S02]  /*e23d0*/  ISETP.LT.AND P4, PT, R26, c[0x0][0x178], !P1 ;  /* 0x00005e001a007a0c */ /* 0x000fe40004f81270 */
[----:B------:R-:W-:Y:S01]  /*e23e0*/  ISETP.LT.AND P1, PT, R27, c[0x0][0x178], !P1 ;  /* 0x00005e001b007a0c */ /* 0x000fe20004f21270 */
[----:B----4-:R-:W-:Y:S01]  /*e23f0*/  @P6 STG.E.U16 [R12.64], R3 ;  /* 0x000000030c006986 */ /* 0x010fe2000c101506 */
[----:B---3--:R0:W-:Y:S02]  /*e2400*/  @P2 STG.E.U16 [R16.64], R28 ;  /* 0x0000001c10002986 */ /* 0x0081e4000c101506 */
[----:B0-----:R-:W-:Y:S02]  /*e2410*/  PRMT R16, R28, 0x7632, R16 ;  /* 0x000076321c107816 */ /* 0x001fe40000000010 */
[----:B------:R-:W3:Y:S01]  /*e2420*/  LDL.LU R28, [R1+0x618] ;  /* 0x00061800011c7983 */ /* 0x000ee20000300800 */
[----:B------:R-:W-:-:S02]  /*e2430*/  IADD3 R8, R20, c[0x0][0x198], RZ ;  /* 0x0000660014087a10 */ /* 0x000fc40007ffe0ff */
[----:B------:R-:W-:Y:S01]  /*e2440*/  ISETP.LT.AND P6, PT, R26, c[0x0][0x178], !P3 ;  /* 0x00005e001a007a0c */ /* 0x000fe20005fc1270 */
[----:B------:R-:W-:Y:S01]  /*e2450*/  ISETP.LT.AND P3, PT, R27, c[0x0][0x178], !P3 ;  /* 0x00005e001b007a0c */ /* 0x000fe20005f61270 */
[----:B------:R-:W-:Y:S02]  /*e2460*/  PRMT R0, R3, 0x7632, R0 ;  /* 0x0000763203007816 */ /* 0x000fe40000000000 */
[----:B------:R-:W-:Y:S02]  /*e2470*/  IADD3 R12, R29, 0x1d9, RZ ;  /* 0x000001d91d0c7810 */ /* 0x000fe40007ffe0ff */
[C---:B------:R-:W-:Y:S01]  /*e2480*/  IADD3 R17, R8.reuse, c[0x0][0x198], RZ ;  /* 0x0000660008117a10 */ /* 0x040fe20007ffe0ff */
[----:B------:R-:W-:-:S04]  /*e2490*/  IMAD.WIDE R2, R8, 0x2, R6 ;  /* 0x0000000208027825 */ /* 0x000fc800078e0206 */
[----:B------:R-:W-:Y:S01]  /*e24a0*/  IMAD.WIDE R8, R8, 0x2, R4 ;  /* 0x0000000208087825 */ /* 0x000fe200078e0204 */
[----:B------:R-:W-:-:S03]  /*e24b0*/  ISETP.GE.AND P2, PT, R12, c[0x0][0x17c], PT ;  /* 0x00005f000c007a0c */ /* 0x000fc60003f46270 */
[C---:B------:R-:W-:Y:S01]  /*e24c0*/  IMAD.WIDE R12, R17.reuse, 0x2, R6 ;  /* 0x00000002110c7825 */ /* 0x040fe200078e0206 */
[----:B------:R0:W-:Y:S03]  /*e24d0*/  @P4 STG.E.U16 [R2.64], R0 ;  /* 0x0000000002004986 */ /* 0x0001e6000c101506 */
[----:B------:R-:W-:Y:S02]  /*e24e0*/  @P1 STG.E.U16 [R8.64], R16 ;  /* 0x0000001008001986 */ /* 0x000fe4000c101506 */
[----:B--2---:R1:W-:Y:S01]  /*e24f0*/  @P6 STG.E.U16 [R12.64], R24 ;  /* 0x000000180c006986 */ /* 0x0043e2000c101506 */
[----:B------:R-:W-:Y:S01]  /*e2500*/  ISETP.LT.AND P6, PT, R26, c[0x0][0x178], !P0 ;  /* 0x00005e001a007a0c */ /* 0x000fe200047c1270 */
[----:B0-----:R-:W-:Y:S01]  /*e2510*/  IMAD.WIDE R2, R17, 0x2, R4 ;  /* 0x0000000211027825 */ /* 0x001fe200078e0204 */
[----:B------:R-:W-:Y:S02]  /*e2520*/  IADD3 R0, R29, 0x1db, RZ ;  /* 0x000001db1d007810 */ /* 0x000fe40007ffe0ff */
[----:B-1----:R-:W-:-:S02]  /*e2530*/  PRMT R13, R25, 0x7632, R13 ;  /* 0x00007632190d7816 */ /* 0x002fc4000000000d */
[----:B------:R0:W-:Y:S01]  /*e2540*/  @P3 STG.E.U16 [R2.64], R25 ;  /* 0x0000001902003986 */ /* 0x0001e2000c101506 */
[----:B------:R-:W-:Y:S01]  /*e2550*/  ISETP.GE.AND P1, PT, R0, c[0x0][0x17c], PT ;  /* 0x00005f0000007a0c */ /* 0x000fe20003f26270 */
[----:B------:R-:W-:Y:S01]  /*e2560*/  IADD3 R0, R17, c[0x0][0x198], RZ ;  /* 0x0000660011007a10 */ /* 0x000fe20007ffe0ff */
[----:B------:R-:W-:Y:S02]  /*e2570*/  ISETP.LT.AND P0, PT, R27, c[0x0][0x178], !P0 ;  /* 0x00005e001b007a0c */ /* 0x000fe40004701270 */
[----:B------:R-:W-:Y:S01]  /*e2580*/  ISETP.LT.AND P3, PT, R26, c[0x0][0x178], !P5 ;  /* 0x00005e001a007a0c */ /* 0x000fe20006f61270 */
[----:B0-----:R-:W2:Y:S01]  /*e2590*/  LDL.LU R25, [R1+0x608] ;  /* 0x0006080001197983 */ /* 0x001ea20000300800 */
[----:B------:R-:W-:Y:S01]  /*e25a0*/  PRMT R12, R24, 0x7632, R12 ;  /* 0x00007632180c7816 */ /* 0x000fe2000000000c */
[----:B------:R-:W-:-:S04]  /*e25b0*/  IMAD.WIDE R2, R0, 0x2, R6 ;  /* 0x0000000200027825 */ /* 0x000fc800078e0206 */
[C---:B------:R-:W-:Y:S01]  /*e25c0*/  IMAD.WIDE R8, R0.reuse, 0x2, R4 ;  /* 0x0000000200087825 */ /* 0x040fe200078e0204 */
[----:B------:R-:W-:Y:S01]  /*e25d0*/  IADD3 R0, R0, c[0x0][0x198], RZ ;  /* 0x0000660000007a10 */ /* 0x000fe20007ffe0ff */
[----:B------:R0:W-:Y:S03]  /*e25e0*/  @P6 STG.E.U16 [R2.64], R12 ;  /* 0x0000000c02006986 */ /* 0x0001e6000c101506 */
[----:B------:R-:W-:Y:S02]  /*e25f0*/  @P0 STG.E.U16 [R8.64], R13 ;  /* 0x0000000d08000986 */ /* 0x000fe4000c101506 */
[----:B0-----:R-:W-:Y:S01]  /*e2600*/  IMAD.WIDE R2, R0, 0x2, R6 ;  /* 0x0000000200027825 */ /* 0x001fe200078e0206 */
[----:B------:R-:W-:-:S04]  /*e2610*/  IADD3 R12, R29, 0x1dd, RZ ;  /* 0x000001dd1d0c7810 */ /* 0x000fc80007ffe0ff */
[----:B---3--:R0:W-:Y:S01]  /*e2620*/  @P3 STG.E.U16 [R2.64], R28 ;  /* 0x0000001c02003986 */ /* 0x0081e2000c101506 */
[----:B------:R-:W-:Y:S01]  /*e2630*/  ISETP.GE.AND P3, PT, R12, c[0x0][0x17c], PT ;  /* 0x00005f000c007a0c */ /* 0x000fe20003f66270 */
[----:B------:R-:W-:Y:S02]  /*e2640*/  PRMT R12, R28, 0x7632, R12 ;  /* 0x000076321c0c7816 */ /* 0x000fe4000000000c */
[----:B0-----:R-:W3:Y:S01]  /*e2650*/  LDL.LU R28, [R1+0x5f8] ;  /* 0x0005f800011c7983 */ /* 0x001ee20000300800 */
[----:B------:R-:W-:Y:S02]  /*e2660*/  ISETP.LT.AND P5, PT, R27, c[0x0][0x178], !P5 ;  /* 0x00005e001b007a0c */ /* 0x000fe40006fa1270 */
[----:B------:R-:W-:Y:S02]  /*e2670*/  IADD3 R20, R29, 0x1da, RZ ;  /* 0x000001da1d147810 */ /* 0x000fe40007ffe0ff */
[----:B------:R-:W-:Y:S01]  /*e2680*/  ISETP.LT.AND P0, PT, R26, c[0x0][0x178], !P2 ;  /* 0x00005e001a007a0c */ /* 0x000fe20005701270 */
[----:B------:R-:W-:Y:S01]  /*e2690*/  IMAD.WIDE R8, R0, 0x2, R4 ;  /* 0x0000000200087825 */ /* 0x000fe200078e0204 */
[----:B------:R-:W-:-:S02]  /*e26a0*/  ISETP.LT.AND P2, PT, R27, c[0x0][0x178], !P2 ;  /* 0x00005e001b007a0c */ /* 0x000fc40005741270 */
[----:B------:R-:W-:Y:S02]  /*e26b0*/  ISETP.GE.AND P4, PT, R20, c[0x0][0x17c], PT ;  /* 0x00005f0014007a0c */ /* 0x000fe40003f86270 */
[----:B------:R-:W-:-:S03]  /*e26c0*/  IADD3 R0, R0, c[0x0][0x198], RZ ;  /* 0x0000660000007a10 */ /* 0x000fc60007ffe0ff */
[----:B------:R0:W-:Y:S01]  /*e26d0*/  @P5 STG.E.U16 [R8.64], R18 ;  /* 0x0000001208005986 */ /* 0x0001e2000c101506 */
[----:B------:R-:W-:Y:S01]  /*e26e0*/  ISETP.LT.AND P5, PT, R26, c[0x0][0x178], !P4 ;  /* 0x00005e001a007a0c */ /* 0x000fe200067a1270 */
[----:B------:R-:W-:Y:S01]  /*e26f0*/  IMAD.WIDE R2, R0, 0x2, R6 ;  /* 0x0000000200027825 */ /* 0x000fe200078e0206 */
[----:B------:R-:W-:-:S04]  /*e2700*/  ISETP.LT.AND P4, PT, R27, c[0x0][0x178], !P4 ;  /* 0x00005e001b007a0c */ /* 0x000fc80006781270 */
[----:B------:R1:W-:Y:S01]  /*e2710*/  @P0 STG.E.U16 [R2.64], R12 ;  /* 0x0000000c02000986 */ /* 0x0003e2000c101506 */
[C---:B0-----:R-:W-:Y:S01]  /*e2720*/  IMAD.WIDE R8, R0.reuse, 0x2, R4 ;  /* 0x0000000200087825 */ /* 0x041fe200078e0204 */
[----:B------:R-:W-:Y:S02]  /*e2730*/  IADD3 R0, R0, c[0x0][0x198], RZ ;  /* 0x0000660000007a10 */ /* 0x000fe40007ffe0ff */
[----:B------:R-:W-:-:S03]  /*e2740*/  PRMT R18, R18, 0x7632, R18 ;  /* 0x0000763212127816 */ /* 0x000fc60000000012 */
[----:B-1----:R-:W-:Y:S01]  /*e2750*/  IMAD.WIDE R2, R0, 0x2, R6 ;  /* 0x0000000200027825 */ /* 0x002fe200078e0206 */
[C---:B------:R-:W-:Y:S01]  /*e2760*/  IADD3 R12, R29.reuse, 0x1de, RZ ;  /* 0x000001de1d0c7810 */ /* 0x040fe20007ffe0ff */
[----:B------:R0:W-:Y:S01]  /*e2770*/  @P2 STG.E.U16 [R8.64], R18 ;  /* 0x0000001208002986 */ /* 0x0001e2000c101506 */
[----:B------:R-:W-:Y:S02]  /*e2780*/  ISETP.LT.AND P2, PT, R26, c[0x0][0x178], !P1 ;  /* 0x00005e001a007a0c */ /* 0x000fe40004f41270 */
[----:B--2---:R1:W-:Y:S01]  /*e2790*/  @P5 STG.E.U16 [R2.64], R25 ;  /* 0x0000001902005986 */ /* 0x0043e2000c101506 */
[----:B------:R-:W-:Y:S02]  /*e27a0*/  ISETP.GE.AND P0, PT, R12, c[0x0][0x17c], PT ;  /* 0x00005f000c007a0c */ /* 0x000fe40003f06270 */
[----:B------:R-:W-:Y:S01]  /*e27b0*/  IADD3 R16, R29, 0x1dc, RZ ;  /* 0x000001dc1d107810 */ /* 0x000fe20007ffe0ff */
[----:B------:R-:W-:-:S03]  /*e27c0*/  IADD3 R12, R0, c[0x0][0x198], RZ ;  /* 0x00006600000c7a10 */ /* 0x000fc60007ffe0ff */
[----:B------:R-:W-:Y:S02]  /*e27d0*/  ISETP.GE.AND P6, PT, R16, c[0x0][0x17c], PT ;  /* 0x00005f0010007a0c */ /* 0x000fe40003fc6270 */
[----:B0-----:R-:W-:Y:S01]  /*e27e0*/  IADD3 R8, R29, 0x1df, RZ ;  /* 0x000001df1d087810 */ /* 0x001fe20007ffe0ff */
[----:B-1----:R-:W-:Y:S01]  /*e27f0*/  IMAD.WIDE R2, R0, 0x2, R4 ;  /* 0x0000000200027825 */ /* 0x002fe200078e0204 */
[----:B------:R-:W-:Y:S02]  /*e2800*/  PRMT R0, R25, 0x7632, R0 ;  /* 0x0000763219007816 */ /* 0x000fe40000000000 */
[----:B------:R-:W2:Y:S01]  /*e2810*/  LDL.LU R25, [R1+0x5b8] ;  /* 0x0005b80001197983 */ /* 0x000ea20000300800 */
[----:B------:R-:W-:Y:S01]  /*e2820*/  ISETP.GE.AND P5, PT, R8, c[0x0][0x17c], PT ;  /* 0x00005f0008007a0c */ /* 0x000fe20003fa6270 */
[----:B------:R-:W-:Y:S01]  /*e2830*/  IMAD.WIDE R8, R12, 0x2, R6 ;  /* 0x000000020c087825 */ /* 0x000fe200078e0206 */
[C---:B------:R-:W-:Y:S01]  /*e2840*/  ISETP.LT.AND P1, PT, R27.reuse, c[0x0][0x178], !P1 ;  /* 0x00005e001b007a0c */ /* 0x040fe20004f21270 */
[----:B------:R-:W-:Y:S01]  /*e2850*/  @P4 STG.E.U16 [R2.64], R22 ;  /* 0x0000001602004986 */ /* 0x000fe2000c101506 */
[----:B------:R-:W-:Y:S01]  /*e2860*/  ISETP.LT.AND P4, PT, R26, c[0x0][0x178], !P6 ;  /* 0x00005e001a007a0c */ /* 0x000fe20007781270 */
[----:B------:R-:W-:-:S02]  /*e2870*/  ISETP.LT.AND P6, PT, R27, c[0x0][0x178], !P6 ;  /* 0x00005e001b007a0c */ /* 0x000fc400077c1270 */
[----:B------:R0:W-:Y:S01]  /*e2880*/  @P2 STG.E.U16 [R8.64], R0 ;  /* 0x0000000008002986 */ /* 0x0001e2000c101506 */
[----:B------:R-:W4:Y:S01]  /*e2890*/  LDL.LU R21, [R1+0x52c] ;  /* 0x00052c0001157983 */ /* 0x000f220000300800 */
[----:B0-----:R-:W-:Y:S02]  /*e28a0*/  IADD3 R0, R12, c[0x0][0x198], RZ ;  /* 0x000066000c007a10 */ /* 0x001fe40007ffe0ff */
[----:B------:R-:W-:Y:S01]  /*e28b0*/  PRMT R22, R22, 0x7632, R22 ;  /* 0x0000763216167816 */ /* 0x000fe20000000016 */
[----:B------:R-:W-:-:S04]  /*e28c0*/  IMAD.WIDE R2, R12, 0x2, R4 ;  /* 0x000000020c027825 */ /* 0x000fc800078e0204 */
[----:B------:R-:W-:-:S04]  /*e28d0*/  IMAD.WIDE R8, R0, 0x2, R6 ;  /* 0x0000000200087825 */ /* 0x000fc800078e0206 */
[----:B------:R-:W-:Y:S01]  /*e28e0*/  IMAD.WIDE R12, R0, 0x2, R4 ;  /* 0x00000002000c7825 */ /* 0x000fe200078e0204 */
[----:B------:R-:W-:Y:S04]  /*e28f0*/  @P1 STG.E.U16 [R2.64], R22 ;  /* 0x0000001602001986 */ /* 0x000fe8000c101506 */
[----:B---3--:R-:W-:Y:S01]  /*e2900*/  @P4 STG.E.U16 [R8.64], R28 ;  /* 0x0000001c08004986 */ /* 0x008fe2000c101506 */
[----:B------:R0:W-:Y:S02]  /*e2910*/  @P6 STG.E.U16 [R12.64], R14 ;  /* 0x0000000e0c006986 */ /* 0x0001e4000c101506 */
[----:B0-----:R-:W-:Y:S02]  /*e2920*/  PRMT R14, R28, 0x7632, R14 ;  /* 0x000076321c0e7816 */ /* 0x001fe4000000000e */
[----:B------:R-:W3:Y:S01]  /*e2930*/  LDL.LU R28, [R1+0x2c] ;  /* 0x00002c00011c7983 */ /* 0x000ee20000300800 */
[----:B------:R-:W-:Y:S01]  /*e2940*/  ISETP.LT.AND P4, PT, R26, c[0x0][0x178], !P3 ;  /* 0x00005e001a007a0c */ /* 0x000fe20005f81270 */
[----:B------:R-:W-:Y:S01]  /*e2950*/  ISETP.LT.AND P3, PT, R27, c[0x0][0x178], !P3 ;  /* 0x00005e001b007a0c */ /* 0x000fe20005f61270 */
[----:B------:R-:W-:-:S02]  /*e2960*/  IADD3 R8, R0, c[0x0][0x198], RZ ;  /* 0x0000660000087a10 */ /* 0x000fc40007ffe0ff */
[----:B------:R-:W-:Y:S01]  /*e2970*/  ISETP.LT.AND P6, PT, R26, c[0x0][0x178], !P0 ;  /* 0x00005e001a007a0c */ /* 0x000fe200047c1270 */
[----:B------:R-:W-:Y:S01]  /*e2980*/  ISETP.LT.AND P0, PT, R27, c[0x0][0x178], !P0 ;  /* 0x00005e001b007a0c */ /* 0x000fe20004701270 */
[C---:B------:R-:W-:Y:S02]  /*e2990*/  IADD3 R16, R29.reuse, 0x1e0, RZ ;  /* 0x000001e01d107810 */ /* 0x040fe40007ffe0ff */
[C---:B------:R-:W-:Y:S02]  /*e29a0*/  IADD3 R0, R8.reuse, c[0x0][0x198], RZ ;  /* 0x0000660008007a10 */ /* 0x040fe40007ffe0ff */
[----:B------:R-:W-:Y:S01]  /*e29b0*/  IADD3 R17, R29, 0x1e1, RZ ;  /* 0x000001e11d117810 */ /* 0x000fe20007ffe0ff */
[----:B------:R-:W-:Y:S01]  /*e29c0*/  IMAD.WIDE R2, R8, 0x2, R6 ;  /* 0x0000000208027825 */ /* 0x000fe200078e0206 */
[----:B------:R-:W-:-:S03]  /*e29d0*/  PRMT R18, R14, 0x7632, R18 ;  /* 0x000076320e127816 */ /* 0x000fc60000000012 */
[----:B------:R-:W-:Y:S01]  /*e29e0*/  IMAD.WIDE R8, R8, 0x2, R4 ;  /* 0x0000000208087825 */ /* 0x000fe200078e0204 */
[----:B------:R-:W-:Y:S02]  /*e29f0*/  ISETP.GE.AND P2, PT, R16, c[0x0][0x17c], PT ;  /* 0x00005f0010007a0c */ /* 0x000fe40003f46270 */
[----:B------:R-:W-:Y:S01]  /*e2a00*/  ISETP.GE.AND P1, PT, R17, c[0x0][0x17c], PT ;  /* 0x00005f0011007a0c */ /* 0x000fe20003f26270 */
[----:B------:R-:W-:-:S04]  /*e2a10*/  IMAD.WIDE R12, R0, 0x2, R6 ;  /* 0x00000002000c7825 */ /* 0x000fc800078e0206 */
[----:B------:R-:W-:Y:S01]  /*e2a20*/  IMAD.WIDE R16, R0, 0x2, R4 ;  /* 0x0000000200107825 */ /* 0x000fe200078e0204 */
[----:B------:R0:W-:Y:S03]  /*e2a30*/  @P4 STG.E.U16 [R2.64], R14 ;  /* 0x0000000e02004986 */ /* 0x0001e6000c101506 */
[----:B------:R1:W-:Y:S01]  /*e2a40*/  @P3 STG.E.U16 [R8.64], R18 ;  /* 0x0000001208003986 */ /* 0x0003e2000c101506 */
[----:B------:R-:W3:Y:S01]  /*e2a50*/  LDL.LU R24, [R1+0x53c] ;  /* 0x00053c0001187983 */ /* 0x000ee20000300800 */
[----:B------:R-:W-:Y:S01]  /*e2a60*/  ISETP.LT.AND P3, PT, R26, c[0x0][0x178], !P2 ;  /* 0x00005e001a007a0c */ /* 0x000fe20005761270 */
[C---:B------:R-:W-:Y:S01]  /*e2a70*/  ISETP.LT.AND P2, PT, R27.reuse, c[0x0][0x178], !P2 ;  /* 0x00005e001b007a0c */ /* 0x040fe20005741270 */
[----:B0-----:R-:W-:Y:S01]  /*e2a80*/  IADD3 R2, R0, c[0x0][0x198], RZ ;  /* 0x0000660000027a10 */ /* 0x001fe20007ffe0ff */
[----:B--2---:R0:W-:Y:S01]  /*e2a90*/  @P6 STG.E.U16 [R12.64], R25 ;  /* 0x000000190c006986 */ /* 0x0041e2000c101506 */
[----:B------:R2:W-:Y:S01]  /*e2aa0*/  @P0 STG.E.U16 [R16.64], R10 ;  /* 0x0000000a10000986 */ /* 0x0005e2000c101506 */
[----:B------:R-:W-:Y:S01]  /*e2ab0*/  ISETP.LT.AND P0, PT, R26, c[0x0][0x178], !P5 ;  /* 0x00005e001a007a0c */ /* 0x000fe20006f01270 */
[----:B------:R-:W-:Y:S01]  /*e2ac0*/  ISETP.LT.AND P5, PT, R27, c[0x0][0x178], !P5 ;  /* 0x00005e001b007a0c */ /* 0x000fe20006fa1270 */
[----:B------:R-:W-:Y:S01]  /*e2ad0*/  PRMT R0, R10, 0x7632, R0 ;  /* 0x000076320a007816 */ /* 0x000fe20000000000 */
[----:B-1----:R-:W-:Y:S01]  /*e2ae0*/  IMAD.WIDE R8, R2, 0x2, R6 ;  /* 0x0000000202087825 */ /* 0x002fe200078e0206 */
[----:B0-----:R-:W-:-:S02]  /*e2af0*/  PRMT R13, R25, 0x7632, R13 ;  /* 0x00007632190d7816 */ /* 0x001fc4000000000d */
[----:B------:R-:W3:Y:S01]  /*e2b00*/  LDL.LU R25, [R1+0x3c] ;  /* 0x00003c0001197983 */ /* 0x000ee20000300800 */
[C---:B--2---:R-:W-:Y:S01]  /*e2b10*/  IADD3 R10, R2.reuse, c[0x0][0x198], RZ ;  /* 0x00006600020a7a10 */ /* 0x044fe20007ffe0ff */
[----:B------:R-:W-:-:S05]  /*e2b20*/  IMAD.WIDE R2, R2, 0x2, R4 ;  /* 0x0000000202027825 */ /* 0x000fca00078e0204 */
[----:B------:R0:W-:Y:S01]  /*e2b30*/  @P0 STG.E.U16 [R8.64], R13 ;  /* 0x0000000d08000986 */ /* 0x0001e2000c101506 */
[----:B------:R-:W-:-:S03]  /*e2b40*/  IADD3 R14, R29, 0x1e3, RZ ;  /* 0x000001e31d0e7810 */ /* 0x000fc60007ffe0ff */
[----:B------:R1:W-:Y:S01]  /*e2b50*/  @P5 STG.E.U16 [R2.64], R0 ;  /* 0x0000000002005986 */ /* 0x0003e2000c101506 */
[----:B------:R-:W-:Y:S01]  /*e2b60*/  ISETP.GE.AND P6, PT, R14, c[0x0][0x17c], PT ;  /* 0x00005f000e007a0c */ /* 0x000fe20003fc6270 */
[----:B0-----:R-:W-:-:S04]  /*e2b70*/  IMAD.WIDE R8, R10, 0x2, R6 ;  /* 0x000000020a087825 */ /* 0x001fc800078e0206 */
[----:B-1----:R-:W-:Y:S01]  /*e2b80*/  IMAD.WIDE R2, R10, 0x2, R4 ;  /* 0x000000020a027825 */ /* 0x002fe200078e0204 */
[----:B----4-:R-:W-:Y:S01]  /*e2b90*/  PRMT R0, R21, 0x7632, R0 ;  /* 0x0000763215007816 */ /* 0x010fe20000000000 */
[----:B------:R0:W-:Y:S04]  /*e2ba0*/  @P3 STG.E.U16 [R8.64], R21 ;  /* 0x0000001508003986 */ /* 0x0001e8000c101506 */
[----:B0-----:R-:W2:Y:S01]  /*e2bb0*/  LDL.LU R21, [R1+0x54c] ;  /* 0x00054c0001157983 */ /* 0x001ea20000300800 */
[----:B---3--:R-:W-:-:S03]  /*e2bc0*/  PRMT R14, R28, 0x7632, R14 ;  /* 0x000076321c0e7816 */ /* 0x008fc6000000000e */
[----:B------:R0:W-:Y:S04]  /*e2bd0*/  @P2 STG.E.U16 [R2.64], R28 ;  /* 0x0000001c02002986 */ /* 0x0001e8000c101506 */
[----:B0-----:R-:W3:Y:S01]  /*e2be0*/  LDL.LU R28, [R1+0x5c] ;  /* 0x00005c00011c7983 */ /* 0x001ee20000300800 */
[C---:B------:R-:W-:Y:S02]  /*e2bf0*/  IADD3 R20, R29.reuse, 0x1e2, RZ ;  /* 0x000001e21d147810 */ /* 0x040fe40007ffe0ff */
[----:B------:R-:W-:Y:S02]  /*e2c00*/  IADD3 R12, R29, 0x1e4, RZ ;  /* 0x000001e41d0c7810 */ /* 0x000fe40007ffe0ff */
[----:B------:R-:W-:Y:S02]  /*e2c10*/  ISETP.LT.AND P3, PT, R26, c[0x0][0x178], !P1 ;  /* 0x00005e001a007a0c */ /* 0x000fe40004f61270 */
[----:B------:R-:W-:Y:S01]  /*e2c20*/  ISETP.GE.AND P4, PT, R20, c[0x0][0x17c], PT ;  /* 0x00005f0014007a0c */ /* 0x000fe20003f86270 */
[----:B------:R-:W-:Y:S01]  /*e2c30*/  ISETP.LT.AND P1, PT, R27, c[0x0][0x178], !P1 ;  /* 0x00005e001b007a0c */ /* 0x000fe20004f21270 */
[----:B------:R-:W-:-:S02]  /*e2c40*/  IADD3 R8, R10, c[0x0][0x198], RZ ;  /* 0x000066000a087a10 */ /* 0x000fc40007ffe0ff */
[----:B------:R-:W-:Y:S02]  /*e2c50*/  ISETP.LT.AND P2, PT, R26, c[0x0][0x178], !P4 ;  /* 0x00005e001a007a0c */ /* 0x000fe40006741270 */
[----:B------:R-:W-:Y:S01]  /*e2c60*/  ISETP.GE.AND P0, PT, R12, c[0x0][0x17c], PT ;  /* 0x00005f000c007a0c */ /* 0x000fe20003f06270 */
[----:B------:R-:W-:Y:S01]  /*e2c70*/  IADD3 R12, R29, 0x1e5, RZ ;  /* 0x000001e51d0c7810 */ /* 0x000fe20007ffe0ff */
[C---:B------:R-:W-:Y:S01]  /*e2c80*/  IADD3 R10, R8.reuse, c[0x0][0x198], RZ ;  /* 0x00006600080a7a10 */ /* 0x040fe20007ffe0ff */
[----:B------:R-:W-:Y:S01]  /*e2c90*/  IMAD.WIDE R2, R8, 0x2, R6 ;  /* 0x0000000208027825 */ /* 0x000fe200078e0206 */
[----:B------:R-:W-:-:S03]  /*e2ca0*/  ISETP.LT.AND P4, PT, R27, c[0x0][0x178], !P4 ;  /* 0x00005e001b007a0c */ /* 0x000fc60006781270 */
[----:B------:R-:W-:Y:S01]  /*e2cb0*/  IMAD.WIDE R8, R8, 0x2, R4 ;  /* 0x0000000208087825 */ /* 0x000fe200078e0204 */
[----:B------:R-:W-:-:S03]  /*e2cc0*/  ISETP.GE.AND P5, PT, R12, c[0x0][0x17c], PT ;  /* 0x00005f000c007a0c */ /* 0x000fc60003fa6270 */
[----:B------:R-:W-:Y:S01]  /*e2cd0*/  IMAD.WIDE R12, R10, 0x2, R6 ;  /* 0x000000020a0c7825 */ /* 0x000fe200078e0206 */
[----:B------:R0:W-:Y:S03]  /*e2ce0*/  @P3 STG.E.U16 [R2.64], R0 ;  /* 0x0000000002003986 */ /* 0x0001e6000c101506 */
[----:B------:R1:W-:Y:S01]  /*e2cf0*/  @P1 STG.E.U16 [R8.64], R14 ;  /* 0x0000000e08001986 */ /* 0x0003e2000c101506 */
[C---:B------:R-:W-:Y:S01]  /*e2d00*/  ISETP.LT.AND P1, PT, R26.reuse, c[0x0][0x178], !P6 ;  /* 0x00005e001a007a0c */ /* 0x040fe20007721270 */
[----:B------:R4:W-:Y:S01]  /*e2d10*/  @P2 STG.E.U16 [R12.64], R24 ;  /* 0x000000180c002986 */ /* 0x0009e2000c101506 */
[----:B------:R-:W-:Y:S02]  /*e2d20*/  ISETP.LT.AND P6, PT, R27, c[0x0][0x178], !P6 ;  /* 0x00005e001b007a0c */ /* 0x000fe400077c1270 */
[----:B------:R-:W-:Y:S01]  /*e2d30*/  ISETP.LT.AND P2, PT, R26, c[0x0][0x178], !P0 ;  /* 0x00005e001a007a0c */ /* 0x000fe20004741270 */
[----:B0-----:R-:W-:Y:S01]  /*e2d40*/  IMAD.WIDE R2, R10, 0x2, R4 ;  /* 0x000000020a027825 */ /* 0x001fe200078e0204 */
[----:B-1----:R-:W-:-:S02]  /*e2d50*/  PRMT R14, R24, 0x7632, R14 ;  /* 0x00007632180e7816 */ /* 0x002fc4000000000e */
[----:B----4-:R-:W4:Y:S01]  /*e2d60*/  LDL.LU R24, [R1+0x55c] ;  /* 0x00055c0001187983 */ /* 0x010f220000300800 */
[----:B------:R-:W-:Y:S02]  /*e2d70*/  IADD3 R13, R10, c[0x0][0x198], RZ ;  /* 0x000066000a0d7a10 */ /* 0x000fe40007ffe0ff */
[----:B------:R-:W-:Y:S02]  /*e2d80*/  ISETP.LT.AND P0, PT, R27, c[0x0][0x178], !P0 ;  /* 0x00005e001b007a0c */ /* 0x000fe40004701270 */
[----:B------:R-:W-:Y:S01]  /*e2d90*/  PRMT R0, R25, 0x7632, R0 ;  /* 0x0000763219007816 */ /* 0x000fe20000000000 */
[----:B------:R0:W-:Y:S01]  /*e2da0*/  @P4 STG.E.U16 [R2.64], R25 ;  /* 0x0000001902004986 */ /* 0x0001e2000c101506 */
[C---:B------:R-:W-:Y:S01]  /*e2db0*/  IMAD.WIDE R8, R13.reuse, 0x2, R6 ;  /* 0x000000020d087825 */ /* 0x040fe200078e0206 */
[C---:B------:R-:W-:Y:S02]  /*e2dc0*/  IADD3 R10, R13.reuse, c[0x0][0x198], RZ ;  /* 0x000066000d0a7a10 */ /* 0x040fe40007ffe0ff */
[----:B0-----:R-:W4:Y:S01]  /*e2dd0*/  LDL.LU R25, [R1+0xbc] ;  /* 0x0000bc0001197983 */ /* 0x001f220000300800 */
[----:B------:R-:W-:-:S03]  /*e2de0*/  IMAD.WIDE R2, R13, 0x2, R4 ;  /* 0x000000020d027825 */ /* 0x000fc600078e0204 */
[----:B------:R0:W-:Y:S04]  /*e2df0*/  @P1 STG.E.U16 [R8.64], R14 ;  /* 0x0000000e08001986 */ /* 0x0001e8000c101506 */
[----:B------:R1:W-:Y:S01]  /*e2e00*/  @P6 STG.E.U16 [R2.64], R0 ;  /* 0x0000000002006986 */ /* 0x0003e2000c101506 */
[----:B0-----:R-:W-:-:S04]  /*e2e10*/  IMAD.WIDE R8, R10, 0x2, R6 ;  /* 0x000000020a087825 */ /* 0x001fc800078e0206 */
[----:B-1----:R-:W-:Y:S01]  /*e2e20*/  IMAD.WIDE R2, R10, 0x2, R4 ;  /* 0x000000020a027825 */ /* 0x002fe200078e0204 */
[----:B--2---:R-:W-:Y:S01]  /*e2e30*/  PRMT R0, R21, 0x7632, R0 ;  /* 0x0000763215007816 */ /* 0x004fe20000000000 */
        /* <DEDUP_REMOVED lines=13> */
[C---:B------:R-:W-:Y:S01]  /*e2f10*/  IADD3 R12, R29.reuse, 0x1e9, RZ ;  /* 0x000001e91d0c7810 */ /* 0x040fe20007ffe0ff */
[C---:B------:R-:W-:Y:S02]  /*e2f20*/  IADD3 R10, R8.reuse, c[0x0][0x198], RZ ;  /* 0x00006600080a7a10 */ /* 0x040fe40007ffe0ff */
[----:B------:R-:W-:Y:S01]  /*e2f30*/  IADD3 R16, R29, 0x1e7, RZ ;  /* 0x000001e71d107810 */ /* 0x000fe20007ffe0ff */
[----:B------:R-:W-:Y:S01]  /*e2f40*/  IMAD.WIDE R2, R8, 0x2, R6 ;  /* 0x0000000208027825 */ /* 0x000fe200078e0206 */
[----:B------:R-:W-:-:S03]  /*e2f50*/  ISETP.LT.AND P3, PT, R27, c[0x0][0x178], !P3 ;  /* 0x00005e001b007a0c */ /* 0x000fc60005f61270 */
[----:B------:R-:W-:Y:S01]  /*e2f60*/  IMAD.WIDE R8, R8, 0x2, R4 ;  /* 0x0000000208087825 */ /* 0x000fe200078e0204 */
[----:B------:R-:W-:-:S03]  /*e2f70*/  ISETP.GE.AND P6, PT, R12, c[0x0][0x17c], PT ;  /* 0x00005f000c007a0c */ /* 0x000fc60003fc6270 */
[----:B------:R-:W-:Y:S01]  /*e2f80*/  IMAD.WIDE R12, R10, 0x2, R6 ;  /* 0x000000020a0c7825 */ /* 0x000fe200078e0206 */
[----:B------:R-:W-:Y:S01]  /*e2f90*/  ISETP.GE.AND P4, PT, R16, c[0x0][0x17c], PT ;  /* 0x00005f0010007a0c */ /* 0x000fe20003f86270 */
[----:B------:R0:W-:Y:S02]  /*e2fa0*/  @P2 STG.E.U16 [R2.64], R0 ;  /* 0x0000000002002986 */ /* 0x0001e4000c101506 */
[----:B------:R-:W-:Y:S02]  /*e2fb0*/  @P5 STG.E.U16 [R8.64], R14 ;  /* 0x0000000e08005986 */ /* 0x000fe4000c101506 */
[----:B----4-:R1:W-:Y:S01]  /*e2fc0*/  @P0 STG.E.U16 [R12.64], R24 ;  /* 0x000000180c000986 */ /* 0x0103e2000c101506 */
[----:B------:R-:W-:Y:S01]  /*e2fd0*/  ISETP.LT.AND P0, PT, R26, c[0x0][0x178], !P4 ;  /* 0x00005e001a007a0c */ /* 0x000fe20006701270 */
[----:B------:R-:W-:Y:S01]  /*e2fe0*/  ISETP.LT.AND P4, PT, R27, c[0x0][0x178], !P4 ;  /* 0x00005e001b007a0c */ /* 0x000fe20006781270 */
[----:B0-----:R-:W-:Y:S01]  /*e2ff0*/  PRMT R0, R24, 0x7632, R0 ;  /* 0x0000763218007816 */ /* 0x001fe20000000000 */
[C---:B------:R-:W-:Y:S01]  /*e3000*/  IMAD.WIDE R2, R10.reuse, 0x2, R4 ;  /* 0x000000020a027825 */ /* 0x040fe200078e0204 */
[----:B-1----:R-:W4:Y:S01]  /*e3010*/  LDL.LU R24, [R1+0x57c] ;  /* 0x00057c0001187983 */ /* 0x002f220000300800 */
[----:B------:R-:W-:-:S02]  /*e3020*/  IADD3 R14, R10, c[0x0][0x198], RZ ;  /* 0x000066000a0e7a10 */ /* 0x000fc40007ffe0ff */
[----:B------:R-:W-:Y:S01]  /*e3030*/  PRMT R12, R25, 0x7632, R12 ;  /* 0x00007632190c7816 */ /* 0x000fe2000000000c */
[----:B------:R0:W-:Y:S01]  /*e3040*/  @P3 STG.E.U16 [R2.64], R25 ;  /* 0x0000001902003986 */ /* 0x0001e2000c101506 */
[----:B------:R-:W-:Y:S01]  /*e3050*/  ISETP.LT.AND P3, PT, R26, c[0x0][0x178], !P1 ;  /* 0x00005e001a007a0c */ /* 0x000fe20004f61270 */
[----:B------:R-:W-:Y:S02]  /*e3060*/  ISETP.LT.AND P1, PT, R27, c[0x0][0x178], !P1 ;  /* 0x00005e001b007a0c */ /* 0x000fe40004f21270 */
[C---:B------:R-:W-:Y:S01]  /*e3070*/  IMAD.WIDE R8, R14.reuse, 0x2, R6 ;  /* 0x000000020e087825 */ /* 0x040fe200078e0206 */
[C---:B------:R-:W-:Y:S01]  /*e3080*/  IADD3 R10, R14.reuse, c[0x0][0x198], RZ ;  /* 0x000066000e0a7a10 */ /* 0x040fe20007ffe0ff */
[----:B0-----:R-:W4:Y:S02]  /*e3090*/  LDL.LU R25, [R1+0x9c] ;  /* 0x00009c0001197983 */ /* 0x001f240000300800 */
[----:B------:R-:W-:Y:S02]  /*e30a0*/  IMAD.WIDE R2, R14, 0x2, R4 ;  /* 0x000000020e027825 */ /* 0x000fe400078e0204 */
        /* <DEDUP_REMOVED lines=10> */
[----:B------:R-:W-:Y:S02]  /*e3150*/  IADD3 R16, R29, 0x1ea, RZ ;  /* 0x000001ea1d107810 */ /* 0x000fe40007ffe0ff */
[----:B------:R-:W-:Y:S02]  /*e3160*/  ISETP.LT.AND P3, PT, R26, c[0x0][0x178], !P6 ;  /* 0x00005e001a007a0c */ /* 0x000fe40007761270 */
[----:B------:R-:W-:Y:S01]  /*e3170*/  ISETP.GE.AND P2, PT, R16, c[0x0][0x17c], PT ;  /* 0x00005f0010007a0c */ /* 0x000fe20003f46270 */
[----:B------:R-:W-:Y:S01]  /*e3180*/  ISETP.LT.AND P6, PT, R27, c[0x0][0x178], !P6 ;  /* 0x00005e001b007a0c */ /* 0x000fe200077c1270 */
[----:B------:R-:W-:-:S02]  /*e3190*/  IADD3 R8, R10, c[0x0][0x198], RZ ;  /* 0x000066000a087a10 */ /* 0x000fc40007ffe0ff */
[----:B------:R-:W-:Y:S02]  /*e31a0*/  ISETP.LT.AND P1, PT, R26, c[0x0][0x178], !P2 ;  /* 0x00005e001a007a0c */ /* 0x000fe40005721270 */
[C---:B------:R-:W-:Y:S02]  /*e31b0*/  IADD3 R13, R29.reuse, 0x1ec, RZ ;  /* 0x000001ec1d0d7810 */ /* 0x040fe40007ffe0ff */
[C---:B------:R-:W-:Y:S02]  /*e31c0*/  IADD3 R12, R29.reuse, 0x1ed, RZ ;  /* 0x000001ed1d0c7810 */ /* 0x040fe40007ffe0ff */
[C---:B------:R-:W-:Y:S02]  /*e31d0*/  IADD3 R10, R8.reuse, c[0x0][0x198], RZ ;  /* 0x00006600080a7a10 */ /* 0x040fe40007ffe0ff */
[----:B------:R-:W-:Y:S01]  /*e31e0*/  IADD3 R16, R29, 0x1eb, RZ ;  /* 0x000001eb1d107810 */ /* 0x000fe20007ffe0ff */
[----:B------:R-:W-:Y:S01]  /*e31f0*/  IMAD.WIDE R2, R8, 0x2, R6 ;  /* 0x0000000208027825 */ /* 0x000fe200078e0206 */
[----:B------:R-:W-:-:S02]  /*e3200*/  ISETP.LT.AND P2, PT, R27, c[0x0][0x178], !P2 ;  /* 0x00005e001b007a0c */ /* 0x000fc40005741270 */
[----:B------:R-:W-:Y:S01]  /*e3210*/  ISETP.GE.AND P0, PT, R13, c[0x0][0x17c], PT ;  /* 0x00005f000d007a0c */ /* 0x000fe20003f06270 */
        /* <DEDUP_REMOVED lines=69> */
[----:B--2---:R-:W-:Y:S01]  /*e3670*/  @P3 STG.E.U16 [R8.64], R21 ;  /* 0x0000001508003986 */ /* 0x004fe2000c101506 */
[----:B---3--:R-:W-:-:S03]  /*e3680*/  PRMT R14, R28, 0x7632, R14 ;  /* 0x000076321c0e7816 */ /* 0x008fc6000000000e */
[----:B------:R0:W-:Y:S04]  /*e3690*/  @P1 STG.E.U16 [R2.64], R28 ;  /* 0x0000001c02001986 */ /* 0x0001e8000c101506 */
[----:B0-----:R-:W2:Y:S01]  /*e36a0*/  LDL.LU R28, [R1+0x5dc] ;  /* 0x0005dc00011c7983 */ /* 0x001ea20000300800 */
[C---:B------:R-:W-:Y:S02]  /*e36b0*/  IADD3 R16, R29.reuse, 0x1f2, RZ ;  /* 0x000001f21d107810 */ /* 0x040fe40007ffe0ff */
[----:B------:R-:W-:Y:S02]  /*e36c0*/  IADD3 R13, R29, 0x1f4, RZ ;  /* 0x000001f41d0d7810 */ /* 0x000fe40007ffe0ff */
[----:B------:R-:W-:Y:S02]  /*e36d0*/  ISETP.LT.AND P3, PT, R26, c[0x0][0x178], !P5 ;  /* 0x00005e001a007a0c */ /* 0x000fe40006f61270 */
[----:B------:R-:W-:-:S02]  /*e36e0*/  ISETP.GE.AND P2, PT, R16, c[0x0][0x17c], PT ;  /* 0x00005f0010007a0c */ /* 0x000fc40003f46270 */
[----:B------:R-:W-:Y:S01]  /*e36f0*/  ISETP.GE.AND P0, PT, R13, c[0x0][0x17c], PT ;  /* 0x00005f000d007a0c */ /* 0x000fe20003f06270 */
[----:B------:R-:W-:Y:S01]  /*e3700*/  ISETP.LT.AND P5, PT, R27, c[0x0][0x178], !P5 ;  /* 0x00005e001b007a0c */ /* 0x000fe20006fa1270 */
[----:B------:R-:W-:Y:S02]  /*e3710*/  IADD3 R13, R10, c[0x0][0x198], RZ ;  /* 0x000066000a0d7a10 */ /* 0x000fe40007ffe0ff */
[----:B------:R-:W-:Y:S02]  /*e3720*/  ISETP.LT.AND P1, PT, R26, c[0x0][0x178], !P2 ;  /* 0x00005e001a007a0c */ /* 0x000fe40005721270 */
[----:B------:R-:W-:Y:S02]  /*e3730*/  IADD3 R12, R29, 0x1f5, RZ ;  /* 0x000001f51d0c7810 */ /* 0x000fe40007ffe0ff */
[----:B------:R-:W-:Y:S02]  /*e3740*/  PRMT R0, R21, 0x7632, R0 ;  /* 0x0000763215007816 */ /* 0x000fe40000000000 */
[----:B------:R-:W-:Y:S01]  /*e3750*/  IADD3 R10, R13, c[0x0][0x198], RZ ;  /* 0x000066000d0a7a10 */ /* 0x000fe20007ffe0ff */
[----:B------:R-:W3:Y:S01]  /*e3760*/  LDL.LU R21, [R1+0x1c] ;  /* 0x00001c0001157983 */ /* 0x000ee20000300800 */
        /* <DEDUP_REMOVED lines=10> */
[----:B------:R-:W-:Y:S02]  /*e3810*/  ISETP.LT.AND P1, PT, R26, c[0x0][0x178], !P4 ;  /* 0x00005e001a007a0c */ /* 0x000fe40006721270 */
[----:B------:R-:W-:Y:S01]  /*e3820*/  IADD3 R17, R10, c[0x0][0x198], RZ ;  /* 0x000066000a117a10 */ /* 0x000fe20007ffe0ff */
[----:B------:R-:W-:-:S02]  /*e3830*/  ISETP.LT.AND P4, PT, R27, c[0x0][0x178], !P4 ;  /* 0x00005e001b007a0c */ /* 0x000fc40006781270 */
[----:B0-----:R-:W-:Y:S01]  /*e3840*/  IMAD.WIDE R2, R10, 0x2, R4 ;  /* 0x000000020a027825 */ /* 0x001fe200078e0204 */
[----:B------:R-:W-:Y:S02]  /*e3850*/  PRMT R0, R24, 0x7632, R0 ;  /* 0x0000763218007816 */ /* 0x000fe40000000000 */
[----:B-1----:R-:W4:Y:S04]  /*e3860*/  LDL.LU R24, [R1+0x5ec] ;  /* 0x0005ec0001187983 */ /* 0x002f280000300800 */
[----:B------:R0:W-:Y:S01]  /*e3870*/  @P2 STG.E.U16 [R2.64], R25 ;  /* 0x0000001902002986 */ /* 0x0001e2000c101506 */
[----:B------:R-:W-:Y:S02]  /*e3880*/  PRMT R12, R25, 0x7632, R12 ;  /* 0x00007632190c7816 */ /* 0x000fe4000000000c */
[----:B------:R-:W-:Y:S01]  /*e3890*/  ISETP.LT.AND P2, PT, R26, c[0x0][0x178], !P0 ;  /* 0x00005e001a007a0c */ /* 0x000fe20004741270 */
[C---:B------:R-:W-:Y:S01]  /*e38a0*/  IMAD.WIDE R8, R17.reuse, 0x2, R6 ;  /* 0x0000000211087825 */ /* 0x040fe200078e0206 */
[C---:B------:R-:W-:Y:S01]  /*e38b0*/  IADD3 R10, R17.reuse, c[0x0][0x198], RZ ;  /* 0x00006600110a7a10 */ /* 0x040fe20007ffe0ff */
[----:B0-----:R-:W4:Y:S02]  /*e38c0*/  LDL.LU R25, [R1+0xc] ;  /* 0x00000c0001197983 */ /* 0x001f240000300800 */
[----:B------:R-:W-:-:S02]  /*e38d0*/  IMAD.WIDE R2, R17, 0x2, R4 ;  /* 0x0000000211027825 */ /* 0x000fc400078e0204 */
[----:B------:R0:W-:Y:S04]  /*e38e0*/  @P1 STG.E.U16 [R8.64], R0 ;  /* 0x0000000008001986 */ /* 0x0001e8000c101506 */
[----:B------:R-:W-:Y:S01]  /*e38f0*/  @P4 STG.E.U16 [R2.64], R12 ;  /* 0x0000000c02004986 */ /* 0x000fe2000c101506 */
[----:B0-----:R-:W-:-:S05]  /*e3900*/  IMAD.WIDE R8, R10, 0x2, R6 ;  /* 0x000000020a087825 */ /* 0x001fca00078e0206 */
[----:B--2---:R0:W-:Y:S02]  /*e3910*/  @P2 STG.E.U16 [R8.64], R28 ;  /* 0x0000001c08002986 */ /* 0x0041e4000c101506 */
[----:B0-----:R-:W-:Y:S02]  /*e3920*/  PRMT R9, R28, 0x7632, R9 ;  /* 0x000076321c097816 */ /* 0x001fe40000000009 */
[----:B------:R-:W2:Y:S01]  /*e3930*/  LDL.LU R28, [R1+0x61c] ;  /* 0x00061c00011c7983 */ /* 0x000ea20000300800 */
[----:B------:R-:W-:Y:S02]  /*e3940*/  ISETP.LT.AND P0, PT, R27, c[0x0][0x178], !P0 ;  /* 0x00005e001b007a0c */ /* 0x000fe40004701270 */
[----:B------:R-:W-:Y:S02]  /*e3950*/  IADD3 R16, R29, 0x1f6, RZ ;  /* 0x000001f61d107810 */ /* 0x000fe40007ffe0ff */
[----:B------:R-:W-:Y:S01]  /*e3960*/  ISETP.LT.AND P4, PT, R26, c[0x0][0x178], !P6 ;  /* 0x00005e001a007a0c */ /* 0x000fe20007781270 */
[C---:B------:R-:W-:Y:S01]  /*e3970*/  IMAD.WIDE R2, R10.reuse, 0x2, R4 ;  /* 0x000000020a027825 */ /* 0x040fe200078e0204 */
[----:B------:R-:W-:-:S02]  /*e3980*/  IADD3 R13, R10, c[0x0][0x198], RZ ;  /* 0x000066000a0d7a10 */ /* 0x000fc40007ffe0ff */
[----:B------:R-:W-:Y:S02]  /*e3990*/  ISETP.GE.AND P3, PT, R16, c[0x0][0x17c], PT ;  /* 0x00005f0010007a0c */ /* 0x000fe40003f66270 */
[----:B------:R-:W-:Y:S02]  /*e39a0*/  ISETP.LT.AND P6, PT, R27, c[0x0][0x178], !P6 ;  /* 0x00005e001b007a0c */ /* 0x000fe400077c1270 */
[----:B------:R-:W-:Y:S01]  /*e39b0*/  IADD3 R17, R13, c[0x0][0x198], RZ ;  /* 0x000066000d117a10 */ /* 0x000fe20007ffe0ff */
[----:B---3--:R0:W-:Y:S01]  /*e39c0*/  @P0 STG.E.U16 [R2.64], R21 ;  /* 0x0000001502000986 */ /* 0x0081e2000c101506 */
[----:B------:R-:W-:Y:S01]  /*e39d0*/  ISETP.LT.AND P0, PT, R26, c[0x0][0x178], !P3 ;  /* 0x00005e001a007a0c */ /* 0x000fe20005f01270 */
[----:B------:R-:W-:Y:S01]  /*e39e0*/  ISETP.LT.AND P3, PT, R27, c[0x0][0x178], !P3 ;  /* 0x00005e001b007a0c */ /* 0x000fe20005f61270 */
[C---:B------:R-:W-:Y:S02]  /*e39f0*/  IADD3 R12, R29.reuse, 0x1fa, RZ ;  /* 0x000001fa1d0c7810 */ /* 0x040fe40007ffe0ff */
[----:B------:R-:W-:-:S02]  /*e3a00*/  IADD3 R18, R29, 0x1f7, RZ ;  /* 0x000001f71d127810 */ /* 0x000fc40007ffe0ff */
[----:B------:R-:W-:Y:S01]  /*e3a10*/  PRMT R0, R21, 0x7632, R0 ;  /* 0x0000763215007816 */ /* 0x000fe20000000000 */
[----:B0-----:R-:W-:Y:S01]  /*e3a20*/  IMAD.WIDE R2, R13, 0x2, R6 ;  /* 0x000000020d027825 */ /* 0x001fe200078e0206 */
[----:B------:R-:W-:-:S04]  /*e3a30*/  IADD3 R16, R29, 0x1f8, RZ ;  /* 0x000001f81d107810 */ /* 0x000fc80007ffe0ff */
[----:B------:R0:W-:Y:S01]  /*e3a40*/  @P4 STG.E.U16 [R2.64], R9 ;  /* 0x0000000902004986 */ /* 0x0001e2000c101506 */
[----:B------:R-:W-:Y:S02]  /*e3a50*/  ISETP.GE.AND P4, PT, R12, c[0x0][0x17c], PT ;  /* 0x00005f000c007a0c */ /* 0x000fe40003f86270 */
[----:B------:R-:W-:Y:S02]  /*e3a60*/  ISETP.GE.AND P5, PT, R18, c[0x0][0x17c], PT ;  /* 0x00005f0012007a0c */ /* 0x000fe40003fa6270 */
[----:B------:R-:W-:Y:S02]  /*e3a70*/  ISETP.GE.AND P1, PT, R16, c[0x0][0x17c], PT ;  /* 0x00005f0010007a0c */ /* 0x000fe40003f26270 */
[----:B------:R-:W-:Y:S01]  /*e3a80*/  IADD3 R10, R29, 0x1fb, RZ ;  /* 0x000001fb1d0a7810 */ /* 0x000fe20007ffe0ff */
[----:B0-----:R-:W-:-:S04]  /*e3a90*/  IMAD.WIDE R2, R13, 0x2, R4 ;  /* 0x000000020d027825 */ /* 0x001fc800078e0204 */
[----:B------:R-:W-:-:S04]  /*e3aa0*/  IMAD.WIDE R8, R17, 0x2, R6 ;  /* 0x0000000211087825 */ /* 0x000fc800078e0206 */
[----:B------:R-:W-:Y:S01]  /*e3ab0*/  IMAD.WIDE R12, R17, 0x2, R4 ;  /* 0x00000002110c7825 */ /* 0x000fe200078e0204 */
[----:B------:R-:W-:Y:S04]  /*e3ac0*/  @P6 STG.E.U16 [R2.64], R0 ;  /* 0x0000000002006986 */ /* 0x000fe8000c101506 */
[----:B----4-:R0:W-:Y:S01]  /*e3ad0*/  @P0 STG.E.U16 [R8.64], R24 ;  /* 0x0000001808000986 */ /* 0x0101e2000c101506 */
[----:B------:R-:W-:Y:S01]  /*e3ae0*/  ISETP.LT.AND P0, PT, R26, c[0x0][0x178], !P5 ;  /* 0x00005e001a007a0c */ /* 0x000fe20006f01270 */
[----:B------:R1:W-:Y:S01]  /*e3af0*/  @P3 STG.E.U16 [R12.64], R25 ;  /* 0x000000190c003986 */ /* 0x0003e2000c101506 */
[----:B------:R-:W-:Y:S02]  /*e3b00*/  ISETP.LT.AND P5, PT, R27, c[0x0][0x178], !P5 ;  /* 0x00005e001b007a0c */ /* 0x000fe40006fa1270 */
[----:B------:R-:W-:-:S02]  /*e3b10*/  IADD3 R17, R17, c[0x0][0x198], RZ ;  /* 0x0000660011117a10 */ /* 0x000fc40007ffe0ff */
[----:B------:R-:W-:Y:S02]  /*e3b20*/  ISETP.LT.AND P3, PT, R26, c[0x0][0x178], !P1 ;  /* 0x00005e001a007a0c */ /* 0x000fe40004f61270 */
[----:B------:R-:W-:Y:S02]  /*e3b30*/  ISETP.GE.AND P6, PT, R10, c[0x0][0x17c], PT ;  /* 0x00005f000a007a0c */ /* 0x000fe40003fc6270 */
[----:B------:R-:W-:Y:S01]  /*e3b40*/  IADD3 R14, R29, 0x1f9, RZ ;  /* 0x000001f91d0e7810 */ /* 0x000fe20007ffe0ff */
[----:B------:R-:W-:Y:S01]  /*e3b50*/  PRMT R10, R24, 0x7632, R10 ;  /* 0x00007632180a7816 */ /* 0x000fe2000000000a */
[C---:B------:R-:W-:Y:S01]  /*e3b60*/  IADD3 R21, R17.reuse, c[0x0][0x198], RZ ;  /* 0x0000660011157a10 */ /* 0x040fe20007ffe0ff */
[----:B0-----:R-:W3:Y:S01]  /*e3b70*/  LDL.LU R24, [R1+0x60c] ;  /* 0x00060c0001187983 */ /* 0x001ee20000300800 */
[----:B------:R-:W-:Y:S01]  /*e3b80*/  ISETP.GE.AND P2, PT, R14, c[0x0][0x17c], PT ;  /* 0x00005f000e007a0c */ /* 0x000fe20003f46270 */
[----:B------:R-:W-:Y:S01]  /*e3b90*/  IMAD.WIDE R2, R17, 0x2, R6 ;  /* 0x0000000211027825 */ /* 0x000fe200078e0206 */
[----:B------:R-:W-:-:S03]  /*e3ba0*/  PRMT R14, R25, 0x7632, R14 ;  /* 0x00007632190e7816 */ /* 0x000fc6000000000e */
[----:B------:R-:W-:-:S04]  /*e3bb0*/  IMAD.WIDE R8, R17, 0x2, R4 ;  /* 0x0000000211087825 */ /* 0x000fc800078e0204 */
[----:B-1----:R-:W-:Y:S01]  /*e3bc0*/  IMAD.WIDE R12, R21, 0x2, R6 ;  /* 0x00000002150c7825 */ /* 0x002fe200078e0206 */
[----:B------:R-:W-:Y:S01]  /*e3bd0*/  IADD3 R0, R29, 0x1fc, RZ ;  /* 0x000001fc1d007810 */ /* 0x000fe20007ffe0ff */
[----:B------:R0:W-:Y:S02]  /*e3be0*/  @P0 STG.E.U16 [R2.64], R10 ;  /* 0x0000000a02000986 */ /* 0x0001e4000c101506 */
[----:B------:R1:W-:Y:S01]  /*e3bf0*/  @P5 STG.E.U16 [R8.64], R14 ;  /* 0x0000000e08005986 */ /* 0x0003e2000c101506 */
[----:B------:R-:W-:Y:S02]  /*e3c00*/  ISETP.LT.AND P1, PT, R27, c[0x0][0x178], !P1 ;  /* 0x00005e001b007a0c */ /* 0x000fe40004f21270 */
[----:B------:R-:W-:Y:S01]  /*e3c10*/  ISETP.GE.AND P0, PT, R0, c[0x0][0x17c], PT ;  /* 0x00005f0000007a0c */ /* 0x000fe20003f06270 */
[C---:B------:R-:W-:Y:S01]  /*e3c20*/  IMAD.WIDE R16, R21.reuse, 0x2, R4 ;  /* 0x0000000215107825 */ /* 0x040fe200078e0204 */
[----:B------:R-:W-:-:S05]  /*e3c30*/  IADD3 R21, R21, c[0x0][0x198], RZ ;  /* 0x0000660015157a10 */ /* 0x000fca0007ffe0ff */
[----:B0-----:R-:W-:Y:S01]  /*e3c40*/  IMAD.WIDE R2, R21, 0x2, R6 ;  /* 0x0000000215027825 */ /* 0x001fe200078e0206 */
[C---:B------:R-:W-:Y:S02]  /*e3c50*/  IADD3 R10, R29.reuse, 0x1fe, RZ ;  /* 0x000001fe1d0a7810 */ /* 0x040fe40007ffe0ff */
[C---:B-1----:R-:W-:Y:S01]  /*e3c60*/  IADD3 R14, R29.reuse, 0x1fd, RZ ;  /* 0x000001fd1d0e7810 */ /* 0x042fe20007ffe0ff */
[----:B--2---:R0:W-:Y:S01]  /*e3c70*/  @P3 STG.E.U16 [R12.64], R28 ;  /* 0x0000001c0c003986 */ /* 0x0041e2000c101506 */
[----:B------:R-:W-:Y:S02]  /*e3c80*/  ISETP.LT.AND P3, PT, R26, c[0x0][0x178], !P2 ;  /* 0x00005e001a007a0c */ /* 0x000fe40005761270 */
[----:B------:R-:W-:Y:S01]  /*e3c90*/  PRMT R0, R28, 0x7632, R0 ;  /* 0x000076321c007816 */ /* 0x000fe20000000000 */
[----:B------:R1:W-:Y:S01]  /*e3ca0*/  @P1 STG.E.U16 [R16.64], R19 ;  /* 0x0000001310001986 */ /* 0x0003e2000c101506 */
[----:B0-----:R-:W2:Y:S09]  /*e3cb0*/  LDL.LU R28, [R1+0x5fc] ;  /* 0x0005fc00011c7983 */ /* 0x001eb20000300800 */
[----:B------:R0:W-:Y:S01]  /*e3cc0*/  @P3 STG.E.U16 [R2.64], R0 ;  /* 0x0000000002003986 */ /* 0x0001e2000c101506 */
[----:B------:R-:W-:Y:S01]  /*e3cd0*/  ISETP.GE.AND P3, PT, R10, c[0x0][0x17c], PT ;  /* 0x00005f000a007a0c */ /* 0x000fe20003f66270 */
[----:B------:R-:W-:-:S02]  /*e3ce0*/  IADD3 R10, R29, 0x1ff, RZ ;  /* 0x000001ff1d0a7810 */ /* 0x000fc40007ffe0ff */
[----:B------:R-:W4:Y:S01]  /*e3cf0*/  LDL.LU R29, [R1+0x5bc] ;  /* 0x0005bc00011d7983 */ /* 0x000f220000300800 */
[----:B------:R-:W-:Y:S02]  /*e3d00*/  ISETP.LT.AND P2, PT, R27, c[0x0][0x178], !P2 ;  /* 0x00005e001b007a0c */ /* 0x000fe40005741270 */
[----:B------:R-:W-:Y:S02]  /*e3d10*/  ISETP.LT.AND P5, PT, R26, c[0x0][0x178], !P4 ;  /* 0x00005e001a007a0c */ /* 0x000fe400067a1270 */
[----:B------:R-:W-:Y:S02]  /*e3d20*/  IADD3 R25, R21, c[0x0][0x198], RZ ;  /* 0x0000660015197a10 */ /* 0x000fe40007ffe0ff */
[----:B------:R-:W-:Y:S01]  /*e3d30*/  PRMT R18, R19, 0x7632, R18 ;  /* 0x0000763213127816 */ /* 0x000fe20000000012 */
[----:B------:R-:W-:-:S04]  /*e3d40*/  IMAD.WIDE R8, R21, 0x2, R4 ;  /* 0x0000000215087825 */ /* 0x000fc800078e0204 */
[----:B------:R-:W-:Y:S01]  /*e3d50*/  IMAD.WIDE R12, R25, 0x2, R6 ;  /* 0x00000002190c7825 */ /* 0x000fe200078e0206 */
[----:B------:R-:W-:Y:S02]  /*e3d60*/  ISETP.LT.AND P4, PT, R27, c[0x0][0x178], !P4 ;  /* 0x00005e001b007a0c */ /* 0x000fe40006781270 */
[----:B-1----:R-:W-:Y:S01]  /*e3d70*/  IADD3 R17, R25, c[0x0][0x198], RZ ;  /* 0x0000660019117a10 */ /* 0x002fe20007ffe0ff */
[----:B------:R1:W-:Y:S01]  /*e3d80*/  @P2 STG.E.U16 [R8.64], R18 ;  /* 0x0000001208002986 */ /* 0x0003e2000c101506 */
[----:B------:R-:W-:Y:S01]  /*e3d90*/  ISETP.LT.AND P2, PT, R26, c[0x0][0x178], !P6 ;  /* 0x00005e001a007a0c */ /* 0x000fe20007741270 */
[----:B------:R-:W-:Y:S01]  /*e3da0*/  ISETP.LT.AND P6, PT, R27, c[0x0][0x178], !P6 ;  /* 0x00005e001b007a0c */ /* 0x000fe200077c1270 */
[----:B------:R-:W-:Y:S02]  /*e3db0*/  IADD3 R19, R17, c[0x0][0x198], RZ ;  /* 0x0000660011137a10 */ /* 0x000fe40007ffe0ff */
[----:B------:R-:W-:Y:S01]  /*e3dc0*/  ISETP.GE.AND P1, PT, R14, c[0x0][0x17c], PT ;  /* 0x00005f000e007a0c */ /* 0x000fe20003f26270 */
[----:B0-----:R-:W-:Y:S01]  /*e3dd0*/  IMAD.WIDE R2, R25, 0x2, R4 ;  /* 0x0000000219027825 */ /* 0x001fe200078e0204 */
[----:B------:R-:W-:-:S03]  /*e3de0*/  PRMT R0, R23, 0x7632, R0 ;  /* 0x0000763217007816 */ /* 0x000fc60000000000 */
[----:B-1----:R-:W-:Y:S01]  /*e3df0*/  IMAD.WIDE R8, R17, 0x2, R6 ;  /* 0x0000000211087825 */ /* 0x002fe200078e0206 */
[----:B------:R-:W-:Y:S01]  /*e3e00*/  IADD3 R21, R19, c[0x0][0x198], RZ ;  /* 0x0000660013157a10 */ /* 0x000fe20007ffe0ff */
[----:B---3--:R0:W-:Y:S01]  /*e3e10*/  @P5 STG.E.U16 [R12.64], R24 ;  /* 0x000000180c005986 */ /* 0x0081e2000c101506 */
[----:B------:R-:W-:Y:S02]  /*e3e20*/  ISETP.LT.AND P5, PT, R26, c[0x0][0x178], !P0 ;  /* 0x00005e001a007a0c */ /* 0x000fe400047a1270 */
[----:B------:R-:W-:Y:S01]  /*e3e30*/  PRMT R14, R24, 0x7632, R14 ;  /* 0x00007632180e7816 */ /* 0x000fe2000000000e */
[----:B------:R1:W-:Y:S01]  /*e3e40*/  @P4 STG.E.U16 [R2.64], R23 ;  /* 0x0000001702004986 */ /* 0x0003e2000c101506 */
[----:B------:R-:W-:-:S03]  /*e3e50*/  ISETP.LT.AND P0, PT, R27, c[0x0][0x178], !P0 ;  /* 0x00005e001b007a0c */ /* 0x000fc60004701270 */
[----:B------:R3:W-:Y:S01]  /*e3e60*/  @P2 STG.E.U16 [R8.64], R14 ;  /* 0x0000000e08002986 */ /* 0x0007e2000c101506 */
[----:B0-----:R-:W-:-:S04]  /*e3e70*/  IMAD.WIDE R12, R17, 0x2, R4 ;  /* 0x00000002110c7825 */ /* 0x001fc800078e0204 */
[----:B------:R-:W-:Y:S01]  /*e3e80*/  IMAD.WIDE R16, R19, 0x2, R6 ;  /* 0x0000000213107825 */ /* 0x000fe200078e0206 */
[----:B------:R-:W-:Y:S01]  /*e3e90*/  ISETP.GE.AND P4, PT, R10, c[0x0][0x17c], PT ;  /* 0x00005f000a007a0c */ /* 0x000fe20003f86270 */
[----:B------:R0:W-:Y:S01]  /*e3ea0*/  @P6 STG.E.U16 [R12.64], R0 ;  /* 0x000000000c006986 */ /* 0x0001e2000c101506 */
[C---:B------:R-:W-:Y:S01]  /*e3eb0*/  ISETP.LT.AND P6, PT, R26.reuse, c[0x0][0x178], !P3 ;  /* 0x00005e001a007a0c */ /* 0x040fe20005fc1270 */
[----:B------:R-:W-:Y:S01]  /*e3ec0*/  ISETP.LT.AND P3, PT, R27, c[0x0][0x178], !P3 ;  /* 0x00005e001b007a0c */ /* 0x000fe20005f61270 */
[----:B-1----:R-:W-:Y:S02]  /*e3ed0*/  IADD3 R23, R21, c[0x0][0x198], RZ ;  /* 0x0000660015177a10 */ /* 0x002fe40007ffe0ff */
[----:B------:R-:W-:Y:S01]  /*e3ee0*/  ISETP.LT.AND P2, PT, R26, c[0x0][0x178], !P4 ;  /* 0x00005e001a007a0c */ /* 0x000fe20006741270 */
[----:B------:R-:W-:Y:S02]  /*e3ef0*/  ISETP.LT.AND P4, PT, R27, c[0x0][0x178], !P4 ;  /* 0x00005e001b007a0c */ /* 0x000fe40006781270 */
[----:B------:R-:W-:Y:S01]  /*e3f00*/  IMAD.WIDE R2, R19, 0x2, R4 ;  /* 0x0000000213027825 */ /* 0x000fe200078e0204 */
[----:B------:R-:W-:-:S03]  /*e3f10*/  IADD3 R25, R23, c[0x0][0x198], RZ ;  /* 0x0000660017197a10 */ /* 0x000fc60007ffe0ff */
[----:B---3--:R-:W-:Y:S01]  /*e3f20*/  IMAD.WIDE R8, R21, 0x2, R6 ;  /* 0x0000000215087825 */ /* 0x008fe200078e0206 */
[----:B------:R-:W-:-:S03]  /*e3f30*/  PRMT R10, R15, 0x7632, R10 ;  /* 0x000076320f0a7816 */ /* 0x000fc6000000000a */
[----:B------:R-:W-:-:S04]  /*e3f40*/  IMAD.WIDE R18, R23, 0x2, R4 ;  /* 0x0000000217127825 */ /* 0x000fc800078e0204 */
[----:B0-----:R-:W-:-:S04]  /*e3f50*/  IMAD.WIDE R12, R21, 0x2, R4 ;  /* 0x00000002150c7825 */ /* 0x001fc800078e0204 */
[----:B------:R-:W-:Y:S01]  /*e3f60*/  IMAD.WIDE R4, R25, 0x2, R4 ;  /* 0x0000000219047825 */ /* 0x000fe200078e0204 */
[----:B--2---:R0:W-:Y:S01]  /*e3f70*/  @P5 STG.E.U16 [R16.64], R28 ;  /* 0x0000001c10005986 */ /* 0x0041e2000c101506 */
[----:B------:R-:W-:Y:S02]  /*e3f80*/  ISETP.LT.AND P5, PT, R26, c[0x0][0x178], !P1 ;  /* 0x00005e001a007a0c */ /* 0x000fe40004fa1270 */
[----:B------:R-:W-:Y:S01]  /*e3f90*/  ISETP.LT.AND P1, PT, R27, c[0x0][0x178], !P1 ;  /* 0x00005e001b007a0c */ /* 0x000fe20004f21270 */
[----:B------:R-:W-:Y:S01]  /*e3fa0*/  PRMT R0, R28, 0x7632, R0 ;  /* 0x000076321c007816 */ /* 0x000fe20000000000 */
[----:B------:R4:W-:Y:S01]  /*e3fb0*/  @P0 STG.E.U16 [R2.64], R15 ;  /* 0x0000000f02000986 */ /* 0x0009e2000c101506 */
[----:B0-----:R-:W-:-:S04]  /*e3fc0*/  IMAD.WIDE R16, R23, 0x2, R6 ;  /* 0x0000000217107825 */ /* 0x001fc800078e0206 */
[----:B------:R-:W-:-:S04]  /*e3fd0*/  IMAD.WIDE R6, R25, 0x2, R6 ;  /* 0x0000000219067825 */ /* 0x000fc800078e0206 */
[----:B------:R0:W-:Y:S01]  /*e3fe0*/  @P5 STG.E.U16 [R8.64], R0 ;  /* 0x0000000008005986 */ /* 0x0001e2000c101506 */
[----:B----4-:R-:W-:Y:S01]  /*e3ff0*/  PRMT R3, R29, 0x7632, R3 ;  /* 0x000076321d037816 */ /* 0x010fe20000000003 */
[----:B------:R0:W-:Y:S02]  /*e4000*/  @P1 STG.E.U16 [R12.64], R10 ;  /* 0x0000000a0c001986 */ /* 0x0001e4000c101506 */
[----:B------:R0:W-:Y:S01]  /*e4010*/  @P6 STG.E.U16 [R16.64], R29 ;  /* 0x0000001d10006986 */ /* 0x0001e2000c101506 */
[----:B------:R0:W-:Y:S02]  /*e4020*/  @P3 STG.E.U16 [R18.64], R11 ;  /* 0x0000000b12003986 */ /* 0x0001e4000c101506 */
[----:B------:R0:W-:Y:S01]  /*e4030*/  @P2 STG.E.U16 [R6.64], R3 ;  /* 0x0000000306002986 */ /* 0x0001e2000c101506 */
[----:B------:R-:W-:Y:S05]  /*e4040*/  @!P4 EXIT ;  /* 0x000000000000c94d */ /* 0x000fea0003800000 */
[----:B------:R-:W-:-:S05]  /*e4050*/  PRMT R2, R11, 0x7632, R2 ;  /* 0x000076320b027816 */ /* 0x000fca0000000002 */
[----:B------:R-:W-:Y:S01]  /*e4060*/  STG.E.U16 [R4.64], R2 ;  /* 0x0000000204007986 */ /* 0x000fe2000c101506 */
[----:B------:R-:W-:Y:S05]  /*e4070*/  EXIT ;  /* 0x000000000000794d */ /* 0x000fea0003800000 */
.L_x_3:
[----:B------:R-:W-:-:S00]  /*e4080*/  BRA `(.L_x_3) ;  /* 0xfffffff000007947 */ /* 0x000fc0000383ffff */
[----:B------:R-:W-:-:S00]  /*e4090*/  NOP ;  /* 0x0000000000007918 */ /* 0x000fc00000000000 */
        /* <DEDUP_REMOVED lines=14> */
.L_x_4:


//--------------------- .nv.shared.matmul_kernel  --------------------------
	.section	.nv.shared.matmul_kernel,"aw",@nobits
	.sectionflags	@""
	.align	16
